//
// Generated by NVIDIA NVVM Compiler
//
// Compiler Build ID: CL-36424714
// Cuda compilation tools, release 13.0, V13.0.88
// Based on NVVM 20.0.0
//

.version 9.0
.target sm_100
.address_size 64

	// .globl	_Z16rank_individualsPA48_iPA48_fPf
.extern .func  (.param .b32 func_retval0) vprintf
(
	.param .b64 vprintf_param_0,
	.param .b64 vprintf_param_1
)
;
.extern .func  (.param .b64 func_retval0) malloc
(
	.param .b64 malloc_param_0
)
;
.extern .func free
(
	.param .b64 free_param_0
)
;
.global .align 4 .b8 precalc_xorwow_matrix[102400];
.global .align 4 .b8 precalc_xorwow_offset_matrix[102400];
.global .align 4 .b8 mrg32k3aM1[2304];
.global .align 4 .b8 mrg32k3aM2[2304];
.global .align 4 .b8 mrg32k3aM1SubSeq[2016];
.global .align 4 .b8 mrg32k3aM2SubSeq[2016];
.global .align 4 .b8 mrg32k3aM1Seq[2304];
.global .align 4 .b8 mrg32k3aM2Seq[2304];
.const .align 8 .b8 __cr_lgamma_table[72];
// _ZZN3cub18CUB_300001_SM_10006detail6reduce28DeviceReduceSingleTileKernelINS2_10policy_hubIN4cuda3std3__45tupleIJblEEEjN6thrust24THRUST_300001_SM_1000_NS8cuda_cub9__find_if7functorIS9_EEE10Policy1000ENSB_12zip_iteratorINS8_IJNSD_26transform_input_iterator_tIbPiNSB_6detail10functional5actorINSM_9compositeIJNSM_16operator_adaptorINS7_8equal_toIvEEEENSN_INSM_8argumentILj0EEEEENSN_INSM_5valueIiEEEEEEEEEEENSB_17counting_iteratorIlNSB_11use_defaultES13_S13_EEEEEEEPS9_jSF_S9_S9_NS7_10__identityEEEvT0_T1_T2_T3_T4_T6_E12temp_storage has been demoted
// _ZZN3cub18CUB_300001_SM_10006detail6reduce18DeviceReduceKernelINS2_10policy_hubIN4cuda3std3__45tupleIJblEEEjN6thrust24THRUST_300001_SM_1000_NS8cuda_cub9__find_if7functorIS9_EEE10Policy1000ENSB_12zip_iteratorINS8_IJNSD_26transform_input_iterator_tIbPiNSB_6detail10functional5actorINSM_9compositeIJNSM_16operator_adaptorINS7_8equal_toIvEEEENSN_INSM_8argumentILj0EEEEENSN_INSM_5valueIiEEEEEEEEEEENSB_17counting_iteratorIlNSB_11use_defaultES13_S13_EEEEEEEjSF_S9_NS7_10__identityEEEvT0_PT3_T1_NS0_13GridEvenShareIS1B_EET2_T4_E12temp_storage has been demoted
// _ZZN3cub18CUB_300001_SM_10006detail6reduce28DeviceReduceSingleTileKernelINS2_10policy_hubIN4cuda3std3__45tupleIJblEEEjN6thrust24THRUST_300001_SM_1000_NS8cuda_cub9__find_if7functorIS9_EEE10Policy1000EPS9_SI_iSF_S9_S9_NS7_10__identityEEEvT0_T1_T2_T3_T4_T6_E12temp_storage has been demoted
// _ZZN3cub18CUB_300001_SM_10006detail6reduce28DeviceReduceSingleTileKernelINS2_10policy_hubIN4cuda3std3__45tupleIJblEEEyN6thrust24THRUST_300001_SM_1000_NS8cuda_cub9__find_if7functorIS9_EEE10Policy1000ENSB_12zip_iteratorINS8_IJNSD_26transform_input_iterator_tIbPiNSB_6detail10functional5actorINSM_9compositeIJNSM_16operator_adaptorINS7_8equal_toIvEEEENSN_INSM_8argumentILj0EEEEENSN_INSM_5valueIiEEEEEEEEEEENSB_17counting_iteratorIlNSB_11use_defaultES13_S13_EEEEEEEPS9_ySF_S9_S9_NS7_10__identityEEEvT0_T1_T2_T3_T4_T6_E12temp_storage has been demoted
// _ZZN3cub18CUB_300001_SM_10006detail6reduce18DeviceReduceKernelINS2_10policy_hubIN4cuda3std3__45tupleIJblEEEyN6thrust24THRUST_300001_SM_1000_NS8cuda_cub9__find_if7functorIS9_EEE10Policy1000ENSB_12zip_iteratorINS8_IJNSD_26transform_input_iterator_tIbPiNSB_6detail10functional5actorINSM_9compositeIJNSM_16operator_adaptorINS7_8equal_toIvEEEENSN_INSM_8argumentILj0EEEEENSN_INSM_5valueIiEEEEEEEEEEENSB_17counting_iteratorIlNSB_11use_defaultES13_S13_EEEEEEEySF_S9_NS7_10__identityEEEvT0_PT3_T1_NS0_13GridEvenShareIS1B_EET2_T4_E12temp_storage has been demoted
// _ZZN3cub18CUB_300001_SM_10006detail6reduce28DeviceReduceSingleTileKernelINS2_10policy_hubIN4cuda3std3__45tupleIJblEEEyN6thrust24THRUST_300001_SM_1000_NS8cuda_cub9__find_if7functorIS9_EEE10Policy1000EPS9_SI_iSF_S9_S9_NS7_10__identityEEEvT0_T1_T2_T3_T4_T6_E12temp_storage has been demoted
.global .align 1 .b8 _ZN34_INTERNAL_9fb0b956_4_k_cu_0552732c4cuda3std3__45__cpo5beginE[1];
.global .align 1 .b8 _ZN34_INTERNAL_9fb0b956_4_k_cu_0552732c4cuda3std3__45__cpo3endE[1];
.global .align 1 .b8 _ZN34_INTERNAL_9fb0b956_4_k_cu_0552732c4cuda3std3__45__cpo6cbeginE[1];
.global .align 1 .b8 _ZN34_INTERNAL_9fb0b956_4_k_cu_0552732c4cuda3std3__45__cpo4cendE[1];
.global .align 1 .b8 _ZN34_INTERNAL_9fb0b956_4_k_cu_0552732c4cuda3std3__45__cpo6rbeginE[1];
.global .align 1 .b8 _ZN34_INTERNAL_9fb0b956_4_k_cu_0552732c4cuda3std3__45__cpo4rendE[1];
.global .align 1 .b8 _ZN34_INTERNAL_9fb0b956_4_k_cu_0552732c4cuda3std3__45__cpo7crbeginE[1];
.global .align 1 .b8 _ZN34_INTERNAL_9fb0b956_4_k_cu_0552732c4cuda3std3__45__cpo5crendE[1];
.global .align 1 .b8 _ZN34_INTERNAL_9fb0b956_4_k_cu_0552732c4cuda3std3__436_GLOBAL__N__9fb0b956_4_k_cu_0552732c6ignoreE[1];
.global .align 1 .b8 _ZN34_INTERNAL_9fb0b956_4_k_cu_0552732c4cuda3std3__419piecewise_constructE[1];
.global .align 1 .b8 _ZN34_INTERNAL_9fb0b956_4_k_cu_0552732c4cuda3std3__48in_placeE[1];
.global .align 1 .b8 _ZN34_INTERNAL_9fb0b956_4_k_cu_0552732c4cuda3std3__420unreachable_sentinelE[1];
.global .align 1 .b8 _ZN34_INTERNAL_9fb0b956_4_k_cu_0552732c4cuda3std3__47nulloptE[1];
.global .align 1 .b8 _ZN34_INTERNAL_9fb0b956_4_k_cu_0552732c4cuda3std3__48unexpectE[1];
.global .align 1 .b8 _ZN34_INTERNAL_9fb0b956_4_k_cu_0552732c4cuda3std6ranges3__45__cpo4swapE[1];
.global .align 1 .b8 _ZN34_INTERNAL_9fb0b956_4_k_cu_0552732c4cuda3std6ranges3__45__cpo9iter_moveE[1];
.global .align 1 .b8 _ZN34_INTERNAL_9fb0b956_4_k_cu_0552732c4cuda3std6ranges3__45__cpo5beginE[1];
.global .align 1 .b8 _ZN34_INTERNAL_9fb0b956_4_k_cu_0552732c4cuda3std6ranges3__45__cpo3endE[1];
.global .align 1 .b8 _ZN34_INTERNAL_9fb0b956_4_k_cu_0552732c4cuda3std6ranges3__45__cpo6cbeginE[1];
.global .align 1 .b8 _ZN34_INTERNAL_9fb0b956_4_k_cu_0552732c4cuda3std6ranges3__45__cpo4cendE[1];
.global .align 1 .b8 _ZN34_INTERNAL_9fb0b956_4_k_cu_0552732c4cuda3std6ranges3__45__cpo7advanceE[1];
.global .align 1 .b8 _ZN34_INTERNAL_9fb0b956_4_k_cu_0552732c4cuda3std6ranges3__45__cpo9iter_swapE[1];
.global .align 1 .b8 _ZN34_INTERNAL_9fb0b956_4_k_cu_0552732c4cuda3std6ranges3__45__cpo4nextE[1];
.global .align 1 .b8 _ZN34_INTERNAL_9fb0b956_4_k_cu_0552732c4cuda3std6ranges3__45__cpo4prevE[1];
.global .align 1 .b8 _ZN34_INTERNAL_9fb0b956_4_k_cu_0552732c4cuda3std6ranges3__45__cpo4dataE[1];
.global .align 1 .b8 _ZN34_INTERNAL_9fb0b956_4_k_cu_0552732c4cuda3std6ranges3__45__cpo5cdataE[1];
.global .align 1 .b8 _ZN34_INTERNAL_9fb0b956_4_k_cu_0552732c4cuda3std6ranges3__45__cpo4sizeE[1];
.global .align 1 .b8 _ZN34_INTERNAL_9fb0b956_4_k_cu_0552732c4cuda3std6ranges3__45__cpo5ssizeE[1];
.global .align 1 .b8 _ZN34_INTERNAL_9fb0b956_4_k_cu_0552732c4cuda3std6ranges3__45__cpo8distanceE[1];
.global .align 1 .b8 _ZN34_INTERNAL_9fb0b956_4_k_cu_0552732c6thrust24THRUST_300001_SM_1000_NS8cuda_cub3parE[1];
.global .align 1 .b8 _ZN34_INTERNAL_9fb0b956_4_k_cu_0552732c6thrust24THRUST_300001_SM_1000_NS8cuda_cub10par_nosyncE[1];
.global .align 1 .b8 _ZN34_INTERNAL_9fb0b956_4_k_cu_0552732c6thrust24THRUST_300001_SM_1000_NS6system6detail10sequential3seqE[1];
.global .align 1 .b8 _ZN34_INTERNAL_9fb0b956_4_k_cu_0552732c6thrust24THRUST_300001_SM_1000_NS6system3cpp3parE[1];
.global .align 1 .b8 _ZN34_INTERNAL_9fb0b956_4_k_cu_0552732c6thrust24THRUST_300001_SM_1000_NS12placeholders2_1E[1];
.global .align 1 .b8 _ZN34_INTERNAL_9fb0b956_4_k_cu_0552732c6thrust24THRUST_300001_SM_1000_NS12placeholders2_2E[1];
.global .align 1 .b8 _ZN34_INTERNAL_9fb0b956_4_k_cu_0552732c6thrust24THRUST_300001_SM_1000_NS12placeholders2_3E[1];
.global .align 1 .b8 _ZN34_INTERNAL_9fb0b956_4_k_cu_0552732c6thrust24THRUST_300001_SM_1000_NS12placeholders2_4E[1];
.global .align 1 .b8 _ZN34_INTERNAL_9fb0b956_4_k_cu_0552732c6thrust24THRUST_300001_SM_1000_NS12placeholders2_5E[1];
.global .align 1 .b8 _ZN34_INTERNAL_9fb0b956_4_k_cu_0552732c6thrust24THRUST_300001_SM_1000_NS12placeholders2_6E[1];
.global .align 1 .b8 _ZN34_INTERNAL_9fb0b956_4_k_cu_0552732c6thrust24THRUST_300001_SM_1000_NS12placeholders2_7E[1];
.global .align 1 .b8 _ZN34_INTERNAL_9fb0b956_4_k_cu_0552732c6thrust24THRUST_300001_SM_1000_NS12placeholders2_8E[1];
.global .align 1 .b8 _ZN34_INTERNAL_9fb0b956_4_k_cu_0552732c6thrust24THRUST_300001_SM_1000_NS12placeholders2_9E[1];
.global .align 1 .b8 _ZN34_INTERNAL_9fb0b956_4_k_cu_0552732c6thrust24THRUST_300001_SM_1000_NS12placeholders3_10E[1];
.global .align 1 .b8 _ZN34_INTERNAL_9fb0b956_4_k_cu_0552732c6thrust24THRUST_300001_SM_1000_NS3seqE[1];
.global .align 1 .b8 _ZN34_INTERNAL_9fb0b956_4_k_cu_0552732c6thrust24THRUST_300001_SM_1000_NS6deviceE[1];
.global .align 1 .b8 $str[56] = {116, 101, 109, 112, 111, 114, 97, 114, 121, 95, 98, 117, 102, 102, 101, 114, 58, 58, 97, 108, 108, 111, 99, 97, 116, 101, 58, 32, 103, 101, 116, 95, 116, 101, 109, 112, 111, 114, 97, 114, 121, 95, 98, 117, 102, 102, 101, 114, 32, 102, 97, 105, 108, 101, 100};
.global .align 1 .b8 $str$4[4] = {37, 115, 10};

.visible .entry _Z16rank_individualsPA48_iPA48_fPf(
	.param .u64 .ptr .align 1 _Z16rank_individualsPA48_iPA48_fPf_param_0,
	.param .u64 .ptr .align 1 _Z16rank_individualsPA48_iPA48_fPf_param_1,
	.param .u64 .ptr .align 1 _Z16rank_individualsPA48_iPA48_fPf_param_2
)
{
	.reg .pred 	%p<2>;
	.reg .b32 	%r<17>;
	.reg .b32 	%f<15>;
	.reg .b64 	%rd<35>;

	ld.param.u64 	%rd7, [_Z16rank_individualsPA48_iPA48_fPf_param_0];
	ld.param.u64 	%rd8, [_Z16rank_individualsPA48_iPA48_fPf_param_1];
	ld.param.u64 	%rd6, [_Z16rank_individualsPA48_iPA48_fPf_param_2];
	cvta.to.global.u64 	%rd1, %rd8;
	cvta.to.global.u64 	%rd9, %rd7;
	mov.u32 	%r9, %tid.x;
	mov.u32 	%r10, %ctaid.x;
	mov.u32 	%r11, %ntid.x;
	mad.lo.s32 	%r1, %r10, %r11, %r9;
	mul.wide.s32 	%rd10, %r1, 192;
	add.s64 	%rd2, %rd9, %rd10;
	ld.global.u32 	%r2, [%rd2];
	add.s64 	%rd34, %rd2, 16;
	mov.f32 	%f14, 0f00000000;
	mov.b32 	%r16, 0;
	mov.u32 	%r15, %r2;
$L__BB0_1:
	mul.wide.s32 	%rd11, %r15, 192;
	add.s64 	%rd12, %rd1, %rd11;
	ld.global.u32 	%r12, [%rd34+-12];
	mul.wide.s32 	%rd13, %r12, 4;
	add.s64 	%rd14, %rd12, %rd13;
	ld.global.f32 	%f5, [%rd14];
	add.f32 	%f6, %f14, %f5;
	mul.wide.s32 	%rd15, %r12, 192;
	add.s64 	%rd16, %rd1, %rd15;
	ld.global.u32 	%r13, [%rd34+-8];
	mul.wide.s32 	%rd17, %r13, 4;
	add.s64 	%rd18, %rd16, %rd17;
	ld.global.f32 	%f7, [%rd18];
	add.f32 	%f8, %f6, %f7;
	mul.wide.s32 	%rd19, %r13, 192;
	add.s64 	%rd20, %rd1, %rd19;
	ld.global.u32 	%r5, [%rd34+-4];
	mul.wide.s32 	%rd21, %r5, 4;
	add.s64 	%rd22, %rd20, %rd21;
	ld.global.f32 	%f9, [%rd22];
	add.f32 	%f2, %f8, %f9;
	setp.eq.s32 	%p1, %r16, 44;
	@%p1 bra 	$L__BB0_3;
	mul.wide.s32 	%rd23, %r5, 192;
	add.s64 	%rd24, %rd1, %rd23;
	add.s32 	%r16, %r16, 4;
	ld.global.u32 	%r15, [%rd34];
	mul.wide.s32 	%rd25, %r15, 4;
	add.s64 	%rd26, %rd24, %rd25;
	ld.global.f32 	%f10, [%rd26];
	add.f32 	%f14, %f2, %f10;
	add.s64 	%rd34, %rd34, 16;
	bra.uni 	$L__BB0_1;
$L__BB0_3:
	cvta.to.global.u64 	%rd27, %rd6;
	ld.global.u32 	%r14, [%rd2+188];
	mul.wide.s32 	%rd28, %r14, 192;
	add.s64 	%rd29, %rd1, %rd28;
	mul.wide.s32 	%rd30, %r2, 4;
	add.s64 	%rd31, %rd29, %rd30;
	ld.global.f32 	%f11, [%rd31];
	add.f32 	%f12, %f2, %f11;
	rcp.rn.f32 	%f13, %f12;
	mul.wide.s32 	%rd32, %r1, 4;
	add.s64 	%rd33, %rd27, %rd32;
	st.global.f32 	[%rd33], %f13;
	bar.sync 	0;
	ret;

}
	// .globl	_Z21crossover_and_migratePA48_iPfS1_S0_
.visible .entry _Z21crossover_and_migratePA48_iPfS1_S0_(
	.param .u64 .ptr .align 1 _Z21crossover_and_migratePA48_iPfS1_S0__param_0,
	.param .u64 .ptr .align 1 _Z21crossover_and_migratePA48_iPfS1_S0__param_1,
	.param .u64 .ptr .align 1 _Z21crossover_and_migratePA48_iPfS1_S0__param_2,
	.param .u64 .ptr .align 1 _Z21crossover_and_migratePA48_iPfS1_S0__param_3
)
{
	.local .align 8 .b8 	__local_depot1[8];
	.reg .b64 	%SP;
	.reg .b64 	%SPL;
	.reg .pred 	%p<21>;
	.reg .b16 	%rs<9>;
	.reg .b32 	%r<45>;
	.reg .b32 	%f<3>;
	.reg .b64 	%rd<69>;

	mov.u64 	%SPL, __local_depot1;
	cvta.local.u64 	%SP, %SPL;
	ld.param.u64 	%rd26, [_Z21crossover_and_migratePA48_iPfS1_S0__param_0];
	ld.param.u64 	%rd24, [_Z21crossover_and_migratePA48_iPfS1_S0__param_2];
	ld.param.u64 	%rd25, [_Z21crossover_and_migratePA48_iPfS1_S0__param_3];
	cvta.to.global.u64 	%rd1, %rd25;
	cvta.to.global.u64 	%rd2, %rd26;
	{ // callseq 0, 0
	.param .b64 param0;
	st.param.b64 	[param0], 4;
	.param .b64 retval0;
	call.uni (retval0), 
	malloc, 
	(
	param0
	);
	ld.param.b64 	%rd27, [retval0];
	} // callseq 0
	setp.ne.s64 	%p3, %rd27, 0;
	@%p3 bra 	$L__BB1_2;
	add.u64 	%rd56, %SP, 0;
	add.u64 	%rd57, %SPL, 0;
	{ // callseq 6, 0
	.param .b64 param0;
	st.param.b64 	[param0], 0;
	call.uni 
	free, 
	(
	param0
	);
	} // callseq 6
	mov.u64 	%rd58, $str;
	cvta.global.u64 	%rd59, %rd58;
	st.local.u64 	[%rd57], %rd59;
	mov.u64 	%rd60, $str$4;
	cvta.global.u64 	%rd61, %rd60;
	{ // callseq 7, 0
	.param .b64 param0;
	st.param.b64 	[param0], %rd61;
	.param .b64 param1;
	st.param.b64 	[param1], %rd56;
	.param .b32 retval0;
	call.uni (retval0), 
	vprintf, 
	(
	param0, 
	param1
	);
	ld.param.b32 	%r41, [retval0];
	} // callseq 7
	// begin inline asm
	trap;
	// end inline asm
$L__BB1_2:
	{ // callseq 1, 0
	.param .b64 param0;
	st.param.b64 	[param0], 8;
	.param .b64 retval0;
	call.uni (retval0), 
	malloc, 
	(
	param0
	);
	ld.param.b64 	%rd28, [retval0];
	} // callseq 1
	setp.ne.s64 	%p4, %rd28, 0;
	@%p4 bra 	$L__BB1_4;
	add.u64 	%rd50, %SP, 0;
	add.u64 	%rd51, %SPL, 0;
	{ // callseq 4, 0
	.param .b64 param0;
	st.param.b64 	[param0], 0;
	call.uni 
	free, 
	(
	param0
	);
	} // callseq 4
	mov.u64 	%rd52, $str;
	cvta.global.u64 	%rd53, %rd52;
	st.local.u64 	[%rd51], %rd53;
	mov.u64 	%rd54, $str$4;
	cvta.global.u64 	%rd55, %rd54;
	{ // callseq 5, 0
	.param .b64 param0;
	st.param.b64 	[param0], %rd55;
	.param .b64 param1;
	st.param.b64 	[param1], %rd50;
	.param .b32 retval0;
	call.uni (retval0), 
	vprintf, 
	(
	param0, 
	param1
	);
	ld.param.b32 	%r39, [retval0];
	} // callseq 5
	// begin inline asm
	trap;
	// end inline asm
$L__BB1_4:
	ld.f32 	%f1, [%rd27];
	cvta.to.global.u64 	%rd5, %rd24;
	mov.b64 	%rd63, 1000;
	mov.b64 	%rd62, 0;
$L__BB1_5:
	sub.s64 	%rd31, %rd63, %rd62;
	shr.u64 	%rd32, %rd31, 63;
	add.s64 	%rd33, %rd31, %rd32;
	shr.s64 	%rd34, %rd33, 1;
	add.s64 	%rd35, %rd34, %rd62;
	shl.b64 	%rd36, %rd35, 2;
	add.s64 	%rd37, %rd5, %rd36;
	ld.global.f32 	%f2, [%rd37];
	setp.geu.f32 	%p5, %f2, %f1;
	add.s64 	%rd38, %rd35, 1;
	selp.b64 	%rd63, %rd35, %rd63, %p5;
	selp.b64 	%rd62, %rd62, %rd38, %p5;
	setp.lt.s64 	%p6, %rd62, %rd63;
	@%p6 bra 	$L__BB1_5;
	mov.u32 	%r7, %ntid.x;
	mov.u32 	%r8, %ctaid.x;
	mov.u32 	%r9, %tid.x;
	mad.lo.s32 	%r10, %r8, %r7, %r9;
	mul.wide.s32 	%rd39, %r10, 192;
	add.s64 	%rd10, %rd1, %rd39;
	add.s64 	%rd11, %rd25, %rd39;
	st.u64 	[%rd28], %rd62;
	{ // callseq 2, 0
	.param .b64 param0;
	st.param.b64 	[param0], %rd28;
	call.uni 
	free, 
	(
	param0
	);
	} // callseq 2
	{ // callseq 3, 0
	.param .b64 param0;
	st.param.b64 	[param0], %rd27;
	call.uni 
	free, 
	(
	param0
	);
	} // callseq 3
	ld.global.u32 	%r11, [%rd2];
	st.global.u32 	[%rd10], %r11;
	ld.global.u32 	%r12, [%rd2+4];
	st.global.u32 	[%rd10+4], %r12;
	ld.global.u32 	%r13, [%rd2+8];
	st.global.u32 	[%rd10+8], %r13;
	ld.global.u32 	%r14, [%rd2+12];
	st.global.u32 	[%rd10+12], %r14;
	ld.global.u32 	%r15, [%rd2+16];
	st.global.u32 	[%rd10+16], %r15;
	ld.global.u32 	%r16, [%rd2+20];
	st.global.u32 	[%rd10+20], %r16;
	ld.global.u32 	%r17, [%rd2+24];
	st.global.u32 	[%rd10+24], %r17;
	ld.global.u32 	%r18, [%rd2+28];
	st.global.u32 	[%rd10+28], %r18;
	ld.global.u32 	%r19, [%rd2+32];
	st.global.u32 	[%rd10+32], %r19;
	ld.global.u32 	%r20, [%rd2+36];
	st.global.u32 	[%rd10+36], %r20;
	ld.global.u32 	%r21, [%rd2+40];
	st.global.u32 	[%rd10+40], %r21;
	ld.global.u32 	%r22, [%rd2+44];
	st.global.u32 	[%rd10+44], %r22;
	ld.global.u32 	%r23, [%rd2+48];
	st.global.u32 	[%rd10+48], %r23;
	ld.global.u32 	%r24, [%rd2+52];
	st.global.u32 	[%rd10+52], %r24;
	ld.global.u32 	%r25, [%rd2+56];
	st.global.u32 	[%rd10+56], %r25;
	ld.global.u32 	%r26, [%rd2+60];
	st.global.u32 	[%rd10+60], %r26;
	ld.global.u32 	%r27, [%rd2+64];
	st.global.u32 	[%rd10+64], %r27;
	ld.global.u32 	%r28, [%rd2+68];
	st.global.u32 	[%rd10+68], %r28;
	ld.global.u32 	%r29, [%rd2+72];
	st.global.u32 	[%rd10+72], %r29;
	ld.global.u32 	%r30, [%rd2+76];
	st.global.u32 	[%rd10+76], %r30;
	ld.global.u32 	%r31, [%rd2+80];
	st.global.u32 	[%rd10+80], %r31;
	ld.global.u32 	%r32, [%rd2+84];
	st.global.u32 	[%rd10+84], %r32;
	ld.global.u32 	%r33, [%rd2+88];
	st.global.u32 	[%rd10+88], %r33;
	ld.global.u32 	%r34, [%rd2+92];
	st.global.u32 	[%rd10+92], %r34;
	mov.b32 	%r35, -1;
	st.global.u32 	[%rd10+96], %r35;
	st.global.u32 	[%rd10+100], %r35;
	st.global.u32 	[%rd10+104], %r35;
	st.global.u32 	[%rd10+108], %r35;
	st.global.u32 	[%rd10+112], %r35;
	st.global.u32 	[%rd10+116], %r35;
	st.global.u32 	[%rd10+120], %r35;
	st.global.u32 	[%rd10+124], %r35;
	st.global.u32 	[%rd10+128], %r35;
	st.global.u32 	[%rd10+132], %r35;
	st.global.u32 	[%rd10+136], %r35;
	st.global.u32 	[%rd10+140], %r35;
	st.global.u32 	[%rd10+144], %r35;
	st.global.u32 	[%rd10+148], %r35;
	st.global.u32 	[%rd10+152], %r35;
	st.global.u32 	[%rd10+156], %r35;
	st.global.u32 	[%rd10+160], %r35;
	st.global.u32 	[%rd10+164], %r35;
	st.global.u32 	[%rd10+168], %r35;
	st.global.u32 	[%rd10+172], %r35;
	st.global.u32 	[%rd10+176], %r35;
	st.global.u32 	[%rd10+180], %r35;
	st.global.u32 	[%rd10+184], %r35;
	st.global.u32 	[%rd10+188], %r35;
	mov.b32 	%r43, 24;
$L__BB1_7:
	mul.wide.u32 	%rd40, %r43, 4;
	add.s64 	%rd41, %rd11, %rd40;
	sub.s64 	%rd12, %rd11, %rd41;
	shr.s64 	%rd42, %rd12, 2;
	neg.s64 	%rd13, %rd42;
	neg.s64 	%rd14, %rd12;
	mov.b32 	%r44, 0;
	bra.uni 	$L__BB1_9;
$L__BB1_8:
	add.s32 	%r44, %r44, 1;
	setp.eq.s32 	%p18, %r44, 48;
	@%p18 bra 	$L__BB1_15;
$L__BB1_9:
	setp.eq.s64 	%p8, %rd12, 0;
	mul.wide.u32 	%rd43, %r44, 4;
	add.s64 	%rd44, %rd2, %rd43;
	ld.global.u32 	%r4, [%rd44];
	mov.pred 	%p20, -1;
	mov.u64 	%rd68, %rd13;
	@%p8 bra 	$L__BB1_13;
	mov.b16 	%rs8, 0;
	mov.b64 	%rd65, 0;
	mov.u64 	%rd64, %rd14;
	mov.u64 	%rd66, %rd10;
	mov.u64 	%rd68, %rd13;
$L__BB1_11:
	ld.global.u32 	%r37, [%rd66];
	setp.eq.s32 	%p9, %r37, %r4;
	selp.u16 	%rs4, 1, 0, %p9;
	and.b16  	%rs5, %rs8, 255;
	setp.ne.s16 	%p11, %rs5, 0;
	and.pred  	%p12, %p11, %p9;
	min.s64 	%rd46, %rd65, %rd68;
	setp.eq.s16 	%p13, %rs5, 0;
	selp.b16 	%rs6, %rs4, %rs8, %p13;
	selp.b64 	%rd47, %rd65, %rd68, %p13;
	selp.b16 	%rs8, 1, %rs6, %p12;
	selp.b64 	%rd68, %rd46, %rd47, %p12;
	add.s64 	%rd66, %rd66, 4;
	add.s64 	%rd65, %rd65, 1;
	add.s64 	%rd64, %rd64, -4;
	setp.ne.s64 	%p14, %rd64, 0;
	@%p14 bra 	$L__BB1_11;
	and.b16  	%rs7, %rs8, 255;
	setp.eq.s16 	%p20, %rs7, 0;
$L__BB1_13:
	cvt.u32.u64 	%r38, %rd68;
	setp.ne.s32 	%p15, %r43, %r38;
	not.pred 	%p16, %p20;
	and.pred  	%p17, %p16, %p15;
	@%p17 bra 	$L__BB1_8;
	add.s64 	%rd49, %rd10, %rd40;
	st.global.u32 	[%rd49], %r43;
$L__BB1_15:
	add.s32 	%r43, %r43, 1;
	setp.ne.s32 	%p19, %r43, 48;
	@%p19 bra 	$L__BB1_7;
	ret;

}
	// .globl	_Z6mutatePA48_i
.visible .entry _Z6mutatePA48_i(
	.param .u64 .ptr .align 1 _Z6mutatePA48_i_param_0
)
{
	.reg .pred 	%p<12>;
	.reg .b32 	%r<155>;
	.reg .b32 	%f<17>;
	.reg .b64 	%rd<9>;
	.reg .b64 	%fd<9>;

	ld.param.u64 	%rd2, [_Z6mutatePA48_i_param_0];
	cvta.to.global.u64 	%rd3, %rd2;
	mov.u32 	%r61, %tid.x;
	mov.u32 	%r62, %ctaid.x;
	mov.u32 	%r63, %ntid.x;
	mad.lo.s32 	%r64, %r62, %r63, %r61;
	mul.wide.s32 	%rd4, %r64, 192;
	add.s64 	%rd1, %rd3, %rd4;
	xor.b32  	%r65, %r64, -1429050551;
	mul.lo.s32 	%r66, %r65, 1099087573;
	setp.gt.s32 	%p1, %r64, -1;
	selp.b32 	%r67, -644748465, -1947113066, %p1;
	add.s32 	%r68, %r67, %r66;
	add.s32 	%r154, %r68, 6615241;
	add.s32 	%r42, %r66, 123456789;
	xor.b32  	%r44, %r66, 362436069;
	add.s32 	%r46, %r67, 521288629;
	xor.b32  	%r152, %r67, 88675123;
	add.s32 	%r147, %r66, 5783321;
	mov.b32 	%r128, 0;
$L__BB2_1:
	mov.u32 	%r136, %r154;
	add.s32 	%r154, %r136, 17396976;
	mov.b32 	%r15, 0;
	mov.u32 	%r143, %r44;
	mov.u32 	%r144, %r46;
	mov.u32 	%r145, %r152;
	mov.u32 	%r146, %r147;
$L__BB2_2:
	shr.u32 	%r70, %r42, 2;
	xor.b32  	%r71, %r70, %r42;
	shl.b32 	%r72, %r146, 4;
	shl.b32 	%r73, %r71, 1;
	xor.b32  	%r74, %r72, %r73;
	xor.b32  	%r75, %r74, %r146;
	xor.b32  	%r147, %r75, %r71;
	add.s32 	%r148, %r136, 362437;
	add.s32 	%r76, %r147, %r148;
	cvt.rn.f32.u32 	%f1, %r76;
	fma.rn.f32 	%f2, %f1, 0f2F800000, 0f2F000000;
	cvt.f64.f32 	%fd1, %f2;
	setp.lt.f64 	%p2, %fd1, 0d3FC3333333333333;
	@%p2 bra 	$L__BB2_17;
	shr.u32 	%r77, %r143, 2;
	xor.b32  	%r78, %r77, %r143;
	shl.b32 	%r79, %r147, 4;
	shl.b32 	%r80, %r78, 1;
	xor.b32  	%r81, %r79, %r80;
	xor.b32  	%r82, %r81, %r147;
	xor.b32  	%r38, %r82, %r78;
	add.s32 	%r148, %r136, 724874;
	add.s32 	%r83, %r38, %r148;
	cvt.rn.f32.u32 	%f3, %r83;
	fma.rn.f32 	%f4, %f3, 0f2F800000, 0f2F000000;
	cvt.f64.f32 	%fd2, %f4;
	setp.lt.f64 	%p3, %fd2, 0d3FC3333333333333;
	@%p3 bra 	$L__BB2_16;
	shr.u32 	%r84, %r144, 2;
	xor.b32  	%r85, %r84, %r144;
	shl.b32 	%r86, %r38, 4;
	shl.b32 	%r87, %r85, 1;
	xor.b32  	%r88, %r86, %r87;
	xor.b32  	%r89, %r88, %r38;
	xor.b32  	%r40, %r89, %r85;
	add.s32 	%r148, %r136, 1087311;
	add.s32 	%r90, %r40, %r148;
	cvt.rn.f32.u32 	%f5, %r90;
	fma.rn.f32 	%f6, %f5, 0f2F800000, 0f2F000000;
	cvt.f64.f32 	%fd3, %f6;
	setp.lt.f64 	%p4, %fd3, 0d3FC3333333333333;
	@%p4 bra 	$L__BB2_15;
	shr.u32 	%r91, %r145, 2;
	xor.b32  	%r92, %r91, %r145;
	shl.b32 	%r93, %r40, 4;
	shl.b32 	%r94, %r92, 1;
	xor.b32  	%r95, %r93, %r94;
	xor.b32  	%r96, %r95, %r40;
	xor.b32  	%r42, %r96, %r92;
	add.s32 	%r148, %r136, 1449748;
	add.s32 	%r97, %r42, %r148;
	cvt.rn.f32.u32 	%f7, %r97;
	fma.rn.f32 	%f8, %f7, 0f2F800000, 0f2F000000;
	cvt.f64.f32 	%fd4, %f8;
	setp.lt.f64 	%p5, %fd4, 0d3FC3333333333333;
	@%p5 bra 	$L__BB2_14;
	shr.u32 	%r98, %r146, 2;
	xor.b32  	%r99, %r98, %r146;
	shl.b32 	%r100, %r42, 4;
	shl.b32 	%r101, %r99, 1;
	xor.b32  	%r102, %r100, %r101;
	xor.b32  	%r103, %r102, %r42;
	xor.b32  	%r44, %r103, %r99;
	add.s32 	%r148, %r136, 1812185;
	add.s32 	%r104, %r44, %r148;
	cvt.rn.f32.u32 	%f9, %r104;
	fma.rn.f32 	%f10, %f9, 0f2F800000, 0f2F000000;
	cvt.f64.f32 	%fd5, %f10;
	setp.lt.f64 	%p6, %fd5, 0d3FC3333333333333;
	@%p6 bra 	$L__BB2_13;
	shr.u32 	%r105, %r147, 2;
	xor.b32  	%r106, %r105, %r147;
	shl.b32 	%r107, %r44, 4;
	shl.b32 	%r108, %r106, 1;
	xor.b32  	%r109, %r107, %r108;
	xor.b32  	%r110, %r109, %r44;
	xor.b32  	%r46, %r110, %r106;
	add.s32 	%r148, %r136, 2174622;
	add.s32 	%r111, %r46, %r148;
	cvt.rn.f32.u32 	%f11, %r111;
	fma.rn.f32 	%f12, %f11, 0f2F800000, 0f2F000000;
	cvt.f64.f32 	%fd6, %f12;
	setp.lt.f64 	%p7, %fd6, 0d3FC3333333333333;
	@%p7 bra 	$L__BB2_12;
	shr.u32 	%r112, %r38, 2;
	xor.b32  	%r113, %r112, %r38;
	shl.b32 	%r114, %r46, 4;
	shl.b32 	%r115, %r113, 1;
	xor.b32  	%r116, %r114, %r115;
	xor.b32  	%r117, %r116, %r46;
	xor.b32  	%r152, %r117, %r113;
	add.s32 	%r148, %r136, 2537059;
	add.s32 	%r118, %r152, %r148;
	cvt.rn.f32.u32 	%f13, %r118;
	fma.rn.f32 	%f14, %f13, 0f2F800000, 0f2F000000;
	cvt.f64.f32 	%fd7, %f14;
	setp.lt.f64 	%p8, %fd7, 0d3FC3333333333333;
	@%p8 bra 	$L__BB2_11;
	shr.u32 	%r119, %r40, 2;
	xor.b32  	%r120, %r119, %r40;
	shl.b32 	%r121, %r152, 4;
	shl.b32 	%r122, %r120, 1;
	xor.b32  	%r123, %r121, %r122;
	xor.b32  	%r124, %r123, %r152;
	xor.b32  	%r147, %r124, %r120;
	add.s32 	%r136, %r136, 2899496;
	add.s32 	%r125, %r147, %r136;
	cvt.rn.f32.u32 	%f15, %r125;
	fma.rn.f32 	%f16, %f15, 0f2F800000, 0f2F000000;
	cvt.f64.f32 	%fd8, %f16;
	setp.lt.f64 	%p9, %fd8, 0d3FC3333333333333;
	@%p9 bra 	$L__BB2_10;
	bra.uni 	$L__BB2_18;
$L__BB2_10:
	add.s32 	%r15, %r15, 7;
	mov.u32 	%r143, %r42;
	mov.u32 	%r144, %r44;
	mov.u32 	%r145, %r46;
	mov.u32 	%r146, %r152;
	mov.u32 	%r148, %r136;
	bra.uni 	$L__BB2_17;
$L__BB2_11:
	add.s32 	%r15, %r15, 6;
	mov.u32 	%r143, %r40;
	mov.u32 	%r144, %r42;
	mov.u32 	%r145, %r44;
	mov.u32 	%r146, %r46;
	mov.u32 	%r147, %r152;
	bra.uni 	$L__BB2_17;
$L__BB2_12:
	add.s32 	%r15, %r15, 5;
	mov.u32 	%r143, %r38;
	mov.u32 	%r144, %r40;
	mov.u32 	%r145, %r42;
	mov.u32 	%r146, %r44;
	mov.u32 	%r147, %r46;
	bra.uni 	$L__BB2_17;
$L__BB2_13:
	add.s32 	%r15, %r15, 4;
	mov.u32 	%r143, %r147;
	mov.u32 	%r144, %r38;
	mov.u32 	%r145, %r40;
	mov.u32 	%r146, %r42;
	mov.u32 	%r147, %r44;
	bra.uni 	$L__BB2_17;
$L__BB2_14:
	add.s32 	%r15, %r15, 3;
	mov.u32 	%r143, %r146;
	mov.u32 	%r144, %r147;
	mov.u32 	%r145, %r38;
	mov.u32 	%r146, %r40;
	mov.u32 	%r147, %r42;
	bra.uni 	$L__BB2_17;
$L__BB2_15:
	add.s32 	%r15, %r15, 2;
	mov.u32 	%r143, %r145;
	mov.u32 	%r144, %r146;
	mov.u32 	%r145, %r147;
	mov.u32 	%r146, %r38;
	mov.u32 	%r147, %r40;
	bra.uni 	$L__BB2_17;
$L__BB2_16:
	add.s32 	%r15, %r15, 1;
	mov.u32 	%r143, %r144;
	mov.u32 	%r144, %r145;
	mov.u32 	%r145, %r146;
	mov.u32 	%r146, %r147;
	mov.u32 	%r147, %r38;
$L__BB2_17:
	mul.wide.u32 	%rd5, %r128, 4;
	add.s64 	%rd6, %rd1, %rd5;
	ld.global.u32 	%r126, [%rd6];
	mul.wide.u32 	%rd7, %r15, 4;
	add.s64 	%rd8, %rd1, %rd7;
	ld.global.u32 	%r127, [%rd8];
	st.global.u32 	[%rd6], %r127;
	st.global.u32 	[%rd8], %r126;
	mov.u32 	%r42, %r143;
	mov.u32 	%r44, %r144;
	mov.u32 	%r46, %r145;
	mov.u32 	%r152, %r146;
	mov.u32 	%r154, %r148;
	bra.uni 	$L__BB2_19;
$L__BB2_18:
	add.s32 	%r15, %r15, 8;
	setp.ne.s32 	%p10, %r15, 48;
	mov.u32 	%r143, %r44;
	mov.u32 	%r144, %r46;
	mov.u32 	%r145, %r152;
	mov.u32 	%r146, %r147;
	@%p10 bra 	$L__BB2_2;
$L__BB2_19:
	add.s32 	%r128, %r128, 1;
	setp.ne.s32 	%p11, %r128, 48;
	@%p11 bra 	$L__BB2_1;
	ret;

}
	// .globl	_ZN3cub18CUB_300001_SM_10006detail11EmptyKernelIvEEvv
.visible .entry _ZN3cub18CUB_300001_SM_10006detail11EmptyKernelIvEEvv()
{


	ret;

}
	// .globl	_ZN3cub18CUB_300001_SM_10006detail8for_each13static_kernelINS2_12policy_hub_t12policy_500_tElNS2_12op_wrapper_tIlN6thrust24THRUST_300001_SM_1000_NS6system6detail7generic6detail21binary_search_functorIPfNSC_18binary_search_lessENSC_3lbfEEENS8_12zip_iteratorIN4cuda3std3__45tupleIJNS8_6detail15normal_iteratorINS8_7pointerIfNS8_8cuda_cub5par_tENS8_11use_defaultESS_EEEENSO_INSP_IlSR_SS_SS_EEEEEEEEEEEEEvT0_T1_
.visible .entry _ZN3cub18CUB_300001_SM_10006detail8for_each13static_kernelINS2_12policy_hub_t12policy_500_tElNS2_12op_wrapper_tIlN6thrust24THRUST_300001_SM_1000_NS6system6detail7generic6detail21binary_search_functorIPfNSC_18binary_search_lessENSC_3lbfEEENS8_12zip_iteratorIN4cuda3std3__45tupleIJNS8_6detail15normal_iteratorINS8_7pointerIfNS8_8cuda_cub5par_tENS8_11use_defaultESS_EEEENSO_INSP_IlSR_SS_SS_EEEEEEEEEEEEEvT0_T1_(
	.param .u64 _ZN3cub18CUB_300001_SM_10006detail8for_each13static_kernelINS2_12policy_hub_t12policy_500_tElNS2_12op_wrapper_tIlN6thrust24THRUST_300001_SM_1000_NS6system6detail7generic6detail21binary_search_functorIPfNSC_18binary_search_lessENSC_3lbfEEENS8_12zip_iteratorIN4cuda3std3__45tupleIJNS8_6detail15normal_iteratorINS8_7pointerIfNS8_8cuda_cub5par_tENS8_11use_defaultESS_EEEENSO_INSP_IlSR_SS_SS_EEEEEEEEEEEEEvT0_T1__param_0,
	.param .align 8 .b8 _ZN3cub18CUB_300001_SM_10006detail8for_each13static_kernelINS2_12policy_hub_t12policy_500_tElNS2_12op_wrapper_tIlN6thrust24THRUST_300001_SM_1000_NS6system6detail7generic6detail21binary_search_functorIPfNSC_18binary_search_lessENSC_3lbfEEENS8_12zip_iteratorIN4cuda3std3__45tupleIJNS8_6detail15normal_iteratorINS8_7pointerIfNS8_8cuda_cub5par_tENS8_11use_defaultESS_EEEENSO_INSP_IlSR_SS_SS_EEEEEEEEEEEEEvT0_T1__param_1[40]
)
.maxntid 256
{
	.reg .pred 	%p<16>;
	.reg .b16 	%rs<9>;
	.reg .b32 	%r<16>;
	.reg .b32 	%f<9>;
	.reg .b64 	%rd<110>;

	ld.param.u64 	%rd37, [_ZN3cub18CUB_300001_SM_10006detail8for_each13static_kernelINS2_12policy_hub_t12policy_500_tElNS2_12op_wrapper_tIlN6thrust24THRUST_300001_SM_1000_NS6system6detail7generic6detail21binary_search_functorIPfNSC_18binary_search_lessENSC_3lbfEEENS8_12zip_iteratorIN4cuda3std3__45tupleIJNS8_6detail15normal_iteratorINS8_7pointerIfNS8_8cuda_cub5par_tENS8_11use_defaultESS_EEEENSO_INSP_IlSR_SS_SS_EEEEEEEEEEEEEvT0_T1__param_1+24];
	ld.param.u64 	%rd36, [_ZN3cub18CUB_300001_SM_10006detail8for_each13static_kernelINS2_12policy_hub_t12policy_500_tElNS2_12op_wrapper_tIlN6thrust24THRUST_300001_SM_1000_NS6system6detail7generic6detail21binary_search_functorIPfNSC_18binary_search_lessENSC_3lbfEEENS8_12zip_iteratorIN4cuda3std3__45tupleIJNS8_6detail15normal_iteratorINS8_7pointerIfNS8_8cuda_cub5par_tENS8_11use_defaultESS_EEEENSO_INSP_IlSR_SS_SS_EEEEEEEEEEEEEvT0_T1__param_1+16];
	ld.param.u64 	%rd35, [_ZN3cub18CUB_300001_SM_10006detail8for_each13static_kernelINS2_12policy_hub_t12policy_500_tElNS2_12op_wrapper_tIlN6thrust24THRUST_300001_SM_1000_NS6system6detail7generic6detail21binary_search_functorIPfNSC_18binary_search_lessENSC_3lbfEEENS8_12zip_iteratorIN4cuda3std3__45tupleIJNS8_6detail15normal_iteratorINS8_7pointerIfNS8_8cuda_cub5par_tENS8_11use_defaultESS_EEEENSO_INSP_IlSR_SS_SS_EEEEEEEEEEEEEvT0_T1__param_1+8];
	ld.param.u64 	%rd34, [_ZN3cub18CUB_300001_SM_10006detail8for_each13static_kernelINS2_12policy_hub_t12policy_500_tElNS2_12op_wrapper_tIlN6thrust24THRUST_300001_SM_1000_NS6system6detail7generic6detail21binary_search_functorIPfNSC_18binary_search_lessENSC_3lbfEEENS8_12zip_iteratorIN4cuda3std3__45tupleIJNS8_6detail15normal_iteratorINS8_7pointerIfNS8_8cuda_cub5par_tENS8_11use_defaultESS_EEEENSO_INSP_IlSR_SS_SS_EEEEEEEEEEEEEvT0_T1__param_1];
	ld.param.u64 	%rd38, [_ZN3cub18CUB_300001_SM_10006detail8for_each13static_kernelINS2_12policy_hub_t12policy_500_tElNS2_12op_wrapper_tIlN6thrust24THRUST_300001_SM_1000_NS6system6detail7generic6detail21binary_search_functorIPfNSC_18binary_search_lessENSC_3lbfEEENS8_12zip_iteratorIN4cuda3std3__45tupleIJNS8_6detail15normal_iteratorINS8_7pointerIfNS8_8cuda_cub5par_tENS8_11use_defaultESS_EEEENSO_INSP_IlSR_SS_SS_EEEEEEEEEEEEEvT0_T1__param_0];
	mov.u32 	%r13, %ctaid.x;
	mul.wide.u32 	%rd1, %r13, 512;
	sub.s64 	%rd2, %rd38, %rd1;
	setp.lt.s64 	%p1, %rd2, 512;
	@%p1 bra 	$L__BB4_8;
	cvta.to.global.u64 	%rd4, %rd35;
	cvta.to.global.u64 	%rd5, %rd36;
	mov.u32 	%r1, %tid.x;
	sub.s64 	%rd73, %rd37, %rd36;
	shr.s64 	%rd105, %rd73, 2;
	setp.lt.s64 	%p11, %rd105, 1;
	@%p11 bra 	$L__BB4_7;
	cvta.to.global.u64 	%rd80, %rd34;
	cvt.u64.u32 	%rd81, %r1;
	add.s64 	%rd82, %rd1, %rd81;
	shl.b64 	%rd83, %rd82, 2;
	add.s64 	%rd7, %rd80, %rd83;
	shl.b64 	%rd84, %rd82, 3;
	add.s64 	%rd8, %rd4, %rd84;
	ld.global.f32 	%f1, [%rd7];
	mov.b64 	%rd102, 0;
	mov.u64 	%rd103, %rd105;
$L__BB4_3:
	sub.s64 	%rd85, %rd103, %rd102;
	shr.u64 	%rd86, %rd85, 63;
	add.s64 	%rd87, %rd85, %rd86;
	shr.s64 	%rd88, %rd87, 1;
	add.s64 	%rd89, %rd88, %rd102;
	shl.b64 	%rd90, %rd89, 2;
	add.s64 	%rd91, %rd5, %rd90;
	ld.global.f32 	%f7, [%rd91];
	setp.geu.f32 	%p12, %f7, %f1;
	add.s64 	%rd92, %rd89, 1;
	selp.b64 	%rd103, %rd89, %rd103, %p12;
	selp.b64 	%rd102, %rd102, %rd92, %p12;
	setp.lt.s64 	%p13, %rd102, %rd103;
	@%p13 bra 	$L__BB4_3;
	st.global.u64 	[%rd8], %rd102;
	ld.global.f32 	%f2, [%rd7+1024];
	mov.b64 	%rd104, 0;
$L__BB4_5:
	sub.s64 	%rd94, %rd105, %rd104;
	shr.u64 	%rd95, %rd94, 63;
	add.s64 	%rd96, %rd94, %rd95;
	shr.s64 	%rd97, %rd96, 1;
	add.s64 	%rd98, %rd97, %rd104;
	shl.b64 	%rd99, %rd98, 2;
	add.s64 	%rd100, %rd5, %rd99;
	ld.global.f32 	%f8, [%rd100];
	setp.geu.f32 	%p14, %f8, %f2;
	add.s64 	%rd101, %rd98, 1;
	selp.b64 	%rd105, %rd98, %rd105, %p14;
	selp.b64 	%rd104, %rd104, %rd101, %p14;
	setp.lt.s64 	%p15, %rd104, %rd105;
	@%p15 bra 	$L__BB4_5;
	st.global.u64 	[%rd8+2048], %rd104;
	bra.uni 	$L__BB4_21;
$L__BB4_7:
	cvt.u64.u32 	%rd74, %r1;
	add.s64 	%rd75, %rd1, %rd74;
	shl.b64 	%rd76, %rd75, 3;
	add.s64 	%rd77, %rd4, %rd76;
	mov.b64 	%rd78, 0;
	st.global.u64 	[%rd77], %rd78;
	st.global.u64 	[%rd77+2048], %rd78;
	bra.uni 	$L__BB4_21;
$L__BB4_8:
	cvta.to.global.u64 	%rd17, %rd34;
	cvta.to.global.u64 	%rd18, %rd35;
	cvta.to.global.u64 	%rd19, %rd36;
	mov.u32 	%r2, %tid.x;
	cvt.s64.s32 	%rd20, %rd2;
	sub.s64 	%rd39, %rd37, %rd36;
	shr.s64 	%rd109, %rd39, 2;
	setp.lt.s64 	%p2, %rd109, 1;
	@%p2 bra 	$L__BB4_17;
	cvt.u64.u32 	%rd22, %r2;
	setp.le.s64 	%p5, %rd20, %rd22;
	@%p5 bra 	$L__BB4_13;
	add.s64 	%rd47, %rd1, %rd22;
	shl.b64 	%rd48, %rd47, 2;
	add.s64 	%rd49, %rd17, %rd48;
	shl.b64 	%rd50, %rd47, 3;
	add.s64 	%rd23, %rd18, %rd50;
	ld.global.f32 	%f3, [%rd49];
	mov.b64 	%rd106, 0;
	mov.u64 	%rd107, %rd109;
$L__BB4_11:
	sub.s64 	%rd51, %rd107, %rd106;
	shr.u64 	%rd52, %rd51, 63;
	add.s64 	%rd53, %rd51, %rd52;
	shr.s64 	%rd54, %rd53, 1;
	add.s64 	%rd55, %rd54, %rd106;
	shl.b64 	%rd56, %rd55, 2;
	add.s64 	%rd57, %rd19, %rd56;
	ld.global.f32 	%f5, [%rd57];
	setp.geu.f32 	%p6, %f5, %f3;
	add.s64 	%rd58, %rd55, 1;
	selp.b64 	%rd107, %rd55, %rd107, %p6;
	selp.b64 	%rd106, %rd106, %rd58, %p6;
	setp.lt.s64 	%p7, %rd106, %rd107;
	@%p7 bra 	$L__BB4_11;
	st.global.u64 	[%rd23], %rd106;
$L__BB4_13:
	add.s32 	%r15, %r2, 256;
	cvt.u64.u32 	%rd59, %r15;
	setp.le.s64 	%p8, %rd20, %rd59;
	@%p8 bra 	$L__BB4_21;
	add.s64 	%rd61, %rd1, %rd22;
	shl.b64 	%rd62, %rd61, 2;
	add.s64 	%rd63, %rd17, %rd62;
	shl.b64 	%rd64, %rd61, 3;
	add.s64 	%rd28, %rd18, %rd64;
	ld.global.f32 	%f4, [%rd63+1024];
	mov.b64 	%rd108, 0;
$L__BB4_15:
	sub.s64 	%rd65, %rd109, %rd108;
	shr.u64 	%rd66, %rd65, 63;
	add.s64 	%rd67, %rd65, %rd66;
	shr.s64 	%rd68, %rd67, 1;
	add.s64 	%rd69, %rd68, %rd108;
	shl.b64 	%rd70, %rd69, 2;
	add.s64 	%rd71, %rd19, %rd70;
	ld.global.f32 	%f6, [%rd71];
	setp.geu.f32 	%p9, %f6, %f4;
	add.s64 	%rd72, %rd69, 1;
	selp.b64 	%rd109, %rd69, %rd109, %p9;
	selp.b64 	%rd108, %rd108, %rd72, %p9;
	setp.lt.s64 	%p10, %rd108, %rd109;
	@%p10 bra 	$L__BB4_15;
	st.global.u64 	[%rd28+2048], %rd108;
	bra.uni 	$L__BB4_21;
$L__BB4_17:
	cvt.u64.u32 	%rd40, %r2;
	setp.le.s64 	%p3, %rd20, %rd40;
	add.s64 	%rd41, %rd1, %rd40;
	shl.b64 	%rd42, %rd41, 3;
	add.s64 	%rd33, %rd18, %rd42;
	@%p3 bra 	$L__BB4_19;
	mov.b64 	%rd43, 0;
	st.global.u64 	[%rd33], %rd43;
$L__BB4_19:
	add.s32 	%r14, %r2, 256;
	cvt.u64.u32 	%rd44, %r14;
	setp.le.s64 	%p4, %rd20, %rd44;
	@%p4 bra 	$L__BB4_21;
	mov.b64 	%rd45, 0;
	st.global.u64 	[%rd33+2048], %rd45;
$L__BB4_21:
	ret;

}
	// .globl	_ZN3cub18CUB_300001_SM_10006detail6reduce28DeviceReduceSingleTileKernelINS2_10policy_hubIN4cuda3std3__45tupleIJblEEEjN6thrust24THRUST_300001_SM_1000_NS8cuda_cub9__find_if7functorIS9_EEE10Policy1000ENSB_12zip_iteratorINS8_IJNSD_26transform_input_iterator_tIbPiNSB_6detail10functional5actorINSM_9compositeIJNSM_16operator_adaptorINS7_8equal_toIvEEEENSN_INSM_8argumentILj0EEEEENSN_INSM_5valueIiEEEEEEEEEEENSB_17counting_iteratorIlNSB_11use_defaultES13_S13_EEEEEEEPS9_jSF_S9_S9_NS7_10__identityEEEvT0_T1_T2_T3_T4_T6_
.visible .entry _ZN3cub18CUB_300001_SM_10006detail6reduce28DeviceReduceSingleTileKernelINS2_10policy_hubIN4cuda3std3__45tupleIJblEEEjN6thrust24THRUST_300001_SM_1000_NS8cuda_cub9__find_if7functorIS9_EEE10Policy1000ENSB_12zip_iteratorINS8_IJNSD_26transform_input_iterator_tIbPiNSB_6detail10functional5actorINSM_9compositeIJNSM_16operator_adaptorINS7_8equal_toIvEEEENSN_INSM_8argumentILj0EEEEENSN_INSM_5valueIiEEEEEEEEEEENSB_17counting_iteratorIlNSB_11use_defaultES13_S13_EEEEEEEPS9_jSF_S9_S9_NS7_10__identityEEEvT0_T1_T2_T3_T4_T6_(
	.param .align 8 .b8 _ZN3cub18CUB_300001_SM_10006detail6reduce28DeviceReduceSingleTileKernelINS2_10policy_hubIN4cuda3std3__45tupleIJblEEEjN6thrust24THRUST_300001_SM_1000_NS8cuda_cub9__find_if7functorIS9_EEE10Policy1000ENSB_12zip_iteratorINS8_IJNSD_26transform_input_iterator_tIbPiNSB_6detail10functional5actorINSM_9compositeIJNSM_16operator_adaptorINS7_8equal_toIvEEEENSN_INSM_8argumentILj0EEEEENSN_INSM_5valueIiEEEEEEEEEEENSB_17counting_iteratorIlNSB_11use_defaultES13_S13_EEEEEEEPS9_jSF_S9_S9_NS7_10__identityEEEvT0_T1_T2_T3_T4_T6__param_0[24],
	.param .u64 .ptr .align 1 _ZN3cub18CUB_300001_SM_10006detail6reduce28DeviceReduceSingleTileKernelINS2_10policy_hubIN4cuda3std3__45tupleIJblEEEjN6thrust24THRUST_300001_SM_1000_NS8cuda_cub9__find_if7functorIS9_EEE10Policy1000ENSB_12zip_iteratorINS8_IJNSD_26transform_input_iterator_tIbPiNSB_6detail10functional5actorINSM_9compositeIJNSM_16operator_adaptorINS7_8equal_toIvEEEENSN_INSM_8argumentILj0EEEEENSN_INSM_5valueIiEEEEEEEEEEENSB_17counting_iteratorIlNSB_11use_defaultES13_S13_EEEEEEEPS9_jSF_S9_S9_NS7_10__identityEEEvT0_T1_T2_T3_T4_T6__param_1,
	.param .u32 _ZN3cub18CUB_300001_SM_10006detail6reduce28DeviceReduceSingleTileKernelINS2_10policy_hubIN4cuda3std3__45tupleIJblEEEjN6thrust24THRUST_300001_SM_1000_NS8cuda_cub9__find_if7functorIS9_EEE10Policy1000ENSB_12zip_iteratorINS8_IJNSD_26transform_input_iterator_tIbPiNSB_6detail10functional5actorINSM_9compositeIJNSM_16operator_adaptorINS7_8equal_toIvEEEENSN_INSM_8argumentILj0EEEEENSN_INSM_5valueIiEEEEEEEEEEENSB_17counting_iteratorIlNSB_11use_defaultES13_S13_EEEEEEEPS9_jSF_S9_S9_NS7_10__identityEEEvT0_T1_T2_T3_T4_T6__param_2,
	.param .align 1 .b8 _ZN3cub18CUB_300001_SM_10006detail6reduce28DeviceReduceSingleTileKernelINS2_10policy_hubIN4cuda3std3__45tupleIJblEEEjN6thrust24THRUST_300001_SM_1000_NS8cuda_cub9__find_if7functorIS9_EEE10Policy1000ENSB_12zip_iteratorINS8_IJNSD_26transform_input_iterator_tIbPiNSB_6detail10functional5actorINSM_9compositeIJNSM_16operator_adaptorINS7_8equal_toIvEEEENSN_INSM_8argumentILj0EEEEENSN_INSM_5valueIiEEEEEEEEEEENSB_17counting_iteratorIlNSB_11use_defaultES13_S13_EEEEEEEPS9_jSF_S9_S9_NS7_10__identityEEEvT0_T1_T2_T3_T4_T6__param_3[1],
	.param .align 8 .b8 _ZN3cub18CUB_300001_SM_10006detail6reduce28DeviceReduceSingleTileKernelINS2_10policy_hubIN4cuda3std3__45tupleIJblEEEjN6thrust24THRUST_300001_SM_1000_NS8cuda_cub9__find_if7functorIS9_EEE10Policy1000ENSB_12zip_iteratorINS8_IJNSD_26transform_input_iterator_tIbPiNSB_6detail10functional5actorINSM_9compositeIJNSM_16operator_adaptorINS7_8equal_toIvEEEENSN_INSM_8argumentILj0EEEEENSN_INSM_5valueIiEEEEEEEEEEENSB_17counting_iteratorIlNSB_11use_defaultES13_S13_EEEEEEEPS9_jSF_S9_S9_NS7_10__identityEEEvT0_T1_T2_T3_T4_T6__param_4[16],
	.param .align 1 .b8 _ZN3cub18CUB_300001_SM_10006detail6reduce28DeviceReduceSingleTileKernelINS2_10policy_hubIN4cuda3std3__45tupleIJblEEEjN6thrust24THRUST_300001_SM_1000_NS8cuda_cub9__find_if7functorIS9_EEE10Policy1000ENSB_12zip_iteratorINS8_IJNSD_26transform_input_iterator_tIbPiNSB_6detail10functional5actorINSM_9compositeIJNSM_16operator_adaptorINS7_8equal_toIvEEEENSN_INSM_8argumentILj0EEEEENSN_INSM_5valueIiEEEEEEEEEEENSB_17counting_iteratorIlNSB_11use_defaultES13_S13_EEEEEEEPS9_jSF_S9_S9_NS7_10__identityEEEvT0_T1_T2_T3_T4_T6__param_5[1]
)
.maxntid 256
.minnctapersm 1
{
	.reg .pred 	%p<329>;
	.reg .b16 	%rs<409>;
	.reg .b32 	%r<479>;
	.reg .b64 	%rd<449>;
	// demoted variable
	.shared .align 8 .b8 _ZZN3cub18CUB_300001_SM_10006detail6reduce28DeviceReduceSingleTileKernelINS2_10policy_hubIN4cuda3std3__45tupleIJblEEEjN6thrust24THRUST_300001_SM_1000_NS8cuda_cub9__find_if7functorIS9_EEE10Policy1000ENSB_12zip_iteratorINS8_IJNSD_26transform_input_iterator_tIbPiNSB_6detail10functional5actorINSM_9compositeIJNSM_16operator_adaptorINS7_8equal_toIvEEEENSN_INSM_8argumentILj0EEEEENSN_INSM_5valueIiEEEEEEEEEEENSB_17counting_iteratorIlNSB_11use_defaultES13_S13_EEEEEEEPS9_jSF_S9_S9_NS7_10__identityEEEvT0_T1_T2_T3_T4_T6_E12temp_storage[152];
	ld.param.u64 	%rd114, [_ZN3cub18CUB_300001_SM_10006detail6reduce28DeviceReduceSingleTileKernelINS2_10policy_hubIN4cuda3std3__45tupleIJblEEEjN6thrust24THRUST_300001_SM_1000_NS8cuda_cub9__find_if7functorIS9_EEE10Policy1000ENSB_12zip_iteratorINS8_IJNSD_26transform_input_iterator_tIbPiNSB_6detail10functional5actorINSM_9compositeIJNSM_16operator_adaptorINS7_8equal_toIvEEEENSN_INSM_8argumentILj0EEEEENSN_INSM_5valueIiEEEEEEEEEEENSB_17counting_iteratorIlNSB_11use_defaultES13_S13_EEEEEEEPS9_jSF_S9_S9_NS7_10__identityEEEvT0_T1_T2_T3_T4_T6__param_4+8];
	ld.param.u64 	%rd113, [_ZN3cub18CUB_300001_SM_10006detail6reduce28DeviceReduceSingleTileKernelINS2_10policy_hubIN4cuda3std3__45tupleIJblEEEjN6thrust24THRUST_300001_SM_1000_NS8cuda_cub9__find_if7functorIS9_EEE10Policy1000ENSB_12zip_iteratorINS8_IJNSD_26transform_input_iterator_tIbPiNSB_6detail10functional5actorINSM_9compositeIJNSM_16operator_adaptorINS7_8equal_toIvEEEENSN_INSM_8argumentILj0EEEEENSN_INSM_5valueIiEEEEEEEEEEENSB_17counting_iteratorIlNSB_11use_defaultES13_S13_EEEEEEEPS9_jSF_S9_S9_NS7_10__identityEEEvT0_T1_T2_T3_T4_T6__param_0+16];
	ld.param.u32 	%r47, [_ZN3cub18CUB_300001_SM_10006detail6reduce28DeviceReduceSingleTileKernelINS2_10policy_hubIN4cuda3std3__45tupleIJblEEEjN6thrust24THRUST_300001_SM_1000_NS8cuda_cub9__find_if7functorIS9_EEE10Policy1000ENSB_12zip_iteratorINS8_IJNSD_26transform_input_iterator_tIbPiNSB_6detail10functional5actorINSM_9compositeIJNSM_16operator_adaptorINS7_8equal_toIvEEEENSN_INSM_8argumentILj0EEEEENSN_INSM_5valueIiEEEEEEEEEEENSB_17counting_iteratorIlNSB_11use_defaultES13_S13_EEEEEEEPS9_jSF_S9_S9_NS7_10__identityEEEvT0_T1_T2_T3_T4_T6__param_0+12];
	ld.param.u64 	%rd112, [_ZN3cub18CUB_300001_SM_10006detail6reduce28DeviceReduceSingleTileKernelINS2_10policy_hubIN4cuda3std3__45tupleIJblEEEjN6thrust24THRUST_300001_SM_1000_NS8cuda_cub9__find_if7functorIS9_EEE10Policy1000ENSB_12zip_iteratorINS8_IJNSD_26transform_input_iterator_tIbPiNSB_6detail10functional5actorINSM_9compositeIJNSM_16operator_adaptorINS7_8equal_toIvEEEENSN_INSM_8argumentILj0EEEEENSN_INSM_5valueIiEEEEEEEEEEENSB_17counting_iteratorIlNSB_11use_defaultES13_S13_EEEEEEEPS9_jSF_S9_S9_NS7_10__identityEEEvT0_T1_T2_T3_T4_T6__param_0];
	ld.param.u64 	%rd115, [_ZN3cub18CUB_300001_SM_10006detail6reduce28DeviceReduceSingleTileKernelINS2_10policy_hubIN4cuda3std3__45tupleIJblEEEjN6thrust24THRUST_300001_SM_1000_NS8cuda_cub9__find_if7functorIS9_EEE10Policy1000ENSB_12zip_iteratorINS8_IJNSD_26transform_input_iterator_tIbPiNSB_6detail10functional5actorINSM_9compositeIJNSM_16operator_adaptorINS7_8equal_toIvEEEENSN_INSM_8argumentILj0EEEEENSN_INSM_5valueIiEEEEEEEEEEENSB_17counting_iteratorIlNSB_11use_defaultES13_S13_EEEEEEEPS9_jSF_S9_S9_NS7_10__identityEEEvT0_T1_T2_T3_T4_T6__param_1];
	ld.param.u32 	%r48, [_ZN3cub18CUB_300001_SM_10006detail6reduce28DeviceReduceSingleTileKernelINS2_10policy_hubIN4cuda3std3__45tupleIJblEEEjN6thrust24THRUST_300001_SM_1000_NS8cuda_cub9__find_if7functorIS9_EEE10Policy1000ENSB_12zip_iteratorINS8_IJNSD_26transform_input_iterator_tIbPiNSB_6detail10functional5actorINSM_9compositeIJNSM_16operator_adaptorINS7_8equal_toIvEEEENSN_INSM_8argumentILj0EEEEENSN_INSM_5valueIiEEEEEEEEEEENSB_17counting_iteratorIlNSB_11use_defaultES13_S13_EEEEEEEPS9_jSF_S9_S9_NS7_10__identityEEEvT0_T1_T2_T3_T4_T6__param_2];
	ld.param.u8 	%rs94, [_ZN3cub18CUB_300001_SM_10006detail6reduce28DeviceReduceSingleTileKernelINS2_10policy_hubIN4cuda3std3__45tupleIJblEEEjN6thrust24THRUST_300001_SM_1000_NS8cuda_cub9__find_if7functorIS9_EEE10Policy1000ENSB_12zip_iteratorINS8_IJNSD_26transform_input_iterator_tIbPiNSB_6detail10functional5actorINSM_9compositeIJNSM_16operator_adaptorINS7_8equal_toIvEEEENSN_INSM_8argumentILj0EEEEENSN_INSM_5valueIiEEEEEEEEEEENSB_17counting_iteratorIlNSB_11use_defaultES13_S13_EEEEEEEPS9_jSF_S9_S9_NS7_10__identityEEEvT0_T1_T2_T3_T4_T6__param_4];
	cvta.to.global.u64 	%rd1, %rd115;
	setp.ne.s32 	%p1, %r48, 0;
	@%p1 bra 	$L__BB5_3;
	mov.u32 	%r464, %tid.x;
	setp.ne.s32 	%p328, %r464, 0;
	@%p328 bra 	$L__BB5_123;
	st.global.u8 	[%rd1], %rs94;
	st.global.u64 	[%rd1+8], %rd114;
	bra.uni 	$L__BB5_123;
$L__BB5_3:
	cvta.to.global.u64 	%rd2, %rd112;
	setp.gt.u32 	%p2, %r48, 1023;
	@%p2 bra 	$L__BB5_80;
	mov.u32 	%r4, %tid.x;
	setp.ge.u32 	%p149, %r4, %r48;
	mov.b16 	%rs377, 0;
	mov.b64 	%rd417, 0;
	mov.u32 	%r468, %r4;
	@%p149 bra 	$L__BB5_6;
	cvt.u64.u32 	%rd279, %r4;
	mul.wide.u32 	%rd280, %r4, 4;
	add.s64 	%rd281, %rd2, %rd280;
	add.s64 	%rd417, %rd113, %rd279;
	ld.global.u32 	%r210, [%rd281];
	setp.eq.s32 	%p150, %r210, %r47;
	selp.u16 	%rs377, 1, 0, %p150;
	add.s32 	%r468, %r4, 256;
$L__BB5_6:
	setp.ge.u32 	%p151, %r468, %r48;
	@%p151 bra 	$L__BB5_18;
	not.b32 	%r211, %r468;
	add.s32 	%r7, %r48, %r211;
	shr.u32 	%r212, %r7, 8;
	add.s32 	%r8, %r212, 1;
	and.b32  	%r9, %r8, 7;
	setp.lt.u32 	%p152, %r7, 1792;
	@%p152 bra 	$L__BB5_10;
	and.b32  	%r213, %r8, 33554424;
	neg.s32 	%r466, %r213;
$L__BB5_9:
	.pragma "nounroll";
	cvt.u64.u32 	%rd283, %r468;
	mul.wide.u32 	%rd284, %r468, 4;
	add.s64 	%rd285, %rd2, %rd284;
	add.s64 	%rd286, %rd113, %rd283;
	ld.global.u32 	%r214, [%rd285];
	setp.eq.s32 	%p153, %r214, %r47;
	selp.u16 	%rs218, 1, 0, %p153;
	and.b16  	%rs219, %rs377, 255;
	setp.ne.s16 	%p155, %rs219, 0;
	and.pred  	%p156, %p155, %p153;
	min.s64 	%rd287, %rd286, %rd417;
	setp.eq.s16 	%p157, %rs219, 0;
	selp.b64 	%rd288, %rd286, %rd417, %p157;
	selp.b16 	%rs220, %rs218, %rs377, %p157;
	selp.b64 	%rd289, %rd287, %rd288, %p156;
	selp.b16 	%rs221, 1, %rs220, %p156;
	and.b16  	%rs222, %rs221, 255;
	add.s64 	%rd290, %rd286, 256;
	ld.global.u32 	%r215, [%rd285+1024];
	setp.eq.s32 	%p158, %r215, %r47;
	selp.u16 	%rs223, 1, 0, %p158;
	setp.ne.s16 	%p160, %rs222, 0;
	and.pred  	%p161, %p160, %p158;
	min.s64 	%rd291, %rd290, %rd289;
	setp.eq.s16 	%p162, %rs222, 0;
	selp.b64 	%rd292, %rd290, %rd289, %p162;
	selp.b16 	%rs224, %rs223, %rs221, %p162;
	selp.b64 	%rd293, %rd291, %rd292, %p161;
	selp.b16 	%rs225, 1, %rs224, %p161;
	and.b16  	%rs226, %rs225, 255;
	add.s64 	%rd294, %rd286, 512;
	ld.global.u32 	%r216, [%rd285+2048];
	setp.eq.s32 	%p163, %r216, %r47;
	selp.u16 	%rs227, 1, 0, %p163;
	setp.ne.s16 	%p165, %rs226, 0;
	and.pred  	%p166, %p165, %p163;
	min.s64 	%rd295, %rd294, %rd293;
	setp.eq.s16 	%p167, %rs226, 0;
	selp.b64 	%rd296, %rd294, %rd293, %p167;
	selp.b16 	%rs228, %rs227, %rs225, %p167;
	selp.b64 	%rd297, %rd295, %rd296, %p166;
	selp.b16 	%rs229, 1, %rs228, %p166;
	and.b16  	%rs230, %rs229, 255;
	add.s64 	%rd298, %rd286, 768;
	ld.global.u32 	%r217, [%rd285+3072];
	setp.eq.s32 	%p168, %r217, %r47;
	selp.u16 	%rs231, 1, 0, %p168;
	setp.ne.s16 	%p170, %rs230, 0;
	and.pred  	%p171, %p170, %p168;
	min.s64 	%rd299, %rd298, %rd297;
	setp.eq.s16 	%p172, %rs230, 0;
	selp.b64 	%rd300, %rd298, %rd297, %p172;
	selp.b16 	%rs232, %rs231, %rs229, %p172;
	selp.b64 	%rd301, %rd299, %rd300, %p171;
	selp.b16 	%rs233, 1, %rs232, %p171;
	and.b16  	%rs234, %rs233, 255;
	add.s64 	%rd302, %rd286, 1024;
	ld.global.u32 	%r218, [%rd285+4096];
	setp.eq.s32 	%p173, %r218, %r47;
	selp.u16 	%rs235, 1, 0, %p173;
	setp.ne.s16 	%p175, %rs234, 0;
	and.pred  	%p176, %p175, %p173;
	min.s64 	%rd303, %rd302, %rd301;
	setp.eq.s16 	%p177, %rs234, 0;
	selp.b64 	%rd304, %rd302, %rd301, %p177;
	selp.b16 	%rs236, %rs235, %rs233, %p177;
	selp.b64 	%rd305, %rd303, %rd304, %p176;
	selp.b16 	%rs237, 1, %rs236, %p176;
	and.b16  	%rs238, %rs237, 255;
	add.s64 	%rd306, %rd286, 1280;
	ld.global.u32 	%r219, [%rd285+5120];
	setp.eq.s32 	%p178, %r219, %r47;
	selp.u16 	%rs239, 1, 0, %p178;
	setp.ne.s16 	%p180, %rs238, 0;
	and.pred  	%p181, %p180, %p178;
	min.s64 	%rd307, %rd306, %rd305;
	setp.eq.s16 	%p182, %rs238, 0;
	selp.b64 	%rd308, %rd306, %rd305, %p182;
	selp.b16 	%rs240, %rs239, %rs237, %p182;
	selp.b64 	%rd309, %rd307, %rd308, %p181;
	selp.b16 	%rs241, 1, %rs240, %p181;
	and.b16  	%rs242, %rs241, 255;
	add.s64 	%rd310, %rd286, 1536;
	ld.global.u32 	%r220, [%rd285+6144];
	setp.eq.s32 	%p183, %r220, %r47;
	selp.u16 	%rs243, 1, 0, %p183;
	setp.ne.s16 	%p185, %rs242, 0;
	and.pred  	%p186, %p185, %p183;
	min.s64 	%rd311, %rd310, %rd309;
	setp.eq.s16 	%p187, %rs242, 0;
	selp.b64 	%rd312, %rd310, %rd309, %p187;
	selp.b16 	%rs244, %rs243, %rs241, %p187;
	selp.b64 	%rd313, %rd311, %rd312, %p186;
	selp.b16 	%rs245, 1, %rs244, %p186;
	and.b16  	%rs246, %rs245, 255;
	add.s64 	%rd314, %rd286, 1792;
	ld.global.u32 	%r221, [%rd285+7168];
	setp.eq.s32 	%p188, %r221, %r47;
	selp.u16 	%rs247, 1, 0, %p188;
	setp.ne.s16 	%p190, %rs246, 0;
	and.pred  	%p191, %p190, %p188;
	min.s64 	%rd315, %rd314, %rd313;
	setp.eq.s16 	%p192, %rs246, 0;
	selp.b64 	%rd316, %rd314, %rd313, %p192;
	selp.b16 	%rs248, %rs247, %rs245, %p192;
	selp.b64 	%rd417, %rd315, %rd316, %p191;
	selp.b16 	%rs377, 1, %rs248, %p191;
	add.s32 	%r468, %r468, 2048;
	add.s32 	%r466, %r466, 8;
	setp.ne.s32 	%p193, %r466, 0;
	@%p193 bra 	$L__BB5_9;
$L__BB5_10:
	setp.eq.s32 	%p194, %r9, 0;
	@%p194 bra 	$L__BB5_18;
	setp.lt.u32 	%p195, %r9, 4;
	@%p195 bra 	$L__BB5_13;
	cvt.u64.u32 	%rd318, %r468;
	mul.wide.u32 	%rd319, %r468, 4;
	add.s64 	%rd320, %rd2, %rd319;
	add.s64 	%rd321, %rd113, %rd318;
	ld.global.u32 	%r222, [%rd320];
	setp.eq.s32 	%p196, %r222, %r47;
	selp.u16 	%rs250, 1, 0, %p196;
	and.b16  	%rs251, %rs377, 255;
	setp.ne.s16 	%p198, %rs251, 0;
	and.pred  	%p199, %p198, %p196;
	min.s64 	%rd322, %rd321, %rd417;
	setp.eq.s16 	%p200, %rs251, 0;
	selp.b64 	%rd323, %rd321, %rd417, %p200;
	selp.b16 	%rs252, %rs250, %rs377, %p200;
	selp.b64 	%rd324, %rd322, %rd323, %p199;
	selp.b16 	%rs253, 1, %rs252, %p199;
	and.b16  	%rs254, %rs253, 255;
	add.s32 	%r223, %r468, 256;
	cvt.u64.u32 	%rd325, %r223;
	add.s64 	%rd326, %rd113, %rd325;
	ld.global.u32 	%r224, [%rd320+1024];
	setp.eq.s32 	%p201, %r224, %r47;
	selp.u16 	%rs255, 1, 0, %p201;
	setp.ne.s16 	%p203, %rs254, 0;
	and.pred  	%p204, %p203, %p201;
	min.s64 	%rd327, %rd326, %rd324;
	setp.eq.s16 	%p205, %rs254, 0;
	selp.b64 	%rd328, %rd326, %rd324, %p205;
	selp.b16 	%rs256, %rs255, %rs253, %p205;
	selp.b64 	%rd329, %rd327, %rd328, %p204;
	selp.b16 	%rs257, 1, %rs256, %p204;
	and.b16  	%rs258, %rs257, 255;
	add.s32 	%r225, %r468, 512;
	cvt.u64.u32 	%rd330, %r225;
	add.s64 	%rd331, %rd113, %rd330;
	ld.global.u32 	%r226, [%rd320+2048];
	setp.eq.s32 	%p206, %r226, %r47;
	selp.u16 	%rs259, 1, 0, %p206;
	setp.ne.s16 	%p208, %rs258, 0;
	and.pred  	%p209, %p208, %p206;
	min.s64 	%rd332, %rd331, %rd329;
	setp.eq.s16 	%p210, %rs258, 0;
	selp.b64 	%rd333, %rd331, %rd329, %p210;
	selp.b16 	%rs260, %rs259, %rs257, %p210;
	selp.b64 	%rd334, %rd332, %rd333, %p209;
	selp.b16 	%rs261, 1, %rs260, %p209;
	and.b16  	%rs262, %rs261, 255;
	add.s32 	%r227, %r468, 768;
	cvt.u64.u32 	%rd335, %r227;
	add.s64 	%rd336, %rd113, %rd335;
	ld.global.u32 	%r228, [%rd320+3072];
	setp.eq.s32 	%p211, %r228, %r47;
	selp.u16 	%rs263, 1, 0, %p211;
	setp.ne.s16 	%p213, %rs262, 0;
	and.pred  	%p214, %p213, %p211;
	min.s64 	%rd337, %rd336, %rd334;
	setp.eq.s16 	%p215, %rs262, 0;
	selp.b64 	%rd338, %rd336, %rd334, %p215;
	selp.b16 	%rs264, %rs263, %rs261, %p215;
	selp.b64 	%rd417, %rd337, %rd338, %p214;
	selp.b16 	%rs377, 1, %rs264, %p214;
	add.s32 	%r468, %r468, 1024;
$L__BB5_13:
	and.b32  	%r229, %r8, 3;
	setp.eq.s32 	%p216, %r229, 0;
	@%p216 bra 	$L__BB5_18;
	setp.eq.s32 	%p217, %r229, 1;
	@%p217 bra 	$L__BB5_16;
	cvt.u64.u32 	%rd340, %r468;
	mul.wide.u32 	%rd341, %r468, 4;
	add.s64 	%rd342, %rd2, %rd341;
	add.s64 	%rd343, %rd113, %rd340;
	ld.global.u32 	%r230, [%rd342];
	setp.eq.s32 	%p218, %r230, %r47;
	selp.u16 	%rs266, 1, 0, %p218;
	and.b16  	%rs267, %rs377, 255;
	setp.ne.s16 	%p220, %rs267, 0;
	and.pred  	%p221, %p220, %p218;
	min.s64 	%rd344, %rd343, %rd417;
	setp.eq.s16 	%p222, %rs267, 0;
	selp.b64 	%rd345, %rd343, %rd417, %p222;
	selp.b16 	%rs268, %rs266, %rs377, %p222;
	selp.b64 	%rd346, %rd344, %rd345, %p221;
	selp.b16 	%rs269, 1, %rs268, %p221;
	and.b16  	%rs270, %rs269, 255;
	add.s32 	%r231, %r468, 256;
	cvt.u64.u32 	%rd347, %r231;
	add.s64 	%rd348, %rd113, %rd347;
	ld.global.u32 	%r232, [%rd342+1024];
	setp.eq.s32 	%p223, %r232, %r47;
	selp.u16 	%rs271, 1, 0, %p223;
	setp.ne.s16 	%p225, %rs270, 0;
	and.pred  	%p226, %p225, %p223;
	min.s64 	%rd349, %rd348, %rd346;
	setp.eq.s16 	%p227, %rs270, 0;
	selp.b64 	%rd350, %rd348, %rd346, %p227;
	selp.b16 	%rs272, %rs271, %rs269, %p227;
	selp.b64 	%rd417, %rd349, %rd350, %p226;
	selp.b16 	%rs377, 1, %rs272, %p226;
	add.s32 	%r468, %r468, 512;
$L__BB5_16:
	and.b32  	%r233, %r7, 256;
	setp.ne.s32 	%p228, %r233, 0;
	@%p228 bra 	$L__BB5_18;
	cvt.u64.u32 	%rd351, %r468;
	mul.wide.u32 	%rd352, %r468, 4;
	add.s64 	%rd353, %rd2, %rd352;
	add.s64 	%rd354, %rd113, %rd351;
	ld.global.u32 	%r234, [%rd353];
	setp.eq.s32 	%p229, %r234, %r47;
	selp.u16 	%rs273, 1, 0, %p229;
	and.b16  	%rs274, %rs377, 255;
	setp.ne.s16 	%p231, %rs274, 0;
	and.pred  	%p232, %p231, %p229;
	min.s64 	%rd355, %rd354, %rd417;
	setp.eq.s16 	%p233, %rs274, 0;
	selp.b64 	%rd356, %rd354, %rd417, %p233;
	selp.b16 	%rs275, %rs273, %rs377, %p233;
	selp.b64 	%rd417, %rd355, %rd356, %p232;
	selp.b16 	%rs377, 1, %rs275, %p232;
$L__BB5_18:
	setp.lt.u32 	%p234, %r48, 256;
	@%p234 bra 	$L__BB5_43;
	// begin inline asm
	mov.u32 %r353, %laneid;
	// end inline asm
	cvt.u32.u16 	%r374, %rs377;
	and.b32  	%r355, %r374, 255;
	mov.b32 	%r371, 1;
	mov.b32 	%r372, 31;
	mov.b32 	%r373, -1;
	// begin inline asm
	shfl.sync.down.b32 %r354, %r355, %r371, %r372, %r373;
	// end inline asm
	// begin inline asm
	shfl.sync.down.b32 %r359, %r360, %r371, %r372, %r373;
	// end inline asm
	mov.b64 	{%r365, %r370}, %rd417;
	// begin inline asm
	shfl.sync.down.b32 %r364, %r365, %r371, %r372, %r373;
	// end inline asm
	// begin inline asm
	shfl.sync.down.b32 %r369, %r370, %r371, %r372, %r373;
	// end inline asm
	mov.b64 	%rd18, {%r364, %r369};
	cvt.u16.u32 	%rs15, %r354;
	setp.gt.s32 	%p284, %r353, 30;
	@%p284 bra 	$L__BB5_23;
	and.b16  	%rs317, %rs377, 255;
	setp.eq.s16 	%p285, %rs317, 0;
	and.b16  	%rs318, %rs15, 255;
	setp.eq.s16 	%p286, %rs318, 0;
	or.pred  	%p287, %p285, %p286;
	@%p287 bra 	$L__BB5_22;
	min.s64 	%rd417, %rd18, %rd417;
	mov.b16 	%rs377, 1;
	bra.uni 	$L__BB5_23;
$L__BB5_22:
	setp.eq.s16 	%p288, %rs317, 0;
	selp.b64 	%rd417, %rd18, %rd417, %p288;
	selp.b16 	%rs377, %rs15, %rs377, %p288;
$L__BB5_23:
	cvt.u32.u16 	%r395, %rs377;
	and.b32  	%r376, %r395, 255;
	mov.b32 	%r392, 2;
	mov.b32 	%r393, 31;
	mov.b32 	%r394, -1;
	// begin inline asm
	shfl.sync.down.b32 %r375, %r376, %r392, %r393, %r394;
	// end inline asm
	// begin inline asm
	shfl.sync.down.b32 %r380, %r381, %r392, %r393, %r394;
	// end inline asm
	mov.b64 	{%r386, %r391}, %rd417;
	// begin inline asm
	shfl.sync.down.b32 %r385, %r386, %r392, %r393, %r394;
	// end inline asm
	// begin inline asm
	shfl.sync.down.b32 %r390, %r391, %r392, %r393, %r394;
	// end inline asm
	mov.b64 	%rd22, {%r385, %r390};
	cvt.u16.u32 	%rs18, %r375;
	setp.gt.s32 	%p289, %r353, 29;
	@%p289 bra 	$L__BB5_27;
	and.b16  	%rs321, %rs377, 255;
	setp.eq.s16 	%p290, %rs321, 0;
	and.b16  	%rs322, %rs18, 255;
	setp.eq.s16 	%p291, %rs322, 0;
	or.pred  	%p292, %p290, %p291;
	@%p292 bra 	$L__BB5_26;
	min.s64 	%rd417, %rd22, %rd417;
	mov.b16 	%rs377, 1;
	bra.uni 	$L__BB5_27;
$L__BB5_26:
	setp.eq.s16 	%p293, %rs321, 0;
	selp.b64 	%rd417, %rd22, %rd417, %p293;
	selp.b16 	%rs377, %rs18, %rs377, %p293;
$L__BB5_27:
	cvt.u32.u16 	%r416, %rs377;
	and.b32  	%r397, %r416, 255;
	mov.b32 	%r413, 4;
	mov.b32 	%r414, 31;
	mov.b32 	%r415, -1;
	// begin inline asm
	shfl.sync.down.b32 %r396, %r397, %r413, %r414, %r415;
	// end inline asm
	// begin inline asm
	shfl.sync.down.b32 %r401, %r402, %r413, %r414, %r415;
	// end inline asm
	mov.b64 	{%r407, %r412}, %rd417;
	// begin inline asm
	shfl.sync.down.b32 %r406, %r407, %r413, %r414, %r415;
	// end inline asm
	// begin inline asm
	shfl.sync.down.b32 %r411, %r412, %r413, %r414, %r415;
	// end inline asm
	mov.b64 	%rd26, {%r406, %r411};
	cvt.u16.u32 	%rs21, %r396;
	setp.gt.s32 	%p294, %r353, 27;
	@%p294 bra 	$L__BB5_31;
	and.b16  	%rs325, %rs377, 255;
	setp.eq.s16 	%p295, %rs325, 0;
	and.b16  	%rs326, %rs21, 255;
	setp.eq.s16 	%p296, %rs326, 0;
	or.pred  	%p297, %p295, %p296;
	@%p297 bra 	$L__BB5_30;
	min.s64 	%rd417, %rd26, %rd417;
	mov.b16 	%rs377, 1;
	bra.uni 	$L__BB5_31;
$L__BB5_30:
	setp.eq.s16 	%p298, %rs325, 0;
	selp.b64 	%rd417, %rd26, %rd417, %p298;
	selp.b16 	%rs377, %rs21, %rs377, %p298;
$L__BB5_31:
	cvt.u32.u16 	%r437, %rs377;
	and.b32  	%r418, %r437, 255;
	mov.b32 	%r434, 8;
	mov.b32 	%r435, 31;
	mov.b32 	%r436, -1;
	// begin inline asm
	shfl.sync.down.b32 %r417, %r418, %r434, %r435, %r436;
	// end inline asm
	// begin inline asm
	shfl.sync.down.b32 %r422, %r423, %r434, %r435, %r436;
	// end inline asm
	mov.b64 	{%r428, %r433}, %rd417;
	// begin inline asm
	shfl.sync.down.b32 %r427, %r428, %r434, %r435, %r436;
	// end inline asm
	// begin inline asm
	shfl.sync.down.b32 %r432, %r433, %r434, %r435, %r436;
	// end inline asm
	mov.b64 	%rd30, {%r427, %r432};
	cvt.u16.u32 	%rs24, %r417;
	setp.gt.s32 	%p299, %r353, 23;
	@%p299 bra 	$L__BB5_35;
	and.b16  	%rs329, %rs377, 255;
	setp.eq.s16 	%p300, %rs329, 0;
	and.b16  	%rs330, %rs24, 255;
	setp.eq.s16 	%p301, %rs330, 0;
	or.pred  	%p302, %p300, %p301;
	@%p302 bra 	$L__BB5_34;
	min.s64 	%rd417, %rd30, %rd417;
	mov.b16 	%rs377, 1;
	bra.uni 	$L__BB5_35;
$L__BB5_34:
	setp.eq.s16 	%p303, %rs329, 0;
	selp.b64 	%rd417, %rd30, %rd417, %p303;
	selp.b16 	%rs377, %rs24, %rs377, %p303;
$L__BB5_35:
	cvt.u32.u16 	%r458, %rs377;
	and.b32  	%r439, %r458, 255;
	mov.b32 	%r455, 16;
	mov.b32 	%r456, 31;
	mov.b32 	%r457, -1;
	// begin inline asm
	shfl.sync.down.b32 %r438, %r439, %r455, %r456, %r457;
	// end inline asm
	// begin inline asm
	shfl.sync.down.b32 %r443, %r444, %r455, %r456, %r457;
	// end inline asm
	mov.b64 	{%r449, %r454}, %rd417;
	// begin inline asm
	shfl.sync.down.b32 %r448, %r449, %r455, %r456, %r457;
	// end inline asm
	// begin inline asm
	shfl.sync.down.b32 %r453, %r454, %r455, %r456, %r457;
	// end inline asm
	mov.b64 	%rd34, {%r448, %r453};
	cvt.u16.u32 	%rs27, %r438;
	setp.gt.s32 	%p304, %r353, 15;
	@%p304 bra 	$L__BB5_39;
	and.b16  	%rs333, %rs377, 255;
	setp.eq.s16 	%p305, %rs333, 0;
	and.b16  	%rs334, %rs27, 255;
	setp.eq.s16 	%p306, %rs334, 0;
	or.pred  	%p307, %p305, %p306;
	@%p307 bra 	$L__BB5_38;
	min.s64 	%rd417, %rd34, %rd417;
	mov.b16 	%rs377, 1;
	bra.uni 	$L__BB5_39;
$L__BB5_38:
	setp.eq.s16 	%p308, %rs333, 0;
	selp.b64 	%rd417, %rd34, %rd417, %p308;
	selp.b16 	%rs377, %rs27, %rs377, %p308;
$L__BB5_39:
	setp.ne.s32 	%p309, %r353, 0;
	@%p309 bra 	$L__BB5_41;
	shr.u32 	%r459, %r4, 1;
	and.b32  	%r460, %r459, 496;
	mov.u32 	%r461, _ZZN3cub18CUB_300001_SM_10006detail6reduce28DeviceReduceSingleTileKernelINS2_10policy_hubIN4cuda3std3__45tupleIJblEEEjN6thrust24THRUST_300001_SM_1000_NS8cuda_cub9__find_if7functorIS9_EEE10Policy1000ENSB_12zip_iteratorINS8_IJNSD_26transform_input_iterator_tIbPiNSB_6detail10functional5actorINSM_9compositeIJNSM_16operator_adaptorINS7_8equal_toIvEEEENSN_INSM_8argumentILj0EEEEENSN_INSM_5valueIiEEEEEEEEEEENSB_17counting_iteratorIlNSB_11use_defaultES13_S13_EEEEEEEPS9_jSF_S9_S9_NS7_10__identityEEEvT0_T1_T2_T3_T4_T6_E12temp_storage;
	add.s32 	%r462, %r461, %r460;
	st.shared.u8 	[%r462+8], %rs377;
	st.shared.u64 	[%r462+16], %rd417;
$L__BB5_41:
	bar.sync 	0;
	setp.ne.s32 	%p310, %r4, 0;
	@%p310 bra 	$L__BB5_121;
	ld.shared.u8 	%rs337, [_ZZN3cub18CUB_300001_SM_10006detail6reduce28DeviceReduceSingleTileKernelINS2_10policy_hubIN4cuda3std3__45tupleIJblEEEjN6thrust24THRUST_300001_SM_1000_NS8cuda_cub9__find_if7functorIS9_EEE10Policy1000ENSB_12zip_iteratorINS8_IJNSD_26transform_input_iterator_tIbPiNSB_6detail10functional5actorINSM_9compositeIJNSM_16operator_adaptorINS7_8equal_toIvEEEENSN_INSM_8argumentILj0EEEEENSN_INSM_5valueIiEEEEEEEEEEENSB_17counting_iteratorIlNSB_11use_defaultES13_S13_EEEEEEEPS9_jSF_S9_S9_NS7_10__identityEEEvT0_T1_T2_T3_T4_T6_E12temp_storage+24];
	ld.shared.u64 	%rd378, [_ZZN3cub18CUB_300001_SM_10006detail6reduce28DeviceReduceSingleTileKernelINS2_10policy_hubIN4cuda3std3__45tupleIJblEEEjN6thrust24THRUST_300001_SM_1000_NS8cuda_cub9__find_if7functorIS9_EEE10Policy1000ENSB_12zip_iteratorINS8_IJNSD_26transform_input_iterator_tIbPiNSB_6detail10functional5actorINSM_9compositeIJNSM_16operator_adaptorINS7_8equal_toIvEEEENSN_INSM_8argumentILj0EEEEENSN_INSM_5valueIiEEEEEEEEEEENSB_17counting_iteratorIlNSB_11use_defaultES13_S13_EEEEEEEPS9_jSF_S9_S9_NS7_10__identityEEEvT0_T1_T2_T3_T4_T6_E12temp_storage+32];
	and.b16  	%rs338, %rs377, 255;
	setp.eq.s16 	%p311, %rs338, 0;
	setp.eq.s16 	%p312, %rs337, 0;
	min.s64 	%rd379, %rd378, %rd417;
	selp.b16 	%rs339, %rs377, 1, %p312;
	selp.b16 	%rs340, %rs337, %rs339, %p311;
	and.b16  	%rs341, %rs340, 255;
	selp.b64 	%rd380, %rd417, %rd379, %p312;
	selp.b64 	%rd381, %rd378, %rd380, %p311;
	ld.shared.u8 	%rs342, [_ZZN3cub18CUB_300001_SM_10006detail6reduce28DeviceReduceSingleTileKernelINS2_10policy_hubIN4cuda3std3__45tupleIJblEEEjN6thrust24THRUST_300001_SM_1000_NS8cuda_cub9__find_if7functorIS9_EEE10Policy1000ENSB_12zip_iteratorINS8_IJNSD_26transform_input_iterator_tIbPiNSB_6detail10functional5actorINSM_9compositeIJNSM_16operator_adaptorINS7_8equal_toIvEEEENSN_INSM_8argumentILj0EEEEENSN_INSM_5valueIiEEEEEEEEEEENSB_17counting_iteratorIlNSB_11use_defaultES13_S13_EEEEEEEPS9_jSF_S9_S9_NS7_10__identityEEEvT0_T1_T2_T3_T4_T6_E12temp_storage+40];
	ld.shared.u64 	%rd382, [_ZZN3cub18CUB_300001_SM_10006detail6reduce28DeviceReduceSingleTileKernelINS2_10policy_hubIN4cuda3std3__45tupleIJblEEEjN6thrust24THRUST_300001_SM_1000_NS8cuda_cub9__find_if7functorIS9_EEE10Policy1000ENSB_12zip_iteratorINS8_IJNSD_26transform_input_iterator_tIbPiNSB_6detail10functional5actorINSM_9compositeIJNSM_16operator_adaptorINS7_8equal_toIvEEEENSN_INSM_8argumentILj0EEEEENSN_INSM_5valueIiEEEEEEEEEEENSB_17counting_iteratorIlNSB_11use_defaultES13_S13_EEEEEEEPS9_jSF_S9_S9_NS7_10__identityEEEvT0_T1_T2_T3_T4_T6_E12temp_storage+48];
	setp.eq.s16 	%p313, %rs341, 0;
	setp.eq.s16 	%p314, %rs342, 0;
	min.s64 	%rd383, %rd382, %rd381;
	selp.b16 	%rs343, %rs340, 1, %p314;
	selp.b16 	%rs344, %rs342, %rs343, %p313;
	and.b16  	%rs345, %rs344, 255;
	selp.b64 	%rd384, %rd381, %rd383, %p314;
	selp.b64 	%rd385, %rd382, %rd384, %p313;
	ld.shared.u8 	%rs346, [_ZZN3cub18CUB_300001_SM_10006detail6reduce28DeviceReduceSingleTileKernelINS2_10policy_hubIN4cuda3std3__45tupleIJblEEEjN6thrust24THRUST_300001_SM_1000_NS8cuda_cub9__find_if7functorIS9_EEE10Policy1000ENSB_12zip_iteratorINS8_IJNSD_26transform_input_iterator_tIbPiNSB_6detail10functional5actorINSM_9compositeIJNSM_16operator_adaptorINS7_8equal_toIvEEEENSN_INSM_8argumentILj0EEEEENSN_INSM_5valueIiEEEEEEEEEEENSB_17counting_iteratorIlNSB_11use_defaultES13_S13_EEEEEEEPS9_jSF_S9_S9_NS7_10__identityEEEvT0_T1_T2_T3_T4_T6_E12temp_storage+56];
	ld.shared.u64 	%rd386, [_ZZN3cub18CUB_300001_SM_10006detail6reduce28DeviceReduceSingleTileKernelINS2_10policy_hubIN4cuda3std3__45tupleIJblEEEjN6thrust24THRUST_300001_SM_1000_NS8cuda_cub9__find_if7functorIS9_EEE10Policy1000ENSB_12zip_iteratorINS8_IJNSD_26transform_input_iterator_tIbPiNSB_6detail10functional5actorINSM_9compositeIJNSM_16operator_adaptorINS7_8equal_toIvEEEENSN_INSM_8argumentILj0EEEEENSN_INSM_5valueIiEEEEEEEEEEENSB_17counting_iteratorIlNSB_11use_defaultES13_S13_EEEEEEEPS9_jSF_S9_S9_NS7_10__identityEEEvT0_T1_T2_T3_T4_T6_E12temp_storage+64];
	setp.eq.s16 	%p315, %rs345, 0;
	setp.eq.s16 	%p316, %rs346, 0;
	min.s64 	%rd387, %rd386, %rd385;
	selp.b16 	%rs347, %rs344, 1, %p316;
	selp.b16 	%rs348, %rs346, %rs347, %p315;
	and.b16  	%rs349, %rs348, 255;
	selp.b64 	%rd388, %rd385, %rd387, %p316;
	selp.b64 	%rd389, %rd386, %rd388, %p315;
	ld.shared.u8 	%rs350, [_ZZN3cub18CUB_300001_SM_10006detail6reduce28DeviceReduceSingleTileKernelINS2_10policy_hubIN4cuda3std3__45tupleIJblEEEjN6thrust24THRUST_300001_SM_1000_NS8cuda_cub9__find_if7functorIS9_EEE10Policy1000ENSB_12zip_iteratorINS8_IJNSD_26transform_input_iterator_tIbPiNSB_6detail10functional5actorINSM_9compositeIJNSM_16operator_adaptorINS7_8equal_toIvEEEENSN_INSM_8argumentILj0EEEEENSN_INSM_5valueIiEEEEEEEEEEENSB_17counting_iteratorIlNSB_11use_defaultES13_S13_EEEEEEEPS9_jSF_S9_S9_NS7_10__identityEEEvT0_T1_T2_T3_T4_T6_E12temp_storage+72];
	ld.shared.u64 	%rd390, [_ZZN3cub18CUB_300001_SM_10006detail6reduce28DeviceReduceSingleTileKernelINS2_10policy_hubIN4cuda3std3__45tupleIJblEEEjN6thrust24THRUST_300001_SM_1000_NS8cuda_cub9__find_if7functorIS9_EEE10Policy1000ENSB_12zip_iteratorINS8_IJNSD_26transform_input_iterator_tIbPiNSB_6detail10functional5actorINSM_9compositeIJNSM_16operator_adaptorINS7_8equal_toIvEEEENSN_INSM_8argumentILj0EEEEENSN_INSM_5valueIiEEEEEEEEEEENSB_17counting_iteratorIlNSB_11use_defaultES13_S13_EEEEEEEPS9_jSF_S9_S9_NS7_10__identityEEEvT0_T1_T2_T3_T4_T6_E12temp_storage+80];
	setp.eq.s16 	%p317, %rs349, 0;
	setp.eq.s16 	%p318, %rs350, 0;
	min.s64 	%rd391, %rd390, %rd389;
	selp.b16 	%rs351, %rs348, 1, %p318;
	selp.b16 	%rs352, %rs350, %rs351, %p317;
	and.b16  	%rs353, %rs352, 255;
	selp.b64 	%rd392, %rd389, %rd391, %p318;
	selp.b64 	%rd393, %rd390, %rd392, %p317;
	ld.shared.u8 	%rs354, [_ZZN3cub18CUB_300001_SM_10006detail6reduce28DeviceReduceSingleTileKernelINS2_10policy_hubIN4cuda3std3__45tupleIJblEEEjN6thrust24THRUST_300001_SM_1000_NS8cuda_cub9__find_if7functorIS9_EEE10Policy1000ENSB_12zip_iteratorINS8_IJNSD_26transform_input_iterator_tIbPiNSB_6detail10functional5actorINSM_9compositeIJNSM_16operator_adaptorINS7_8equal_toIvEEEENSN_INSM_8argumentILj0EEEEENSN_INSM_5valueIiEEEEEEEEEEENSB_17counting_iteratorIlNSB_11use_defaultES13_S13_EEEEEEEPS9_jSF_S9_S9_NS7_10__identityEEEvT0_T1_T2_T3_T4_T6_E12temp_storage+88];
	ld.shared.u64 	%rd394, [_ZZN3cub18CUB_300001_SM_10006detail6reduce28DeviceReduceSingleTileKernelINS2_10policy_hubIN4cuda3std3__45tupleIJblEEEjN6thrust24THRUST_300001_SM_1000_NS8cuda_cub9__find_if7functorIS9_EEE10Policy1000ENSB_12zip_iteratorINS8_IJNSD_26transform_input_iterator_tIbPiNSB_6detail10functional5actorINSM_9compositeIJNSM_16operator_adaptorINS7_8equal_toIvEEEENSN_INSM_8argumentILj0EEEEENSN_INSM_5valueIiEEEEEEEEEEENSB_17counting_iteratorIlNSB_11use_defaultES13_S13_EEEEEEEPS9_jSF_S9_S9_NS7_10__identityEEEvT0_T1_T2_T3_T4_T6_E12temp_storage+96];
	setp.eq.s16 	%p319, %rs353, 0;
	setp.eq.s16 	%p320, %rs354, 0;
	min.s64 	%rd395, %rd394, %rd393;
	selp.b16 	%rs355, %rs352, 1, %p320;
	selp.b16 	%rs356, %rs354, %rs355, %p319;
	and.b16  	%rs357, %rs356, 255;
	selp.b64 	%rd396, %rd393, %rd395, %p320;
	selp.b64 	%rd397, %rd394, %rd396, %p319;
	ld.shared.u8 	%rs358, [_ZZN3cub18CUB_300001_SM_10006detail6reduce28DeviceReduceSingleTileKernelINS2_10policy_hubIN4cuda3std3__45tupleIJblEEEjN6thrust24THRUST_300001_SM_1000_NS8cuda_cub9__find_if7functorIS9_EEE10Policy1000ENSB_12zip_iteratorINS8_IJNSD_26transform_input_iterator_tIbPiNSB_6detail10functional5actorINSM_9compositeIJNSM_16operator_adaptorINS7_8equal_toIvEEEENSN_INSM_8argumentILj0EEEEENSN_INSM_5valueIiEEEEEEEEEEENSB_17counting_iteratorIlNSB_11use_defaultES13_S13_EEEEEEEPS9_jSF_S9_S9_NS7_10__identityEEEvT0_T1_T2_T3_T4_T6_E12temp_storage+104];
	ld.shared.u64 	%rd398, [_ZZN3cub18CUB_300001_SM_10006detail6reduce28DeviceReduceSingleTileKernelINS2_10policy_hubIN4cuda3std3__45tupleIJblEEEjN6thrust24THRUST_300001_SM_1000_NS8cuda_cub9__find_if7functorIS9_EEE10Policy1000ENSB_12zip_iteratorINS8_IJNSD_26transform_input_iterator_tIbPiNSB_6detail10functional5actorINSM_9compositeIJNSM_16operator_adaptorINS7_8equal_toIvEEEENSN_INSM_8argumentILj0EEEEENSN_INSM_5valueIiEEEEEEEEEEENSB_17counting_iteratorIlNSB_11use_defaultES13_S13_EEEEEEEPS9_jSF_S9_S9_NS7_10__identityEEEvT0_T1_T2_T3_T4_T6_E12temp_storage+112];
	setp.eq.s16 	%p321, %rs357, 0;
	setp.eq.s16 	%p322, %rs358, 0;
	min.s64 	%rd399, %rd398, %rd397;
	selp.b16 	%rs359, %rs356, 1, %p322;
	selp.b16 	%rs360, %rs358, %rs359, %p321;
	and.b16  	%rs361, %rs360, 255;
	selp.b64 	%rd400, %rd397, %rd399, %p322;
	selp.b64 	%rd401, %rd398, %rd400, %p321;
	ld.shared.u8 	%rs362, [_ZZN3cub18CUB_300001_SM_10006detail6reduce28DeviceReduceSingleTileKernelINS2_10policy_hubIN4cuda3std3__45tupleIJblEEEjN6thrust24THRUST_300001_SM_1000_NS8cuda_cub9__find_if7functorIS9_EEE10Policy1000ENSB_12zip_iteratorINS8_IJNSD_26transform_input_iterator_tIbPiNSB_6detail10functional5actorINSM_9compositeIJNSM_16operator_adaptorINS7_8equal_toIvEEEENSN_INSM_8argumentILj0EEEEENSN_INSM_5valueIiEEEEEEEEEEENSB_17counting_iteratorIlNSB_11use_defaultES13_S13_EEEEEEEPS9_jSF_S9_S9_NS7_10__identityEEEvT0_T1_T2_T3_T4_T6_E12temp_storage+120];
	ld.shared.u64 	%rd402, [_ZZN3cub18CUB_300001_SM_10006detail6reduce28DeviceReduceSingleTileKernelINS2_10policy_hubIN4cuda3std3__45tupleIJblEEEjN6thrust24THRUST_300001_SM_1000_NS8cuda_cub9__find_if7functorIS9_EEE10Policy1000ENSB_12zip_iteratorINS8_IJNSD_26transform_input_iterator_tIbPiNSB_6detail10functional5actorINSM_9compositeIJNSM_16operator_adaptorINS7_8equal_toIvEEEENSN_INSM_8argumentILj0EEEEENSN_INSM_5valueIiEEEEEEEEEEENSB_17counting_iteratorIlNSB_11use_defaultES13_S13_EEEEEEEPS9_jSF_S9_S9_NS7_10__identityEEEvT0_T1_T2_T3_T4_T6_E12temp_storage+128];
	setp.eq.s16 	%p323, %rs361, 0;
	setp.eq.s16 	%p324, %rs362, 0;
	min.s64 	%rd403, %rd402, %rd401;
	selp.b16 	%rs363, %rs360, 1, %p324;
	selp.b16 	%rs377, %rs362, %rs363, %p323;
	selp.b64 	%rd404, %rd401, %rd403, %p324;
	selp.b64 	%rd417, %rd402, %rd404, %p323;
	bra.uni 	$L__BB5_121;
$L__BB5_43:
	// begin inline asm
	mov.u32 %r235, %laneid;
	// end inline asm
	and.b32  	%r256, %r4, 992;
	add.s32 	%r257, %r256, 32;
	setp.gt.u32 	%p235, %r257, %r48;
	not.b32 	%r258, %r256;
	add.s32 	%r259, %r48, %r258;
	selp.b32 	%r254, %r259, 31, %p235;
	cvt.u32.u16 	%r260, %rs377;
	and.b32  	%r237, %r260, 255;
	mov.b32 	%r253, 1;
	mov.b32 	%r255, -1;
	// begin inline asm
	shfl.sync.down.b32 %r236, %r237, %r253, %r254, %r255;
	// end inline asm
	// begin inline asm
	shfl.sync.down.b32 %r241, %r242, %r253, %r254, %r255;
	// end inline asm
	mov.b64 	{%r247, %r252}, %rd417;
	// begin inline asm
	shfl.sync.down.b32 %r246, %r247, %r253, %r254, %r255;
	// end inline asm
	// begin inline asm
	shfl.sync.down.b32 %r251, %r252, %r253, %r254, %r255;
	// end inline asm
	mov.b64 	%rd39, {%r246, %r251};
	cvt.u16.u32 	%rs31, %r236;
	setp.ge.s32 	%p236, %r235, %r254;
	@%p236 bra 	$L__BB5_47;
	and.b16  	%rs276, %rs377, 255;
	setp.eq.s16 	%p237, %rs276, 0;
	and.b16  	%rs277, %rs31, 255;
	setp.eq.s16 	%p238, %rs277, 0;
	or.pred  	%p239, %p237, %p238;
	@%p239 bra 	$L__BB5_46;
	min.s64 	%rd417, %rd39, %rd417;
	mov.b16 	%rs377, 1;
	bra.uni 	$L__BB5_47;
$L__BB5_46:
	setp.eq.s16 	%p240, %rs276, 0;
	selp.b16 	%rs377, %rs31, %rs377, %p240;
	selp.b64 	%rd417, %rd39, %rd417, %p240;
$L__BB5_47:
	cvt.u32.u16 	%r281, %rs377;
	and.b32  	%r262, %r281, 255;
	mov.b32 	%r278, 2;
	mov.b32 	%r280, -1;
	// begin inline asm
	shfl.sync.down.b32 %r261, %r262, %r278, %r254, %r280;
	// end inline asm
	// begin inline asm
	shfl.sync.down.b32 %r266, %r267, %r278, %r254, %r280;
	// end inline asm
	mov.b64 	{%r272, %r277}, %rd417;
	// begin inline asm
	shfl.sync.down.b32 %r271, %r272, %r278, %r254, %r280;
	// end inline asm
	// begin inline asm
	shfl.sync.down.b32 %r276, %r277, %r278, %r254, %r280;
	// end inline asm
	mov.b64 	%rd43, {%r271, %r276};
	cvt.u16.u32 	%rs34, %r261;
	add.s32 	%r282, %r235, 2;
	setp.gt.s32 	%p241, %r282, %r254;
	@%p241 bra 	$L__BB5_51;
	and.b16  	%rs280, %rs377, 255;
	setp.eq.s16 	%p242, %rs280, 0;
	and.b16  	%rs281, %rs34, 255;
	setp.eq.s16 	%p243, %rs281, 0;
	or.pred  	%p244, %p242, %p243;
	@%p244 bra 	$L__BB5_50;
	min.s64 	%rd417, %rd43, %rd417;
	mov.b16 	%rs377, 1;
	bra.uni 	$L__BB5_51;
$L__BB5_50:
	setp.eq.s16 	%p245, %rs280, 0;
	selp.b16 	%rs377, %rs34, %rs377, %p245;
	selp.b64 	%rd417, %rd43, %rd417, %p245;
$L__BB5_51:
	cvt.u32.u16 	%r303, %rs377;
	and.b32  	%r284, %r303, 255;
	mov.b32 	%r300, 4;
	mov.b32 	%r302, -1;
	// begin inline asm
	shfl.sync.down.b32 %r283, %r284, %r300, %r254, %r302;
	// end inline asm
	// begin inline asm
	shfl.sync.down.b32 %r288, %r289, %r300, %r254, %r302;
	// end inline asm
	mov.b64 	{%r294, %r299}, %rd417;
	// begin inline asm
	shfl.sync.down.b32 %r293, %r294, %r300, %r254, %r302;
	// end inline asm
	// begin inline asm
	shfl.sync.down.b32 %r298, %r299, %r300, %r254, %r302;
	// end inline asm
	mov.b64 	%rd47, {%r293, %r298};
	cvt.u16.u32 	%rs37, %r283;
	add.s32 	%r304, %r235, 4;
	setp.gt.s32 	%p246, %r304, %r254;
	@%p246 bra 	$L__BB5_55;
	and.b16  	%rs284, %rs377, 255;
	setp.eq.s16 	%p247, %rs284, 0;
	and.b16  	%rs285, %rs37, 255;
	setp.eq.s16 	%p248, %rs285, 0;
	or.pred  	%p249, %p247, %p248;
	@%p249 bra 	$L__BB5_54;
	min.s64 	%rd417, %rd47, %rd417;
	mov.b16 	%rs377, 1;
	bra.uni 	$L__BB5_55;
$L__BB5_54:
	setp.eq.s16 	%p250, %rs284, 0;
	selp.b16 	%rs377, %rs37, %rs377, %p250;
	selp.b64 	%rd417, %rd47, %rd417, %p250;
$L__BB5_55:
	cvt.u32.u16 	%r325, %rs377;
	and.b32  	%r306, %r325, 255;
	mov.b32 	%r322, 8;
	mov.b32 	%r324, -1;
	// begin inline asm
	shfl.sync.down.b32 %r305, %r306, %r322, %r254, %r324;
	// end inline asm
	// begin inline asm
	shfl.sync.down.b32 %r310, %r311, %r322, %r254, %r324;
	// end inline asm
	mov.b64 	{%r316, %r321}, %rd417;
	// begin inline asm
	shfl.sync.down.b32 %r315, %r316, %r322, %r254, %r324;
	// end inline asm
	// begin inline asm
	shfl.sync.down.b32 %r320, %r321, %r322, %r254, %r324;
	// end inline asm
	mov.b64 	%rd51, {%r315, %r320};
	cvt.u16.u32 	%rs40, %r305;
	add.s32 	%r326, %r235, 8;
	setp.gt.s32 	%p251, %r326, %r254;
	@%p251 bra 	$L__BB5_59;
	and.b16  	%rs288, %rs377, 255;
	setp.eq.s16 	%p252, %rs288, 0;
	and.b16  	%rs289, %rs40, 255;
	setp.eq.s16 	%p253, %rs289, 0;
	or.pred  	%p254, %p252, %p253;
	@%p254 bra 	$L__BB5_58;
	min.s64 	%rd417, %rd51, %rd417;
	mov.b16 	%rs377, 1;
	bra.uni 	$L__BB5_59;
$L__BB5_58:
	setp.eq.s16 	%p255, %rs288, 0;
	selp.b16 	%rs377, %rs40, %rs377, %p255;
	selp.b64 	%rd417, %rd51, %rd417, %p255;
$L__BB5_59:
	cvt.u32.u16 	%r347, %rs377;
	and.b32  	%r328, %r347, 255;
	mov.b32 	%r344, 16;
	mov.b32 	%r346, -1;
	// begin inline asm
	shfl.sync.down.b32 %r327, %r328, %r344, %r254, %r346;
	// end inline asm
	// begin inline asm
	shfl.sync.down.b32 %r332, %r333, %r344, %r254, %r346;
	// end inline asm
	mov.b64 	{%r338, %r343}, %rd417;
	// begin inline asm
	shfl.sync.down.b32 %r337, %r338, %r344, %r254, %r346;
	// end inline asm
	// begin inline asm
	shfl.sync.down.b32 %r342, %r343, %r344, %r254, %r346;
	// end inline asm
	mov.b64 	%rd55, {%r337, %r342};
	cvt.u16.u32 	%rs43, %r327;
	add.s32 	%r348, %r235, 16;
	setp.gt.s32 	%p256, %r348, %r254;
	@%p256 bra 	$L__BB5_63;
	and.b16  	%rs292, %rs377, 255;
	setp.eq.s16 	%p257, %rs292, 0;
	and.b16  	%rs293, %rs43, 255;
	setp.eq.s16 	%p258, %rs293, 0;
	or.pred  	%p259, %p257, %p258;
	@%p259 bra 	$L__BB5_62;
	min.s64 	%rd417, %rd55, %rd417;
	mov.b16 	%rs377, 1;
	bra.uni 	$L__BB5_63;
$L__BB5_62:
	setp.eq.s16 	%p260, %rs292, 0;
	selp.b16 	%rs377, %rs43, %rs377, %p260;
	selp.b64 	%rd417, %rd55, %rd417, %p260;
$L__BB5_63:
	setp.ne.s32 	%p261, %r235, 0;
	@%p261 bra 	$L__BB5_65;
	shr.u32 	%r349, %r4, 1;
	and.b32  	%r350, %r349, 496;
	mov.u32 	%r351, _ZZN3cub18CUB_300001_SM_10006detail6reduce28DeviceReduceSingleTileKernelINS2_10policy_hubIN4cuda3std3__45tupleIJblEEEjN6thrust24THRUST_300001_SM_1000_NS8cuda_cub9__find_if7functorIS9_EEE10Policy1000ENSB_12zip_iteratorINS8_IJNSD_26transform_input_iterator_tIbPiNSB_6detail10functional5actorINSM_9compositeIJNSM_16operator_adaptorINS7_8equal_toIvEEEENSN_INSM_8argumentILj0EEEEENSN_INSM_5valueIiEEEEEEEEEEENSB_17counting_iteratorIlNSB_11use_defaultES13_S13_EEEEEEEPS9_jSF_S9_S9_NS7_10__identityEEEvT0_T1_T2_T3_T4_T6_E12temp_storage;
	add.s32 	%r352, %r351, %r350;
	st.shared.u8 	[%r352+8], %rs377;
	st.shared.u64 	[%r352+16], %rd417;
$L__BB5_65:
	bar.sync 	0;
	setp.ne.s32 	%p262, %r4, 0;
	@%p262 bra 	$L__BB5_121;
	setp.lt.u32 	%p263, %r48, 33;
	@%p263 bra 	$L__BB5_68;
	ld.shared.u8 	%rs296, [_ZZN3cub18CUB_300001_SM_10006detail6reduce28DeviceReduceSingleTileKernelINS2_10policy_hubIN4cuda3std3__45tupleIJblEEEjN6thrust24THRUST_300001_SM_1000_NS8cuda_cub9__find_if7functorIS9_EEE10Policy1000ENSB_12zip_iteratorINS8_IJNSD_26transform_input_iterator_tIbPiNSB_6detail10functional5actorINSM_9compositeIJNSM_16operator_adaptorINS7_8equal_toIvEEEENSN_INSM_8argumentILj0EEEEENSN_INSM_5valueIiEEEEEEEEEEENSB_17counting_iteratorIlNSB_11use_defaultES13_S13_EEEEEEEPS9_jSF_S9_S9_NS7_10__identityEEEvT0_T1_T2_T3_T4_T6_E12temp_storage+24];
	ld.shared.u64 	%rd357, [_ZZN3cub18CUB_300001_SM_10006detail6reduce28DeviceReduceSingleTileKernelINS2_10policy_hubIN4cuda3std3__45tupleIJblEEEjN6thrust24THRUST_300001_SM_1000_NS8cuda_cub9__find_if7functorIS9_EEE10Policy1000ENSB_12zip_iteratorINS8_IJNSD_26transform_input_iterator_tIbPiNSB_6detail10functional5actorINSM_9compositeIJNSM_16operator_adaptorINS7_8equal_toIvEEEENSN_INSM_8argumentILj0EEEEENSN_INSM_5valueIiEEEEEEEEEEENSB_17counting_iteratorIlNSB_11use_defaultES13_S13_EEEEEEEPS9_jSF_S9_S9_NS7_10__identityEEEvT0_T1_T2_T3_T4_T6_E12temp_storage+32];
	and.b16  	%rs297, %rs377, 255;
	setp.eq.s16 	%p264, %rs297, 0;
	setp.eq.s16 	%p265, %rs296, 0;
	min.s64 	%rd358, %rd357, %rd417;
	selp.b16 	%rs298, %rs377, 1, %p265;
	selp.b16 	%rs377, %rs296, %rs298, %p264;
	selp.b64 	%rd359, %rd417, %rd358, %p265;
	selp.b64 	%rd417, %rd357, %rd359, %p264;
$L__BB5_68:
	setp.lt.u32 	%p266, %r48, 65;
	@%p266 bra 	$L__BB5_70;
	ld.shared.u8 	%rs299, [_ZZN3cub18CUB_300001_SM_10006detail6reduce28DeviceReduceSingleTileKernelINS2_10policy_hubIN4cuda3std3__45tupleIJblEEEjN6thrust24THRUST_300001_SM_1000_NS8cuda_cub9__find_if7functorIS9_EEE10Policy1000ENSB_12zip_iteratorINS8_IJNSD_26transform_input_iterator_tIbPiNSB_6detail10functional5actorINSM_9compositeIJNSM_16operator_adaptorINS7_8equal_toIvEEEENSN_INSM_8argumentILj0EEEEENSN_INSM_5valueIiEEEEEEEEEEENSB_17counting_iteratorIlNSB_11use_defaultES13_S13_EEEEEEEPS9_jSF_S9_S9_NS7_10__identityEEEvT0_T1_T2_T3_T4_T6_E12temp_storage+40];
	ld.shared.u64 	%rd360, [_ZZN3cub18CUB_300001_SM_10006detail6reduce28DeviceReduceSingleTileKernelINS2_10policy_hubIN4cuda3std3__45tupleIJblEEEjN6thrust24THRUST_300001_SM_1000_NS8cuda_cub9__find_if7functorIS9_EEE10Policy1000ENSB_12zip_iteratorINS8_IJNSD_26transform_input_iterator_tIbPiNSB_6detail10functional5actorINSM_9compositeIJNSM_16operator_adaptorINS7_8equal_toIvEEEENSN_INSM_8argumentILj0EEEEENSN_INSM_5valueIiEEEEEEEEEEENSB_17counting_iteratorIlNSB_11use_defaultES13_S13_EEEEEEEPS9_jSF_S9_S9_NS7_10__identityEEEvT0_T1_T2_T3_T4_T6_E12temp_storage+48];
	and.b16  	%rs300, %rs377, 255;
	setp.eq.s16 	%p267, %rs300, 0;
	setp.eq.s16 	%p268, %rs299, 0;
	min.s64 	%rd361, %rd360, %rd417;
	selp.b16 	%rs301, %rs377, 1, %p268;
	selp.b16 	%rs377, %rs299, %rs301, %p267;
	selp.b64 	%rd362, %rd417, %rd361, %p268;
	selp.b64 	%rd417, %rd360, %rd362, %p267;
$L__BB5_70:
	setp.lt.u32 	%p269, %r48, 97;
	@%p269 bra 	$L__BB5_72;
	ld.shared.u8 	%rs302, [_ZZN3cub18CUB_300001_SM_10006detail6reduce28DeviceReduceSingleTileKernelINS2_10policy_hubIN4cuda3std3__45tupleIJblEEEjN6thrust24THRUST_300001_SM_1000_NS8cuda_cub9__find_if7functorIS9_EEE10Policy1000ENSB_12zip_iteratorINS8_IJNSD_26transform_input_iterator_tIbPiNSB_6detail10functional5actorINSM_9compositeIJNSM_16operator_adaptorINS7_8equal_toIvEEEENSN_INSM_8argumentILj0EEEEENSN_INSM_5valueIiEEEEEEEEEEENSB_17counting_iteratorIlNSB_11use_defaultES13_S13_EEEEEEEPS9_jSF_S9_S9_NS7_10__identityEEEvT0_T1_T2_T3_T4_T6_E12temp_storage+56];
	ld.shared.u64 	%rd363, [_ZZN3cub18CUB_300001_SM_10006detail6reduce28DeviceReduceSingleTileKernelINS2_10policy_hubIN4cuda3std3__45tupleIJblEEEjN6thrust24THRUST_300001_SM_1000_NS8cuda_cub9__find_if7functorIS9_EEE10Policy1000ENSB_12zip_iteratorINS8_IJNSD_26transform_input_iterator_tIbPiNSB_6detail10functional5actorINSM_9compositeIJNSM_16operator_adaptorINS7_8equal_toIvEEEENSN_INSM_8argumentILj0EEEEENSN_INSM_5valueIiEEEEEEEEEEENSB_17counting_iteratorIlNSB_11use_defaultES13_S13_EEEEEEEPS9_jSF_S9_S9_NS7_10__identityEEEvT0_T1_T2_T3_T4_T6_E12temp_storage+64];
	and.b16  	%rs303, %rs377, 255;
	setp.eq.s16 	%p270, %rs303, 0;
	setp.eq.s16 	%p271, %rs302, 0;
	min.s64 	%rd364, %rd363, %rd417;
	selp.b16 	%rs304, %rs377, 1, %p271;
	selp.b16 	%rs377, %rs302, %rs304, %p270;
	selp.b64 	%rd365, %rd417, %rd364, %p271;
	selp.b64 	%rd417, %rd363, %rd365, %p270;
$L__BB5_72:
	setp.lt.u32 	%p272, %r48, 129;
	@%p272 bra 	$L__BB5_74;
	ld.shared.u8 	%rs305, [_ZZN3cub18CUB_300001_SM_10006detail6reduce28DeviceReduceSingleTileKernelINS2_10policy_hubIN4cuda3std3__45tupleIJblEEEjN6thrust24THRUST_300001_SM_1000_NS8cuda_cub9__find_if7functorIS9_EEE10Policy1000ENSB_12zip_iteratorINS8_IJNSD_26transform_input_iterator_tIbPiNSB_6detail10functional5actorINSM_9compositeIJNSM_16operator_adaptorINS7_8equal_toIvEEEENSN_INSM_8argumentILj0EEEEENSN_INSM_5valueIiEEEEEEEEEEENSB_17counting_iteratorIlNSB_11use_defaultES13_S13_EEEEEEEPS9_jSF_S9_S9_NS7_10__identityEEEvT0_T1_T2_T3_T4_T6_E12temp_storage+72];
	ld.shared.u64 	%rd366, [_ZZN3cub18CUB_300001_SM_10006detail6reduce28DeviceReduceSingleTileKernelINS2_10policy_hubIN4cuda3std3__45tupleIJblEEEjN6thrust24THRUST_300001_SM_1000_NS8cuda_cub9__find_if7functorIS9_EEE10Policy1000ENSB_12zip_iteratorINS8_IJNSD_26transform_input_iterator_tIbPiNSB_6detail10functional5actorINSM_9compositeIJNSM_16operator_adaptorINS7_8equal_toIvEEEENSN_INSM_8argumentILj0EEEEENSN_INSM_5valueIiEEEEEEEEEEENSB_17counting_iteratorIlNSB_11use_defaultES13_S13_EEEEEEEPS9_jSF_S9_S9_NS7_10__identityEEEvT0_T1_T2_T3_T4_T6_E12temp_storage+80];
	and.b16  	%rs306, %rs377, 255;
	setp.eq.s16 	%p273, %rs306, 0;
	setp.eq.s16 	%p274, %rs305, 0;
	min.s64 	%rd367, %rd366, %rd417;
	selp.b16 	%rs307, %rs377, 1, %p274;
	selp.b16 	%rs377, %rs305, %rs307, %p273;
	selp.b64 	%rd368, %rd417, %rd367, %p274;
	selp.b64 	%rd417, %rd366, %rd368, %p273;
$L__BB5_74:
	setp.lt.u32 	%p275, %r48, 161;
	@%p275 bra 	$L__BB5_76;
	ld.shared.u8 	%rs308, [_ZZN3cub18CUB_300001_SM_10006detail6reduce28DeviceReduceSingleTileKernelINS2_10policy_hubIN4cuda3std3__45tupleIJblEEEjN6thrust24THRUST_300001_SM_1000_NS8cuda_cub9__find_if7functorIS9_EEE10Policy1000ENSB_12zip_iteratorINS8_IJNSD_26transform_input_iterator_tIbPiNSB_6detail10functional5actorINSM_9compositeIJNSM_16operator_adaptorINS7_8equal_toIvEEEENSN_INSM_8argumentILj0EEEEENSN_INSM_5valueIiEEEEEEEEEEENSB_17counting_iteratorIlNSB_11use_defaultES13_S13_EEEEEEEPS9_jSF_S9_S9_NS7_10__identityEEEvT0_T1_T2_T3_T4_T6_E12temp_storage+88];
	ld.shared.u64 	%rd369, [_ZZN3cub18CUB_300001_SM_10006detail6reduce28DeviceReduceSingleTileKernelINS2_10policy_hubIN4cuda3std3__45tupleIJblEEEjN6thrust24THRUST_300001_SM_1000_NS8cuda_cub9__find_if7functorIS9_EEE10Policy1000ENSB_12zip_iteratorINS8_IJNSD_26transform_input_iterator_tIbPiNSB_6detail10functional5actorINSM_9compositeIJNSM_16operator_adaptorINS7_8equal_toIvEEEENSN_INSM_8argumentILj0EEEEENSN_INSM_5valueIiEEEEEEEEEEENSB_17counting_iteratorIlNSB_11use_defaultES13_S13_EEEEEEEPS9_jSF_S9_S9_NS7_10__identityEEEvT0_T1_T2_T3_T4_T6_E12temp_storage+96];
	and.b16  	%rs309, %rs377, 255;
	setp.eq.s16 	%p276, %rs309, 0;
	setp.eq.s16 	%p277, %rs308, 0;
	min.s64 	%rd370, %rd369, %rd417;
	selp.b16 	%rs310, %rs377, 1, %p277;
	selp.b16 	%rs377, %rs308, %rs310, %p276;
	selp.b64 	%rd371, %rd417, %rd370, %p277;
	selp.b64 	%rd417, %rd369, %rd371, %p276;
$L__BB5_76:
	setp.lt.u32 	%p278, %r48, 193;
	@%p278 bra 	$L__BB5_78;
	ld.shared.u8 	%rs311, [_ZZN3cub18CUB_300001_SM_10006detail6reduce28DeviceReduceSingleTileKernelINS2_10policy_hubIN4cuda3std3__45tupleIJblEEEjN6thrust24THRUST_300001_SM_1000_NS8cuda_cub9__find_if7functorIS9_EEE10Policy1000ENSB_12zip_iteratorINS8_IJNSD_26transform_input_iterator_tIbPiNSB_6detail10functional5actorINSM_9compositeIJNSM_16operator_adaptorINS7_8equal_toIvEEEENSN_INSM_8argumentILj0EEEEENSN_INSM_5valueIiEEEEEEEEEEENSB_17counting_iteratorIlNSB_11use_defaultES13_S13_EEEEEEEPS9_jSF_S9_S9_NS7_10__identityEEEvT0_T1_T2_T3_T4_T6_E12temp_storage+104];
	ld.shared.u64 	%rd372, [_ZZN3cub18CUB_300001_SM_10006detail6reduce28DeviceReduceSingleTileKernelINS2_10policy_hubIN4cuda3std3__45tupleIJblEEEjN6thrust24THRUST_300001_SM_1000_NS8cuda_cub9__find_if7functorIS9_EEE10Policy1000ENSB_12zip_iteratorINS8_IJNSD_26transform_input_iterator_tIbPiNSB_6detail10functional5actorINSM_9compositeIJNSM_16operator_adaptorINS7_8equal_toIvEEEENSN_INSM_8argumentILj0EEEEENSN_INSM_5valueIiEEEEEEEEEEENSB_17counting_iteratorIlNSB_11use_defaultES13_S13_EEEEEEEPS9_jSF_S9_S9_NS7_10__identityEEEvT0_T1_T2_T3_T4_T6_E12temp_storage+112];
	and.b16  	%rs312, %rs377, 255;
	setp.eq.s16 	%p279, %rs312, 0;
	setp.eq.s16 	%p280, %rs311, 0;
	min.s64 	%rd373, %rd372, %rd417;
	selp.b16 	%rs313, %rs377, 1, %p280;
	selp.b16 	%rs377, %rs311, %rs313, %p279;
	selp.b64 	%rd374, %rd417, %rd373, %p280;
	selp.b64 	%rd417, %rd372, %rd374, %p279;
$L__BB5_78:
	setp.lt.u32 	%p281, %r48, 225;
	@%p281 bra 	$L__BB5_121;
	ld.shared.u8 	%rs314, [_ZZN3cub18CUB_300001_SM_10006detail6reduce28DeviceReduceSingleTileKernelINS2_10policy_hubIN4cuda3std3__45tupleIJblEEEjN6thrust24THRUST_300001_SM_1000_NS8cuda_cub9__find_if7functorIS9_EEE10Policy1000ENSB_12zip_iteratorINS8_IJNSD_26transform_input_iterator_tIbPiNSB_6detail10functional5actorINSM_9compositeIJNSM_16operator_adaptorINS7_8equal_toIvEEEENSN_INSM_8argumentILj0EEEEENSN_INSM_5valueIiEEEEEEEEEEENSB_17counting_iteratorIlNSB_11use_defaultES13_S13_EEEEEEEPS9_jSF_S9_S9_NS7_10__identityEEEvT0_T1_T2_T3_T4_T6_E12temp_storage+120];
	ld.shared.u64 	%rd375, [_ZZN3cub18CUB_300001_SM_10006detail6reduce28DeviceReduceSingleTileKernelINS2_10policy_hubIN4cuda3std3__45tupleIJblEEEjN6thrust24THRUST_300001_SM_1000_NS8cuda_cub9__find_if7functorIS9_EEE10Policy1000ENSB_12zip_iteratorINS8_IJNSD_26transform_input_iterator_tIbPiNSB_6detail10functional5actorINSM_9compositeIJNSM_16operator_adaptorINS7_8equal_toIvEEEENSN_INSM_8argumentILj0EEEEENSN_INSM_5valueIiEEEEEEEEEEENSB_17counting_iteratorIlNSB_11use_defaultES13_S13_EEEEEEEPS9_jSF_S9_S9_NS7_10__identityEEEvT0_T1_T2_T3_T4_T6_E12temp_storage+128];
	and.b16  	%rs315, %rs377, 255;
	setp.eq.s16 	%p282, %rs315, 0;
	setp.eq.s16 	%p283, %rs314, 0;
	min.s64 	%rd376, %rd375, %rd417;
	selp.b16 	%rs316, %rs377, 1, %p283;
	selp.b16 	%rs377, %rs314, %rs316, %p282;
	selp.b64 	%rd377, %rd417, %rd376, %p283;
	selp.b64 	%rd417, %rd375, %rd377, %p282;
	bra.uni 	$L__BB5_121;
$L__BB5_80:
	mov.u32 	%r23, %tid.x;
	cvt.u64.u32 	%rd72, %r23;
	mul.wide.u32 	%rd116, %r23, 4;
	add.s64 	%rd73, %rd2, %rd116;
	ld.global.u32 	%r50, [%rd73];
	setp.eq.s32 	%p3, %r50, %r47;
	add.s32 	%r51, %r23, 256;
	cvt.u64.u32 	%rd117, %r51;
	ld.global.u32 	%r52, [%rd73+1024];
	setp.eq.s32 	%p4, %r52, %r47;
	add.s32 	%r54, %r23, 512;
	cvt.u64.u32 	%rd118, %r54;
	add.s64 	%rd119, %rd113, %rd118;
	ld.global.u32 	%r55, [%rd73+2048];
	setp.eq.s32 	%p5, %r55, %r47;
	add.s64 	%rd120, %rd119, 256;
	ld.global.u32 	%r56, [%rd73+3072];
	setp.eq.s32 	%p7, %r56, %r47;
	or.pred  	%p9, %p3, %p4;
	selp.b64 	%rd121, %rd72, %rd117, %p3;
	add.s64 	%rd122, %rd113, %rd121;
	min.s64 	%rd123, %rd119, %rd122;
	selp.b64 	%rd124, %rd123, %rd122, %p5;
	or.pred  	%p10, %p9, %p5;
	selp.b64 	%rd125, %rd124, %rd119, %p9;
	min.s64 	%rd126, %rd120, %rd125;
	selp.b64 	%rd127, %rd126, %rd125, %p7;
	or.pred  	%p11, %p10, %p7;
	selp.u16 	%rs377, 1, 0, %p11;
	selp.b64 	%rd417, %rd127, %rd120, %p10;
	add.s32 	%r24, %r48, -1024;
	setp.lt.u32 	%p12, %r24, 1024;
	mov.b32 	%r472, 1024;
	@%p12 bra 	$L__BB5_84;
	mov.b32 	%r472, 1024;
$L__BB5_82:
	cvt.u64.u32 	%rd128, %r472;
	add.s64 	%rd129, %rd72, %rd128;
	mul.wide.u32 	%rd130, %r472, 4;
	add.s64 	%rd131, %rd73, %rd130;
	add.s64 	%rd132, %rd129, %rd113;
	ld.global.u32 	%r58, [%rd131];
	setp.eq.s32 	%p13, %r58, %r47;
	add.s64 	%rd133, %rd132, 256;
	ld.global.u32 	%r59, [%rd131+1024];
	setp.eq.s32 	%p14, %r59, %r47;
	selp.u16 	%rs95, 1, 0, %p14;
	add.s64 	%rd134, %rd132, 512;
	ld.global.u32 	%r60, [%rd131+2048];
	setp.eq.s32 	%p15, %r60, %r47;
	selp.u16 	%rs96, 1, 0, %p15;
	add.s64 	%rd135, %rd132, 768;
	ld.global.u32 	%r61, [%rd131+3072];
	setp.eq.s32 	%p16, %r61, %r47;
	selp.u16 	%rs97, 1, 0, %p16;
	and.b16  	%rs98, %rs377, 255;
	setp.eq.s16 	%p17, %rs98, 0;
	selp.u16 	%rs99, 1, 0, %p13;
	min.s64 	%rd136, %rd132, %rd417;
	selp.b16 	%rs100, 1, %rs377, %p13;
	selp.b64 	%rd137, %rd136, %rd417, %p13;
	selp.b16 	%rs101, %rs99, %rs100, %p17;
	and.b16  	%rs102, %rs101, 255;
	selp.b64 	%rd138, %rd132, %rd137, %p17;
	setp.eq.s16 	%p18, %rs102, 0;
	min.s64 	%rd139, %rd133, %rd138;
	selp.b16 	%rs103, 1, %rs101, %p14;
	selp.b64 	%rd140, %rd139, %rd138, %p14;
	selp.b16 	%rs104, %rs95, %rs103, %p18;
	and.b16  	%rs105, %rs104, 255;
	selp.b64 	%rd141, %rd133, %rd140, %p18;
	setp.eq.s16 	%p19, %rs105, 0;
	min.s64 	%rd142, %rd134, %rd141;
	selp.b16 	%rs106, 1, %rs104, %p15;
	selp.b64 	%rd143, %rd142, %rd141, %p15;
	selp.b16 	%rs107, %rs96, %rs106, %p19;
	and.b16  	%rs108, %rs107, 255;
	selp.b64 	%rd144, %rd134, %rd143, %p19;
	setp.eq.s16 	%p20, %rs108, 0;
	min.s64 	%rd145, %rd135, %rd144;
	selp.b16 	%rs109, 1, %rs107, %p16;
	selp.b64 	%rd146, %rd145, %rd144, %p16;
	selp.b16 	%rs377, %rs97, %rs109, %p20;
	selp.b64 	%rd417, %rd135, %rd146, %p20;
	sub.s32 	%r62, %r48, %r472;
	setp.lt.u32 	%p21, %r62, 1024;
	@%p21 bra 	$L__BB5_97;
	add.s32 	%r472, %r472, 1024;
	setp.le.u32 	%p22, %r472, %r24;
	@%p22 bra 	$L__BB5_82;
$L__BB5_84:
	setp.le.u32 	%p23, %r48, %r472;
	sub.s32 	%r63, %r48, %r472;
	setp.ge.s32 	%p24, %r23, %r63;
	or.pred  	%p25, %p23, %p24;
	@%p25 bra 	$L__BB5_97;
	not.b32 	%r65, %r23;
	add.s32 	%r66, %r48, %r65;
	sub.s32 	%r28, %r66, %r472;
	shr.u32 	%r67, %r28, 8;
	add.s32 	%r29, %r67, 1;
	and.b32  	%r30, %r29, 7;
	setp.lt.u32 	%p26, %r28, 1792;
	mov.u32 	%r477, %r23;
	@%p26 bra 	$L__BB5_89;
	or.b32  	%r475, %r23, 1024;
	add.s32 	%r474, %r23, %r472;
	and.b32  	%r68, %r29, 33554424;
	neg.s32 	%r473, %r68;
$L__BB5_87:
	.pragma "nounroll";
	cvt.u64.u32 	%rd148, %r474;
	mul.wide.u32 	%rd149, %r474, 4;
	add.s64 	%rd150, %rd2, %rd149;
	add.s64 	%rd151, %rd113, %rd148;
	ld.global.u32 	%r69, [%rd150];
	setp.eq.s32 	%p27, %r69, %r47;
	selp.u16 	%rs111, 1, 0, %p27;
	and.b16  	%rs112, %rs377, 255;
	setp.ne.s16 	%p29, %rs112, 0;
	and.pred  	%p30, %p29, %p27;
	min.s64 	%rd152, %rd151, %rd417;
	setp.eq.s16 	%p31, %rs112, 0;
	selp.b16 	%rs113, %rs111, %rs377, %p31;
	selp.b64 	%rd153, %rd151, %rd417, %p31;
	selp.b16 	%rs114, 1, %rs113, %p30;
	and.b16  	%rs115, %rs114, 255;
	selp.b64 	%rd154, %rd152, %rd153, %p30;
	add.s32 	%r70, %r474, 256;
	cvt.u64.u32 	%rd155, %r70;
	mul.wide.u32 	%rd156, %r70, 4;
	add.s64 	%rd157, %rd2, %rd156;
	add.s64 	%rd158, %rd113, %rd155;
	ld.global.u32 	%r71, [%rd157];
	setp.eq.s32 	%p32, %r71, %r47;
	selp.u16 	%rs116, 1, 0, %p32;
	setp.ne.s16 	%p34, %rs115, 0;
	and.pred  	%p35, %p34, %p32;
	min.s64 	%rd159, %rd158, %rd154;
	setp.eq.s16 	%p36, %rs115, 0;
	selp.b16 	%rs117, %rs116, %rs114, %p36;
	selp.b64 	%rd160, %rd158, %rd154, %p36;
	selp.b16 	%rs118, 1, %rs117, %p35;
	and.b16  	%rs119, %rs118, 255;
	selp.b64 	%rd161, %rd159, %rd160, %p35;
	add.s32 	%r72, %r474, 512;
	cvt.u64.u32 	%rd162, %r72;
	mul.wide.u32 	%rd163, %r72, 4;
	add.s64 	%rd164, %rd2, %rd163;
	add.s64 	%rd165, %rd113, %rd162;
	ld.global.u32 	%r73, [%rd164];
	setp.eq.s32 	%p37, %r73, %r47;
	selp.u16 	%rs120, 1, 0, %p37;
	setp.ne.s16 	%p39, %rs119, 0;
	and.pred  	%p40, %p39, %p37;
	min.s64 	%rd166, %rd165, %rd161;
	setp.eq.s16 	%p41, %rs119, 0;
	selp.b16 	%rs121, %rs120, %rs118, %p41;
	selp.b64 	%rd167, %rd165, %rd161, %p41;
	selp.b16 	%rs122, 1, %rs121, %p40;
	and.b16  	%rs123, %rs122, 255;
	selp.b64 	%rd168, %rd166, %rd167, %p40;
	add.s32 	%r74, %r474, 768;
	cvt.u64.u32 	%rd169, %r74;
	mul.wide.u32 	%rd170, %r74, 4;
	add.s64 	%rd171, %rd2, %rd170;
	add.s64 	%rd172, %rd113, %rd169;
	ld.global.u32 	%r75, [%rd171];
	setp.eq.s32 	%p42, %r75, %r47;
	selp.u16 	%rs124, 1, 0, %p42;
	setp.ne.s16 	%p44, %rs123, 0;
	and.pred  	%p45, %p44, %p42;
	min.s64 	%rd173, %rd172, %rd168;
	setp.eq.s16 	%p46, %rs123, 0;
	selp.b16 	%rs125, %rs124, %rs122, %p46;
	selp.b64 	%rd174, %rd172, %rd168, %p46;
	selp.b16 	%rs126, 1, %rs125, %p45;
	and.b16  	%rs127, %rs126, 255;
	selp.b64 	%rd175, %rd173, %rd174, %p45;
	add.s32 	%r76, %r474, 1024;
	cvt.u64.u32 	%rd176, %r76;
	mul.wide.u32 	%rd177, %r76, 4;
	add.s64 	%rd178, %rd2, %rd177;
	add.s64 	%rd179, %rd113, %rd176;
	ld.global.u32 	%r77, [%rd178];
	setp.eq.s32 	%p47, %r77, %r47;
	selp.u16 	%rs128, 1, 0, %p47;
	setp.ne.s16 	%p49, %rs127, 0;
	and.pred  	%p50, %p49, %p47;
	min.s64 	%rd180, %rd179, %rd175;
	setp.eq.s16 	%p51, %rs127, 0;
	selp.b16 	%rs129, %rs128, %rs126, %p51;
	selp.b64 	%rd181, %rd179, %rd175, %p51;
	selp.b16 	%rs130, 1, %rs129, %p50;
	and.b16  	%rs131, %rs130, 255;
	selp.b64 	%rd182, %rd180, %rd181, %p50;
	add.s32 	%r78, %r474, 1280;
	cvt.u64.u32 	%rd183, %r78;
	mul.wide.u32 	%rd184, %r78, 4;
	add.s64 	%rd185, %rd2, %rd184;
	add.s64 	%rd186, %rd113, %rd183;
	ld.global.u32 	%r79, [%rd185];
	setp.eq.s32 	%p52, %r79, %r47;
	selp.u16 	%rs132, 1, 0, %p52;
	setp.ne.s16 	%p54, %rs131, 0;
	and.pred  	%p55, %p54, %p52;
	min.s64 	%rd187, %rd186, %rd182;
	setp.eq.s16 	%p56, %rs131, 0;
	selp.b16 	%rs133, %rs132, %rs130, %p56;
	selp.b64 	%rd188, %rd186, %rd182, %p56;
	selp.b16 	%rs134, 1, %rs133, %p55;
	and.b16  	%rs135, %rs134, 255;
	selp.b64 	%rd189, %rd187, %rd188, %p55;
	add.s32 	%r80, %r474, 1536;
	cvt.u64.u32 	%rd190, %r80;
	mul.wide.u32 	%rd191, %r80, 4;
	add.s64 	%rd192, %rd2, %rd191;
	add.s64 	%rd193, %rd113, %rd190;
	ld.global.u32 	%r81, [%rd192];
	setp.eq.s32 	%p57, %r81, %r47;
	selp.u16 	%rs136, 1, 0, %p57;
	setp.ne.s16 	%p59, %rs135, 0;
	and.pred  	%p60, %p59, %p57;
	min.s64 	%rd194, %rd193, %rd189;
	setp.eq.s16 	%p61, %rs135, 0;
	selp.b16 	%rs137, %rs136, %rs134, %p61;
	selp.b64 	%rd195, %rd193, %rd189, %p61;
	selp.b16 	%rs138, 1, %rs137, %p60;
	and.b16  	%rs139, %rs138, 255;
	selp.b64 	%rd196, %rd194, %rd195, %p60;
	add.s32 	%r82, %r474, 1792;
	cvt.u64.u32 	%rd197, %r82;
	mul.wide.u32 	%rd198, %r82, 4;
	add.s64 	%rd199, %rd2, %rd198;
	add.s64 	%rd200, %rd113, %rd197;
	ld.global.u32 	%r83, [%rd199];
	setp.eq.s32 	%p62, %r83, %r47;
	selp.u16 	%rs140, 1, 0, %p62;
	setp.ne.s16 	%p64, %rs139, 0;
	and.pred  	%p65, %p64, %p62;
	min.s64 	%rd201, %rd200, %rd196;
	setp.eq.s16 	%p66, %rs139, 0;
	selp.b16 	%rs141, %rs140, %rs138, %p66;
	selp.b64 	%rd202, %rd200, %rd196, %p66;
	selp.b16 	%rs377, 1, %rs141, %p65;
	selp.b64 	%rd417, %rd201, %rd202, %p65;
	add.s32 	%r475, %r475, 2048;
	add.s32 	%r474, %r474, 2048;
	add.s32 	%r473, %r473, 8;
	setp.ne.s32 	%p67, %r473, 0;
	@%p67 bra 	$L__BB5_87;
	add.s32 	%r477, %r475, -1024;
$L__BB5_89:
	setp.eq.s32 	%p68, %r30, 0;
	@%p68 bra 	$L__BB5_97;
	setp.lt.u32 	%p69, %r30, 4;
	@%p69 bra 	$L__BB5_92;
	add.s32 	%r84, %r477, %r472;
	cvt.u64.u32 	%rd204, %r84;
	mul.wide.u32 	%rd205, %r84, 4;
	add.s64 	%rd206, %rd2, %rd205;
	add.s64 	%rd207, %rd113, %rd204;
	ld.global.u32 	%r85, [%rd206];
	setp.eq.s32 	%p70, %r85, %r47;
	selp.u16 	%rs143, 1, 0, %p70;
	and.b16  	%rs144, %rs377, 255;
	setp.ne.s16 	%p72, %rs144, 0;
	and.pred  	%p73, %p72, %p70;
	min.s64 	%rd208, %rd207, %rd417;
	setp.eq.s16 	%p74, %rs144, 0;
	selp.b16 	%rs145, %rs143, %rs377, %p74;
	selp.b64 	%rd209, %rd207, %rd417, %p74;
	selp.b16 	%rs146, 1, %rs145, %p73;
	and.b16  	%rs147, %rs146, 255;
	selp.b64 	%rd210, %rd208, %rd209, %p73;
	add.s32 	%r86, %r84, 256;
	cvt.u64.u32 	%rd211, %r86;
	mul.wide.u32 	%rd212, %r86, 4;
	add.s64 	%rd213, %rd2, %rd212;
	add.s64 	%rd214, %rd113, %rd211;
	ld.global.u32 	%r87, [%rd213];
	setp.eq.s32 	%p75, %r87, %r47;
	selp.u16 	%rs148, 1, 0, %p75;
	setp.ne.s16 	%p77, %rs147, 0;
	and.pred  	%p78, %p77, %p75;
	min.s64 	%rd215, %rd214, %rd210;
	setp.eq.s16 	%p79, %rs147, 0;
	selp.b16 	%rs149, %rs148, %rs146, %p79;
	selp.b64 	%rd216, %rd214, %rd210, %p79;
	selp.b16 	%rs150, 1, %rs149, %p78;
	and.b16  	%rs151, %rs150, 255;
	selp.b64 	%rd217, %rd215, %rd216, %p78;
	add.s32 	%r88, %r84, 512;
	cvt.u64.u32 	%rd218, %r88;
	mul.wide.u32 	%rd219, %r88, 4;
	add.s64 	%rd220, %rd2, %rd219;
	add.s64 	%rd221, %rd113, %rd218;
	ld.global.u32 	%r89, [%rd220];
	setp.eq.s32 	%p80, %r89, %r47;
	selp.u16 	%rs152, 1, 0, %p80;
	setp.ne.s16 	%p82, %rs151, 0;
	and.pred  	%p83, %p82, %p80;
	min.s64 	%rd222, %rd221, %rd217;
	setp.eq.s16 	%p84, %rs151, 0;
	selp.b16 	%rs153, %rs152, %rs150, %p84;
	selp.b64 	%rd223, %rd221, %rd217, %p84;
	selp.b16 	%rs154, 1, %rs153, %p83;
	and.b16  	%rs155, %rs154, 255;
	selp.b64 	%rd224, %rd222, %rd223, %p83;
	add.s32 	%r90, %r84, 768;
	cvt.u64.u32 	%rd225, %r90;
	mul.wide.u32 	%rd226, %r90, 4;
	add.s64 	%rd227, %rd2, %rd226;
	add.s64 	%rd228, %rd113, %rd225;
	ld.global.u32 	%r91, [%rd227];
	setp.eq.s32 	%p85, %r91, %r47;
	selp.u16 	%rs156, 1, 0, %p85;
	setp.ne.s16 	%p87, %rs155, 0;
	and.pred  	%p88, %p87, %p85;
	min.s64 	%rd229, %rd228, %rd224;
	setp.eq.s16 	%p89, %rs155, 0;
	selp.b16 	%rs157, %rs156, %rs154, %p89;
	selp.b64 	%rd230, %rd228, %rd224, %p89;
	selp.b16 	%rs377, 1, %rs157, %p88;
	selp.b64 	%rd417, %rd229, %rd230, %p88;
	add.s32 	%r477, %r477, 1024;
$L__BB5_92:
	and.b32  	%r92, %r29, 3;
	setp.eq.s32 	%p90, %r92, 0;
	@%p90 bra 	$L__BB5_97;
	setp.eq.s32 	%p91, %r92, 1;
	@%p91 bra 	$L__BB5_95;
	add.s32 	%r93, %r477, %r472;
	cvt.u64.u32 	%rd232, %r93;
	mul.wide.u32 	%rd233, %r93, 4;
	add.s64 	%rd234, %rd2, %rd233;
	add.s64 	%rd235, %rd113, %rd232;
	ld.global.u32 	%r94, [%rd234];
	setp.eq.s32 	%p92, %r94, %r47;
	selp.u16 	%rs159, 1, 0, %p92;
	and.b16  	%rs160, %rs377, 255;
	setp.ne.s16 	%p94, %rs160, 0;
	and.pred  	%p95, %p94, %p92;
	min.s64 	%rd236, %rd235, %rd417;
	setp.eq.s16 	%p96, %rs160, 0;
	selp.b16 	%rs161, %rs159, %rs377, %p96;
	selp.b64 	%rd237, %rd235, %rd417, %p96;
	selp.b16 	%rs162, 1, %rs161, %p95;
	and.b16  	%rs163, %rs162, 255;
	selp.b64 	%rd238, %rd236, %rd237, %p95;
	add.s32 	%r95, %r93, 256;
	cvt.u64.u32 	%rd239, %r95;
	mul.wide.u32 	%rd240, %r95, 4;
	add.s64 	%rd241, %rd2, %rd240;
	add.s64 	%rd242, %rd113, %rd239;
	ld.global.u32 	%r96, [%rd241];
	setp.eq.s32 	%p97, %r96, %r47;
	selp.u16 	%rs164, 1, 0, %p97;
	setp.ne.s16 	%p99, %rs163, 0;
	and.pred  	%p100, %p99, %p97;
	min.s64 	%rd243, %rd242, %rd238;
	setp.eq.s16 	%p101, %rs163, 0;
	selp.b16 	%rs165, %rs164, %rs162, %p101;
	selp.b64 	%rd244, %rd242, %rd238, %p101;
	selp.b16 	%rs377, 1, %rs165, %p100;
	selp.b64 	%rd417, %rd243, %rd244, %p100;
	add.s32 	%r477, %r477, 512;
$L__BB5_95:
	and.b32  	%r97, %r28, 256;
	setp.ne.s32 	%p102, %r97, 0;
	@%p102 bra 	$L__BB5_97;
	add.s32 	%r98, %r477, %r472;
	cvt.u64.u32 	%rd245, %r98;
	mul.wide.u32 	%rd246, %r98, 4;
	add.s64 	%rd247, %rd2, %rd246;
	add.s64 	%rd248, %rd113, %rd245;
	ld.global.u32 	%r99, [%rd247];
	setp.eq.s32 	%p103, %r99, %r47;
	selp.u16 	%rs166, 1, 0, %p103;
	and.b16  	%rs167, %rs377, 255;
	setp.ne.s16 	%p105, %rs167, 0;
	and.pred  	%p106, %p105, %p103;
	min.s64 	%rd249, %rd248, %rd417;
	setp.eq.s16 	%p107, %rs167, 0;
	selp.b16 	%rs168, %rs166, %rs377, %p107;
	selp.b64 	%rd250, %rd248, %rd417, %p107;
	selp.b16 	%rs377, 1, %rs168, %p106;
	selp.b64 	%rd417, %rd249, %rd250, %p106;
$L__BB5_97:
	// begin inline asm
	mov.u32 %r100, %laneid;
	// end inline asm
	cvt.u32.u16 	%r121, %rs377;
	and.b32  	%r102, %r121, 255;
	mov.b32 	%r118, 1;
	mov.b32 	%r119, 31;
	mov.b32 	%r120, -1;
	// begin inline asm
	shfl.sync.down.b32 %r101, %r102, %r118, %r119, %r120;
	// end inline asm
	// begin inline asm
	shfl.sync.down.b32 %r106, %r107, %r118, %r119, %r120;
	// end inline asm
	mov.b64 	{%r112, %r117}, %rd417;
	// begin inline asm
	shfl.sync.down.b32 %r111, %r112, %r118, %r119, %r120;
	// end inline asm
	// begin inline asm
	shfl.sync.down.b32 %r116, %r117, %r118, %r119, %r120;
	// end inline asm
	mov.b64 	%rd90, {%r111, %r116};
	cvt.u16.u32 	%rs75, %r101;
	setp.gt.s32 	%p108, %r100, 30;
	@%p108 bra 	$L__BB5_101;
	and.b16  	%rs169, %rs377, 255;
	setp.eq.s16 	%p109, %rs169, 0;
	and.b16  	%rs170, %rs75, 255;
	setp.eq.s16 	%p110, %rs170, 0;
	or.pred  	%p111, %p109, %p110;
	@%p111 bra 	$L__BB5_100;
	min.s64 	%rd417, %rd90, %rd417;
	mov.b16 	%rs377, 1;
	bra.uni 	$L__BB5_101;
$L__BB5_100:
	setp.eq.s16 	%p112, %rs169, 0;
	selp.b16 	%rs377, %rs75, %rs377, %p112;
	selp.b64 	%rd417, %rd90, %rd417, %p112;
$L__BB5_101:
	cvt.u32.u16 	%r142, %rs377;
	and.b32  	%r123, %r142, 255;
	mov.b32 	%r139, 2;
	mov.b32 	%r140, 31;
	mov.b32 	%r141, -1;
	// begin inline asm
	shfl.sync.down.b32 %r122, %r123, %r139, %r140, %r141;
	// end inline asm
	// begin inline asm
	shfl.sync.down.b32 %r127, %r128, %r139, %r140, %r141;
	// end inline asm
	mov.b64 	{%r133, %r138}, %rd417;
	// begin inline asm
	shfl.sync.down.b32 %r132, %r133, %r139, %r140, %r141;
	// end inline asm
	// begin inline asm
	shfl.sync.down.b32 %r137, %r138, %r139, %r140, %r141;
	// end inline asm
	mov.b64 	%rd94, {%r132, %r137};
	cvt.u16.u32 	%rs78, %r122;
	setp.gt.s32 	%p113, %r100, 29;
	@%p113 bra 	$L__BB5_105;
	and.b16  	%rs173, %rs377, 255;
	setp.eq.s16 	%p114, %rs173, 0;
	and.b16  	%rs174, %rs78, 255;
	setp.eq.s16 	%p115, %rs174, 0;
	or.pred  	%p116, %p114, %p115;
	@%p116 bra 	$L__BB5_104;
	min.s64 	%rd417, %rd94, %rd417;
	mov.b16 	%rs377, 1;
	bra.uni 	$L__BB5_105;
$L__BB5_104:
	setp.eq.s16 	%p117, %rs173, 0;
	selp.b16 	%rs377, %rs78, %rs377, %p117;
	selp.b64 	%rd417, %rd94, %rd417, %p117;
$L__BB5_105:
	cvt.u32.u16 	%r163, %rs377;
	and.b32  	%r144, %r163, 255;
	mov.b32 	%r160, 4;
	mov.b32 	%r161, 31;
	mov.b32 	%r162, -1;
	// begin inline asm
	shfl.sync.down.b32 %r143, %r144, %r160, %r161, %r162;
	// end inline asm
	// begin inline asm
	shfl.sync.down.b32 %r148, %r149, %r160, %r161, %r162;
	// end inline asm
	mov.b64 	{%r154, %r159}, %rd417;
	// begin inline asm
	shfl.sync.down.b32 %r153, %r154, %r160, %r161, %r162;
	// end inline asm
	// begin inline asm
	shfl.sync.down.b32 %r158, %r159, %r160, %r161, %r162;
	// end inline asm
	mov.b64 	%rd98, {%r153, %r158};
	cvt.u16.u32 	%rs81, %r143;
	setp.gt.s32 	%p118, %r100, 27;
	@%p118 bra 	$L__BB5_109;
	and.b16  	%rs177, %rs377, 255;
	setp.eq.s16 	%p119, %rs177, 0;
	and.b16  	%rs178, %rs81, 255;
	setp.eq.s16 	%p120, %rs178, 0;
	or.pred  	%p121, %p119, %p120;
	@%p121 bra 	$L__BB5_108;
	min.s64 	%rd417, %rd98, %rd417;
	mov.b16 	%rs377, 1;
	bra.uni 	$L__BB5_109;
$L__BB5_108:
	setp.eq.s16 	%p122, %rs177, 0;
	selp.b16 	%rs377, %rs81, %rs377, %p122;
	selp.b64 	%rd417, %rd98, %rd417, %p122;
$L__BB5_109:
	cvt.u32.u16 	%r184, %rs377;
	and.b32  	%r165, %r184, 255;
	mov.b32 	%r181, 8;
	mov.b32 	%r182, 31;
	mov.b32 	%r183, -1;
	// begin inline asm
	shfl.sync.down.b32 %r164, %r165, %r181, %r182, %r183;
	// end inline asm
	// begin inline asm
	shfl.sync.down.b32 %r169, %r170, %r181, %r182, %r183;
	// end inline asm
	mov.b64 	{%r175, %r180}, %rd417;
	// begin inline asm
	shfl.sync.down.b32 %r174, %r175, %r181, %r182, %r183;
	// end inline asm
	// begin inline asm
	shfl.sync.down.b32 %r179, %r180, %r181, %r182, %r183;
	// end inline asm
	mov.b64 	%rd102, {%r174, %r179};
	cvt.u16.u32 	%rs84, %r164;
	setp.gt.s32 	%p123, %r100, 23;
	@%p123 bra 	$L__BB5_113;
	and.b16  	%rs181, %rs377, 255;
	setp.eq.s16 	%p124, %rs181, 0;
	and.b16  	%rs182, %rs84, 255;
	setp.eq.s16 	%p125, %rs182, 0;
	or.pred  	%p126, %p124, %p125;
	@%p126 bra 	$L__BB5_112;
	min.s64 	%rd417, %rd102, %rd417;
	mov.b16 	%rs377, 1;
	bra.uni 	$L__BB5_113;
$L__BB5_112:
	setp.eq.s16 	%p127, %rs181, 0;
	selp.b16 	%rs377, %rs84, %rs377, %p127;
	selp.b64 	%rd417, %rd102, %rd417, %p127;
$L__BB5_113:
	cvt.u32.u16 	%r205, %rs377;
	and.b32  	%r186, %r205, 255;
	mov.b32 	%r202, 16;
	mov.b32 	%r203, 31;
	mov.b32 	%r204, -1;
	// begin inline asm
	shfl.sync.down.b32 %r185, %r186, %r202, %r203, %r204;
	// end inline asm
	// begin inline asm
	shfl.sync.down.b32 %r190, %r191, %r202, %r203, %r204;
	// end inline asm
	mov.b64 	{%r196, %r201}, %rd417;
	// begin inline asm
	shfl.sync.down.b32 %r195, %r196, %r202, %r203, %r204;
	// end inline asm
	// begin inline asm
	shfl.sync.down.b32 %r200, %r201, %r202, %r203, %r204;
	// end inline asm
	mov.b64 	%rd106, {%r195, %r200};
	cvt.u16.u32 	%rs87, %r185;
	setp.gt.s32 	%p128, %r100, 15;
	@%p128 bra 	$L__BB5_117;
	and.b16  	%rs185, %rs377, 255;
	setp.eq.s16 	%p129, %rs185, 0;
	and.b16  	%rs186, %rs87, 255;
	setp.eq.s16 	%p130, %rs186, 0;
	or.pred  	%p131, %p129, %p130;
	@%p131 bra 	$L__BB5_116;
	min.s64 	%rd417, %rd106, %rd417;
	mov.b16 	%rs377, 1;
	bra.uni 	$L__BB5_117;
$L__BB5_116:
	setp.eq.s16 	%p132, %rs185, 0;
	selp.b16 	%rs377, %rs87, %rs377, %p132;
	selp.b64 	%rd417, %rd106, %rd417, %p132;
$L__BB5_117:
	setp.ne.s32 	%p133, %r100, 0;
	@%p133 bra 	$L__BB5_119;
	shr.u32 	%r206, %r23, 1;
	and.b32  	%r207, %r206, 496;
	mov.u32 	%r208, _ZZN3cub18CUB_300001_SM_10006detail6reduce28DeviceReduceSingleTileKernelINS2_10policy_hubIN4cuda3std3__45tupleIJblEEEjN6thrust24THRUST_300001_SM_1000_NS8cuda_cub9__find_if7functorIS9_EEE10Policy1000ENSB_12zip_iteratorINS8_IJNSD_26transform_input_iterator_tIbPiNSB_6detail10functional5actorINSM_9compositeIJNSM_16operator_adaptorINS7_8equal_toIvEEEENSN_INSM_8argumentILj0EEEEENSN_INSM_5valueIiEEEEEEEEEEENSB_17counting_iteratorIlNSB_11use_defaultES13_S13_EEEEEEEPS9_jSF_S9_S9_NS7_10__identityEEEvT0_T1_T2_T3_T4_T6_E12temp_storage;
	add.s32 	%r209, %r208, %r207;
	st.shared.u8 	[%r209+8], %rs377;
	st.shared.u64 	[%r209+16], %rd417;
$L__BB5_119:
	bar.sync 	0;
	setp.ne.s32 	%p134, %r23, 0;
	@%p134 bra 	$L__BB5_121;
	ld.shared.u8 	%rs189, [_ZZN3cub18CUB_300001_SM_10006detail6reduce28DeviceReduceSingleTileKernelINS2_10policy_hubIN4cuda3std3__45tupleIJblEEEjN6thrust24THRUST_300001_SM_1000_NS8cuda_cub9__find_if7functorIS9_EEE10Policy1000ENSB_12zip_iteratorINS8_IJNSD_26transform_input_iterator_tIbPiNSB_6detail10functional5actorINSM_9compositeIJNSM_16operator_adaptorINS7_8equal_toIvEEEENSN_INSM_8argumentILj0EEEEENSN_INSM_5valueIiEEEEEEEEEEENSB_17counting_iteratorIlNSB_11use_defaultES13_S13_EEEEEEEPS9_jSF_S9_S9_NS7_10__identityEEEvT0_T1_T2_T3_T4_T6_E12temp_storage+24];
	ld.shared.u64 	%rd251, [_ZZN3cub18CUB_300001_SM_10006detail6reduce28DeviceReduceSingleTileKernelINS2_10policy_hubIN4cuda3std3__45tupleIJblEEEjN6thrust24THRUST_300001_SM_1000_NS8cuda_cub9__find_if7functorIS9_EEE10Policy1000ENSB_12zip_iteratorINS8_IJNSD_26transform_input_iterator_tIbPiNSB_6detail10functional5actorINSM_9compositeIJNSM_16operator_adaptorINS7_8equal_toIvEEEENSN_INSM_8argumentILj0EEEEENSN_INSM_5valueIiEEEEEEEEEEENSB_17counting_iteratorIlNSB_11use_defaultES13_S13_EEEEEEEPS9_jSF_S9_S9_NS7_10__identityEEEvT0_T1_T2_T3_T4_T6_E12temp_storage+32];
	and.b16  	%rs190, %rs377, 255;
	setp.eq.s16 	%p135, %rs190, 0;
	setp.eq.s16 	%p136, %rs189, 0;
	min.s64 	%rd252, %rd251, %rd417;
	selp.b16 	%rs191, %rs377, 1, %p136;
	selp.b16 	%rs192, %rs189, %rs191, %p135;
	and.b16  	%rs193, %rs192, 255;
	selp.b64 	%rd253, %rd417, %rd252, %p136;
	selp.b64 	%rd254, %rd251, %rd253, %p135;
	ld.shared.u8 	%rs194, [_ZZN3cub18CUB_300001_SM_10006detail6reduce28DeviceReduceSingleTileKernelINS2_10policy_hubIN4cuda3std3__45tupleIJblEEEjN6thrust24THRUST_300001_SM_1000_NS8cuda_cub9__find_if7functorIS9_EEE10Policy1000ENSB_12zip_iteratorINS8_IJNSD_26transform_input_iterator_tIbPiNSB_6detail10functional5actorINSM_9compositeIJNSM_16operator_adaptorINS7_8equal_toIvEEEENSN_INSM_8argumentILj0EEEEENSN_INSM_5valueIiEEEEEEEEEEENSB_17counting_iteratorIlNSB_11use_defaultES13_S13_EEEEEEEPS9_jSF_S9_S9_NS7_10__identityEEEvT0_T1_T2_T3_T4_T6_E12temp_storage+40];
	ld.shared.u64 	%rd255, [_ZZN3cub18CUB_300001_SM_10006detail6reduce28DeviceReduceSingleTileKernelINS2_10policy_hubIN4cuda3std3__45tupleIJblEEEjN6thrust24THRUST_300001_SM_1000_NS8cuda_cub9__find_if7functorIS9_EEE10Policy1000ENSB_12zip_iteratorINS8_IJNSD_26transform_input_iterator_tIbPiNSB_6detail10functional5actorINSM_9compositeIJNSM_16operator_adaptorINS7_8equal_toIvEEEENSN_INSM_8argumentILj0EEEEENSN_INSM_5valueIiEEEEEEEEEEENSB_17counting_iteratorIlNSB_11use_defaultES13_S13_EEEEEEEPS9_jSF_S9_S9_NS7_10__identityEEEvT0_T1_T2_T3_T4_T6_E12temp_storage+48];
	setp.eq.s16 	%p137, %rs193, 0;
	setp.eq.s16 	%p138, %rs194, 0;
	min.s64 	%rd256, %rd255, %rd254;
	selp.b16 	%rs195, %rs192, 1, %p138;
	selp.b16 	%rs196, %rs194, %rs195, %p137;
	and.b16  	%rs197, %rs196, 255;
	selp.b64 	%rd257, %rd254, %rd256, %p138;
	selp.b64 	%rd258, %rd255, %rd257, %p137;
	ld.shared.u8 	%rs198, [_ZZN3cub18CUB_300001_SM_10006detail6reduce28DeviceReduceSingleTileKernelINS2_10policy_hubIN4cuda3std3__45tupleIJblEEEjN6thrust24THRUST_300001_SM_1000_NS8cuda_cub9__find_if7functorIS9_EEE10Policy1000ENSB_12zip_iteratorINS8_IJNSD_26transform_input_iterator_tIbPiNSB_6detail10functional5actorINSM_9compositeIJNSM_16operator_adaptorINS7_8equal_toIvEEEENSN_INSM_8argumentILj0EEEEENSN_INSM_5valueIiEEEEEEEEEEENSB_17counting_iteratorIlNSB_11use_defaultES13_S13_EEEEEEEPS9_jSF_S9_S9_NS7_10__identityEEEvT0_T1_T2_T3_T4_T6_E12temp_storage+56];
	ld.shared.u64 	%rd259, [_ZZN3cub18CUB_300001_SM_10006detail6reduce28DeviceReduceSingleTileKernelINS2_10policy_hubIN4cuda3std3__45tupleIJblEEEjN6thrust24THRUST_300001_SM_1000_NS8cuda_cub9__find_if7functorIS9_EEE10Policy1000ENSB_12zip_iteratorINS8_IJNSD_26transform_input_iterator_tIbPiNSB_6detail10functional5actorINSM_9compositeIJNSM_16operator_adaptorINS7_8equal_toIvEEEENSN_INSM_8argumentILj0EEEEENSN_INSM_5valueIiEEEEEEEEEEENSB_17counting_iteratorIlNSB_11use_defaultES13_S13_EEEEEEEPS9_jSF_S9_S9_NS7_10__identityEEEvT0_T1_T2_T3_T4_T6_E12temp_storage+64];
	setp.eq.s16 	%p139, %rs197, 0;
	setp.eq.s16 	%p140, %rs198, 0;
	min.s64 	%rd260, %rd259, %rd258;
	selp.b16 	%rs199, %rs196, 1, %p140;
	selp.b16 	%rs200, %rs198, %rs199, %p139;
	and.b16  	%rs201, %rs200, 255;
	selp.b64 	%rd261, %rd258, %rd260, %p140;
	selp.b64 	%rd262, %rd259, %rd261, %p139;
	ld.shared.u8 	%rs202, [_ZZN3cub18CUB_300001_SM_10006detail6reduce28DeviceReduceSingleTileKernelINS2_10policy_hubIN4cuda3std3__45tupleIJblEEEjN6thrust24THRUST_300001_SM_1000_NS8cuda_cub9__find_if7functorIS9_EEE10Policy1000ENSB_12zip_iteratorINS8_IJNSD_26transform_input_iterator_tIbPiNSB_6detail10functional5actorINSM_9compositeIJNSM_16operator_adaptorINS7_8equal_toIvEEEENSN_INSM_8argumentILj0EEEEENSN_INSM_5valueIiEEEEEEEEEEENSB_17counting_iteratorIlNSB_11use_defaultES13_S13_EEEEEEEPS9_jSF_S9_S9_NS7_10__identityEEEvT0_T1_T2_T3_T4_T6_E12temp_storage+72];
	ld.shared.u64 	%rd263, [_ZZN3cub18CUB_300001_SM_10006detail6reduce28DeviceReduceSingleTileKernelINS2_10policy_hubIN4cuda3std3__45tupleIJblEEEjN6thrust24THRUST_300001_SM_1000_NS8cuda_cub9__find_if7functorIS9_EEE10Policy1000ENSB_12zip_iteratorINS8_IJNSD_26transform_input_iterator_tIbPiNSB_6detail10functional5actorINSM_9compositeIJNSM_16operator_adaptorINS7_8equal_toIvEEEENSN_INSM_8argumentILj0EEEEENSN_INSM_5valueIiEEEEEEEEEEENSB_17counting_iteratorIlNSB_11use_defaultES13_S13_EEEEEEEPS9_jSF_S9_S9_NS7_10__identityEEEvT0_T1_T2_T3_T4_T6_E12temp_storage+80];
	setp.eq.s16 	%p141, %rs201, 0;
	setp.eq.s16 	%p142, %rs202, 0;
	min.s64 	%rd264, %rd263, %rd262;
	selp.b16 	%rs203, %rs200, 1, %p142;
	selp.b16 	%rs204, %rs202, %rs203, %p141;
	and.b16  	%rs205, %rs204, 255;
	selp.b64 	%rd265, %rd262, %rd264, %p142;
	selp.b64 	%rd266, %rd263, %rd265, %p141;
	ld.shared.u8 	%rs206, [_ZZN3cub18CUB_300001_SM_10006detail6reduce28DeviceReduceSingleTileKernelINS2_10policy_hubIN4cuda3std3__45tupleIJblEEEjN6thrust24THRUST_300001_SM_1000_NS8cuda_cub9__find_if7functorIS9_EEE10Policy1000ENSB_12zip_iteratorINS8_IJNSD_26transform_input_iterator_tIbPiNSB_6detail10functional5actorINSM_9compositeIJNSM_16operator_adaptorINS7_8equal_toIvEEEENSN_INSM_8argumentILj0EEEEENSN_INSM_5valueIiEEEEEEEEEEENSB_17counting_iteratorIlNSB_11use_defaultES13_S13_EEEEEEEPS9_jSF_S9_S9_NS7_10__identityEEEvT0_T1_T2_T3_T4_T6_E12temp_storage+88];
	ld.shared.u64 	%rd267, [_ZZN3cub18CUB_300001_SM_10006detail6reduce28DeviceReduceSingleTileKernelINS2_10policy_hubIN4cuda3std3__45tupleIJblEEEjN6thrust24THRUST_300001_SM_1000_NS8cuda_cub9__find_if7functorIS9_EEE10Policy1000ENSB_12zip_iteratorINS8_IJNSD_26transform_input_iterator_tIbPiNSB_6detail10functional5actorINSM_9compositeIJNSM_16operator_adaptorINS7_8equal_toIvEEEENSN_INSM_8argumentILj0EEEEENSN_INSM_5valueIiEEEEEEEEEEENSB_17counting_iteratorIlNSB_11use_defaultES13_S13_EEEEEEEPS9_jSF_S9_S9_NS7_10__identityEEEvT0_T1_T2_T3_T4_T6_E12temp_storage+96];
	setp.eq.s16 	%p143, %rs205, 0;
	setp.eq.s16 	%p144, %rs206, 0;
	min.s64 	%rd268, %rd267, %rd266;
	selp.b16 	%rs207, %rs204, 1, %p144;
	selp.b16 	%rs208, %rs206, %rs207, %p143;
	and.b16  	%rs209, %rs208, 255;
	selp.b64 	%rd269, %rd266, %rd268, %p144;
	selp.b64 	%rd270, %rd267, %rd269, %p143;
	ld.shared.u8 	%rs210, [_ZZN3cub18CUB_300001_SM_10006detail6reduce28DeviceReduceSingleTileKernelINS2_10policy_hubIN4cuda3std3__45tupleIJblEEEjN6thrust24THRUST_300001_SM_1000_NS8cuda_cub9__find_if7functorIS9_EEE10Policy1000ENSB_12zip_iteratorINS8_IJNSD_26transform_input_iterator_tIbPiNSB_6detail10functional5actorINSM_9compositeIJNSM_16operator_adaptorINS7_8equal_toIvEEEENSN_INSM_8argumentILj0EEEEENSN_INSM_5valueIiEEEEEEEEEEENSB_17counting_iteratorIlNSB_11use_defaultES13_S13_EEEEEEEPS9_jSF_S9_S9_NS7_10__identityEEEvT0_T1_T2_T3_T4_T6_E12temp_storage+104];
	ld.shared.u64 	%rd271, [_ZZN3cub18CUB_300001_SM_10006detail6reduce28DeviceReduceSingleTileKernelINS2_10policy_hubIN4cuda3std3__45tupleIJblEEEjN6thrust24THRUST_300001_SM_1000_NS8cuda_cub9__find_if7functorIS9_EEE10Policy1000ENSB_12zip_iteratorINS8_IJNSD_26transform_input_iterator_tIbPiNSB_6detail10functional5actorINSM_9compositeIJNSM_16operator_adaptorINS7_8equal_toIvEEEENSN_INSM_8argumentILj0EEEEENSN_INSM_5valueIiEEEEEEEEEEENSB_17counting_iteratorIlNSB_11use_defaultES13_S13_EEEEEEEPS9_jSF_S9_S9_NS7_10__identityEEEvT0_T1_T2_T3_T4_T6_E12temp_storage+112];
	setp.eq.s16 	%p145, %rs209, 0;
	setp.eq.s16 	%p146, %rs210, 0;
	min.s64 	%rd272, %rd271, %rd270;
	selp.b16 	%rs211, %rs208, 1, %p146;
	selp.b16 	%rs212, %rs210, %rs211, %p145;
	and.b16  	%rs213, %rs212, 255;
	selp.b64 	%rd273, %rd270, %rd272, %p146;
	selp.b64 	%rd274, %rd271, %rd273, %p145;
	ld.shared.u8 	%rs214, [_ZZN3cub18CUB_300001_SM_10006detail6reduce28DeviceReduceSingleTileKernelINS2_10policy_hubIN4cuda3std3__45tupleIJblEEEjN6thrust24THRUST_300001_SM_1000_NS8cuda_cub9__find_if7functorIS9_EEE10Policy1000ENSB_12zip_iteratorINS8_IJNSD_26transform_input_iterator_tIbPiNSB_6detail10functional5actorINSM_9compositeIJNSM_16operator_adaptorINS7_8equal_toIvEEEENSN_INSM_8argumentILj0EEEEENSN_INSM_5valueIiEEEEEEEEEEENSB_17counting_iteratorIlNSB_11use_defaultES13_S13_EEEEEEEPS9_jSF_S9_S9_NS7_10__identityEEEvT0_T1_T2_T3_T4_T6_E12temp_storage+120];
	ld.shared.u64 	%rd275, [_ZZN3cub18CUB_300001_SM_10006detail6reduce28DeviceReduceSingleTileKernelINS2_10policy_hubIN4cuda3std3__45tupleIJblEEEjN6thrust24THRUST_300001_SM_1000_NS8cuda_cub9__find_if7functorIS9_EEE10Policy1000ENSB_12zip_iteratorINS8_IJNSD_26transform_input_iterator_tIbPiNSB_6detail10functional5actorINSM_9compositeIJNSM_16operator_adaptorINS7_8equal_toIvEEEENSN_INSM_8argumentILj0EEEEENSN_INSM_5valueIiEEEEEEEEEEENSB_17counting_iteratorIlNSB_11use_defaultES13_S13_EEEEEEEPS9_jSF_S9_S9_NS7_10__identityEEEvT0_T1_T2_T3_T4_T6_E12temp_storage+128];
	setp.eq.s16 	%p147, %rs213, 0;
	setp.eq.s16 	%p148, %rs214, 0;
	min.s64 	%rd276, %rd275, %rd274;
	selp.b16 	%rs215, %rs212, 1, %p148;
	selp.b16 	%rs377, %rs214, %rs215, %p147;
	selp.b64 	%rd277, %rd274, %rd276, %p148;
	selp.b64 	%rd417, %rd275, %rd277, %p147;
$L__BB5_121:
	mov.u32 	%r463, %tid.x;
	setp.ne.s32 	%p325, %r463, 0;
	@%p325 bra 	$L__BB5_123;
	setp.eq.s16 	%p326, %rs94, 0;
	and.b16  	%rs365, %rs377, 255;
	setp.eq.s16 	%p327, %rs365, 0;
	min.s64 	%rd405, %rd417, %rd114;
	selp.b16 	%rs366, %rs94, 1, %p327;
	selp.b16 	%rs367, %rs377, %rs366, %p326;
	selp.b64 	%rd406, %rd114, %rd405, %p327;
	selp.b64 	%rd407, %rd417, %rd406, %p326;
	st.global.u8 	[%rd1], %rs367;
	st.global.u64 	[%rd1+8], %rd407;
$L__BB5_123:
	ret;

}
	// .globl	_ZN3cub18CUB_300001_SM_10006detail6reduce18DeviceReduceKernelINS2_10policy_hubIN4cuda3std3__45tupleIJblEEEjN6thrust24THRUST_300001_SM_1000_NS8cuda_cub9__find_if7functorIS9_EEE10Policy1000ENSB_12zip_iteratorINS8_IJNSD_26transform_input_iterator_tIbPiNSB_6detail10functional5actorINSM_9compositeIJNSM_16operator_adaptorINS7_8equal_toIvEEEENSN_INSM_8argumentILj0EEEEENSN_INSM_5valueIiEEEEEEEEEEENSB_17counting_iteratorIlNSB_11use_defaultES13_S13_EEEEEEEjSF_S9_NS7_10__identityEEEvT0_PT3_T1_NS0_13GridEvenShareIS1B_EET2_T4_
.visible .entry _ZN3cub18CUB_300001_SM_10006detail6reduce18DeviceReduceKernelINS2_10policy_hubIN4cuda3std3__45tupleIJblEEEjN6thrust24THRUST_300001_SM_1000_NS8cuda_cub9__find_if7functorIS9_EEE10Policy1000ENSB_12zip_iteratorINS8_IJNSD_26transform_input_iterator_tIbPiNSB_6detail10functional5actorINSM_9compositeIJNSM_16operator_adaptorINS7_8equal_toIvEEEENSN_INSM_8argumentILj0EEEEENSN_INSM_5valueIiEEEEEEEEEEENSB_17counting_iteratorIlNSB_11use_defaultES13_S13_EEEEEEEjSF_S9_NS7_10__identityEEEvT0_PT3_T1_NS0_13GridEvenShareIS1B_EET2_T4_(
	.param .align 8 .b8 _ZN3cub18CUB_300001_SM_10006detail6reduce18DeviceReduceKernelINS2_10policy_hubIN4cuda3std3__45tupleIJblEEEjN6thrust24THRUST_300001_SM_1000_NS8cuda_cub9__find_if7functorIS9_EEE10Policy1000ENSB_12zip_iteratorINS8_IJNSD_26transform_input_iterator_tIbPiNSB_6detail10functional5actorINSM_9compositeIJNSM_16operator_adaptorINS7_8equal_toIvEEEENSN_INSM_8argumentILj0EEEEENSN_INSM_5valueIiEEEEEEEEEEENSB_17counting_iteratorIlNSB_11use_defaultES13_S13_EEEEEEEjSF_S9_NS7_10__identityEEEvT0_PT3_T1_NS0_13GridEvenShareIS1B_EET2_T4__param_0[24],
	.param .u64 .ptr .align 1 _ZN3cub18CUB_300001_SM_10006detail6reduce18DeviceReduceKernelINS2_10policy_hubIN4cuda3std3__45tupleIJblEEEjN6thrust24THRUST_300001_SM_1000_NS8cuda_cub9__find_if7functorIS9_EEE10Policy1000ENSB_12zip_iteratorINS8_IJNSD_26transform_input_iterator_tIbPiNSB_6detail10functional5actorINSM_9compositeIJNSM_16operator_adaptorINS7_8equal_toIvEEEENSN_INSM_8argumentILj0EEEEENSN_INSM_5valueIiEEEEEEEEEEENSB_17counting_iteratorIlNSB_11use_defaultES13_S13_EEEEEEEjSF_S9_NS7_10__identityEEEvT0_PT3_T1_NS0_13GridEvenShareIS1B_EET2_T4__param_1,
	.param .u32 _ZN3cub18CUB_300001_SM_10006detail6reduce18DeviceReduceKernelINS2_10policy_hubIN4cuda3std3__45tupleIJblEEEjN6thrust24THRUST_300001_SM_1000_NS8cuda_cub9__find_if7functorIS9_EEE10Policy1000ENSB_12zip_iteratorINS8_IJNSD_26transform_input_iterator_tIbPiNSB_6detail10functional5actorINSM_9compositeIJNSM_16operator_adaptorINS7_8equal_toIvEEEENSN_INSM_8argumentILj0EEEEENSN_INSM_5valueIiEEEEEEEEEEENSB_17counting_iteratorIlNSB_11use_defaultES13_S13_EEEEEEEjSF_S9_NS7_10__identityEEEvT0_PT3_T1_NS0_13GridEvenShareIS1B_EET2_T4__param_2,
	.param .align 4 .b8 _ZN3cub18CUB_300001_SM_10006detail6reduce18DeviceReduceKernelINS2_10policy_hubIN4cuda3std3__45tupleIJblEEEjN6thrust24THRUST_300001_SM_1000_NS8cuda_cub9__find_if7functorIS9_EEE10Policy1000ENSB_12zip_iteratorINS8_IJNSD_26transform_input_iterator_tIbPiNSB_6detail10functional5actorINSM_9compositeIJNSM_16operator_adaptorINS7_8equal_toIvEEEENSN_INSM_8argumentILj0EEEEENSN_INSM_5valueIiEEEEEEEEEEENSB_17counting_iteratorIlNSB_11use_defaultES13_S13_EEEEEEEjSF_S9_NS7_10__identityEEEvT0_PT3_T1_NS0_13GridEvenShareIS1B_EET2_T4__param_3[40],
	.param .align 1 .b8 _ZN3cub18CUB_300001_SM_10006detail6reduce18DeviceReduceKernelINS2_10policy_hubIN4cuda3std3__45tupleIJblEEEjN6thrust24THRUST_300001_SM_1000_NS8cuda_cub9__find_if7functorIS9_EEE10Policy1000ENSB_12zip_iteratorINS8_IJNSD_26transform_input_iterator_tIbPiNSB_6detail10functional5actorINSM_9compositeIJNSM_16operator_adaptorINS7_8equal_toIvEEEENSN_INSM_8argumentILj0EEEEENSN_INSM_5valueIiEEEEEEEEEEENSB_17counting_iteratorIlNSB_11use_defaultES13_S13_EEEEEEEjSF_S9_NS7_10__identityEEEvT0_PT3_T1_NS0_13GridEvenShareIS1B_EET2_T4__param_4[1],
	.param .align 1 .b8 _ZN3cub18CUB_300001_SM_10006detail6reduce18DeviceReduceKernelINS2_10policy_hubIN4cuda3std3__45tupleIJblEEEjN6thrust24THRUST_300001_SM_1000_NS8cuda_cub9__find_if7functorIS9_EEE10Policy1000ENSB_12zip_iteratorINS8_IJNSD_26transform_input_iterator_tIbPiNSB_6detail10functional5actorINSM_9compositeIJNSM_16operator_adaptorINS7_8equal_toIvEEEENSN_INSM_8argumentILj0EEEEENSN_INSM_5valueIiEEEEEEEEEEENSB_17counting_iteratorIlNSB_11use_defaultES13_S13_EEEEEEEjSF_S9_NS7_10__identityEEEvT0_PT3_T1_NS0_13GridEvenShareIS1B_EET2_T4__param_5[1]
)
.maxntid 256
{
	.reg .pred 	%p<325>;
	.reg .b16 	%rs<402>;
	.reg .b32 	%r<523>;
	.reg .b64 	%rd<477>;
	// demoted variable
	.shared .align 8 .b8 _ZZN3cub18CUB_300001_SM_10006detail6reduce18DeviceReduceKernelINS2_10policy_hubIN4cuda3std3__45tupleIJblEEEjN6thrust24THRUST_300001_SM_1000_NS8cuda_cub9__find_if7functorIS9_EEE10Policy1000ENSB_12zip_iteratorINS8_IJNSD_26transform_input_iterator_tIbPiNSB_6detail10functional5actorINSM_9compositeIJNSM_16operator_adaptorINS7_8equal_toIvEEEENSN_INSM_8argumentILj0EEEEENSN_INSM_5valueIiEEEEEEEEEEENSB_17counting_iteratorIlNSB_11use_defaultES13_S13_EEEEEEEjSF_S9_NS7_10__identityEEEvT0_PT3_T1_NS0_13GridEvenShareIS1B_EET2_T4_E12temp_storage[152];
	ld.param.u64 	%rd109, [_ZN3cub18CUB_300001_SM_10006detail6reduce18DeviceReduceKernelINS2_10policy_hubIN4cuda3std3__45tupleIJblEEEjN6thrust24THRUST_300001_SM_1000_NS8cuda_cub9__find_if7functorIS9_EEE10Policy1000ENSB_12zip_iteratorINS8_IJNSD_26transform_input_iterator_tIbPiNSB_6detail10functional5actorINSM_9compositeIJNSM_16operator_adaptorINS7_8equal_toIvEEEENSN_INSM_8argumentILj0EEEEENSN_INSM_5valueIiEEEEEEEEEEENSB_17counting_iteratorIlNSB_11use_defaultES13_S13_EEEEEEEjSF_S9_NS7_10__identityEEEvT0_PT3_T1_NS0_13GridEvenShareIS1B_EET2_T4__param_0+16];
	ld.param.u32 	%r65, [_ZN3cub18CUB_300001_SM_10006detail6reduce18DeviceReduceKernelINS2_10policy_hubIN4cuda3std3__45tupleIJblEEEjN6thrust24THRUST_300001_SM_1000_NS8cuda_cub9__find_if7functorIS9_EEE10Policy1000ENSB_12zip_iteratorINS8_IJNSD_26transform_input_iterator_tIbPiNSB_6detail10functional5actorINSM_9compositeIJNSM_16operator_adaptorINS7_8equal_toIvEEEENSN_INSM_8argumentILj0EEEEENSN_INSM_5valueIiEEEEEEEEEEENSB_17counting_iteratorIlNSB_11use_defaultES13_S13_EEEEEEEjSF_S9_NS7_10__identityEEEvT0_PT3_T1_NS0_13GridEvenShareIS1B_EET2_T4__param_0+12];
	ld.param.u32 	%r1, [_ZN3cub18CUB_300001_SM_10006detail6reduce18DeviceReduceKernelINS2_10policy_hubIN4cuda3std3__45tupleIJblEEEjN6thrust24THRUST_300001_SM_1000_NS8cuda_cub9__find_if7functorIS9_EEE10Policy1000ENSB_12zip_iteratorINS8_IJNSD_26transform_input_iterator_tIbPiNSB_6detail10functional5actorINSM_9compositeIJNSM_16operator_adaptorINS7_8equal_toIvEEEENSN_INSM_8argumentILj0EEEEENSN_INSM_5valueIiEEEEEEEEEEENSB_17counting_iteratorIlNSB_11use_defaultES13_S13_EEEEEEEjSF_S9_NS7_10__identityEEEvT0_PT3_T1_NS0_13GridEvenShareIS1B_EET2_T4__param_3+20];
	ld.param.u32 	%r2, [_ZN3cub18CUB_300001_SM_10006detail6reduce18DeviceReduceKernelINS2_10policy_hubIN4cuda3std3__45tupleIJblEEEjN6thrust24THRUST_300001_SM_1000_NS8cuda_cub9__find_if7functorIS9_EEE10Policy1000ENSB_12zip_iteratorINS8_IJNSD_26transform_input_iterator_tIbPiNSB_6detail10functional5actorINSM_9compositeIJNSM_16operator_adaptorINS7_8equal_toIvEEEENSN_INSM_8argumentILj0EEEEENSN_INSM_5valueIiEEEEEEEEEEENSB_17counting_iteratorIlNSB_11use_defaultES13_S13_EEEEEEEjSF_S9_NS7_10__identityEEEvT0_PT3_T1_NS0_13GridEvenShareIS1B_EET2_T4__param_3+24];
	ld.param.u64 	%rd108, [_ZN3cub18CUB_300001_SM_10006detail6reduce18DeviceReduceKernelINS2_10policy_hubIN4cuda3std3__45tupleIJblEEEjN6thrust24THRUST_300001_SM_1000_NS8cuda_cub9__find_if7functorIS9_EEE10Policy1000ENSB_12zip_iteratorINS8_IJNSD_26transform_input_iterator_tIbPiNSB_6detail10functional5actorINSM_9compositeIJNSM_16operator_adaptorINS7_8equal_toIvEEEENSN_INSM_8argumentILj0EEEEENSN_INSM_5valueIiEEEEEEEEEEENSB_17counting_iteratorIlNSB_11use_defaultES13_S13_EEEEEEEjSF_S9_NS7_10__identityEEEvT0_PT3_T1_NS0_13GridEvenShareIS1B_EET2_T4__param_0];
	cvta.to.global.u64 	%rd1, %rd108;
	mov.u32 	%r6, %ctaid.x;
	shl.b32 	%r7, %r2, 10;
	shl.b32 	%r8, %r6, 10;
	sub.s32 	%r9, %r1, %r8;
	setp.gt.u32 	%p1, %r9, 1023;
	@%p1 bra 	$L__BB6_78;
	mov.u32 	%r10, %tid.x;
	setp.ge.u32 	%p148, %r10, %r9;
	mov.b16 	%rs371, 0;
	mov.b64 	%rd446, 0;
	mov.u32 	%r510, %r10;
	@%p148 bra 	$L__BB6_3;
	add.s32 	%r240, %r8, %r10;
	cvt.u64.u32 	%rd278, %r240;
	mul.wide.u32 	%rd279, %r240, 4;
	add.s64 	%rd280, %rd1, %rd279;
	add.s64 	%rd446, %rd109, %rd278;
	ld.global.u32 	%r241, [%rd280];
	setp.eq.s32 	%p149, %r241, %r65;
	selp.u16 	%rs371, 1, 0, %p149;
	add.s32 	%r510, %r10, 256;
$L__BB6_3:
	setp.ge.u32 	%p150, %r510, %r9;
	@%p150 bra 	$L__BB6_16;
	not.b32 	%r242, %r510;
	add.s32 	%r13, %r1, %r242;
	sub.s32 	%r243, %r13, %r8;
	shr.u32 	%r244, %r243, 8;
	add.s32 	%r14, %r244, 1;
	and.b32  	%r15, %r14, 7;
	setp.lt.u32 	%p151, %r243, 1792;
	@%p151 bra 	$L__BB6_8;
	add.s32 	%r509, %r510, 1024;
	add.s32 	%r508, %r510, %r8;
	and.b32  	%r245, %r14, 33554424;
	neg.s32 	%r507, %r245;
$L__BB6_6:
	.pragma "nounroll";
	cvt.u64.u32 	%rd282, %r508;
	mul.wide.u32 	%rd283, %r508, 4;
	add.s64 	%rd284, %rd1, %rd283;
	add.s64 	%rd285, %rd109, %rd282;
	ld.global.u32 	%r246, [%rd284];
	setp.eq.s32 	%p152, %r246, %r65;
	selp.u16 	%rs216, 1, 0, %p152;
	and.b16  	%rs217, %rs371, 255;
	setp.ne.s16 	%p154, %rs217, 0;
	and.pred  	%p155, %p154, %p152;
	min.s64 	%rd286, %rd285, %rd446;
	setp.eq.s16 	%p156, %rs217, 0;
	selp.b64 	%rd287, %rd285, %rd446, %p156;
	selp.b16 	%rs218, %rs216, %rs371, %p156;
	selp.b64 	%rd288, %rd286, %rd287, %p155;
	selp.b16 	%rs219, 1, %rs218, %p155;
	and.b16  	%rs220, %rs219, 255;
	add.s32 	%r247, %r508, 256;
	cvt.u64.u32 	%rd289, %r247;
	mul.wide.u32 	%rd290, %r247, 4;
	add.s64 	%rd291, %rd1, %rd290;
	add.s64 	%rd292, %rd109, %rd289;
	ld.global.u32 	%r248, [%rd291];
	setp.eq.s32 	%p157, %r248, %r65;
	selp.u16 	%rs221, 1, 0, %p157;
	setp.ne.s16 	%p159, %rs220, 0;
	and.pred  	%p160, %p159, %p157;
	min.s64 	%rd293, %rd292, %rd288;
	setp.eq.s16 	%p161, %rs220, 0;
	selp.b64 	%rd294, %rd292, %rd288, %p161;
	selp.b16 	%rs222, %rs221, %rs219, %p161;
	selp.b64 	%rd295, %rd293, %rd294, %p160;
	selp.b16 	%rs223, 1, %rs222, %p160;
	and.b16  	%rs224, %rs223, 255;
	add.s32 	%r249, %r508, 512;
	cvt.u64.u32 	%rd296, %r249;
	mul.wide.u32 	%rd297, %r249, 4;
	add.s64 	%rd298, %rd1, %rd297;
	add.s64 	%rd299, %rd109, %rd296;
	ld.global.u32 	%r250, [%rd298];
	setp.eq.s32 	%p162, %r250, %r65;
	selp.u16 	%rs225, 1, 0, %p162;
	setp.ne.s16 	%p164, %rs224, 0;
	and.pred  	%p165, %p164, %p162;
	min.s64 	%rd300, %rd299, %rd295;
	setp.eq.s16 	%p166, %rs224, 0;
	selp.b64 	%rd301, %rd299, %rd295, %p166;
	selp.b16 	%rs226, %rs225, %rs223, %p166;
	selp.b64 	%rd302, %rd300, %rd301, %p165;
	selp.b16 	%rs227, 1, %rs226, %p165;
	and.b16  	%rs228, %rs227, 255;
	add.s32 	%r251, %r508, 768;
	cvt.u64.u32 	%rd303, %r251;
	mul.wide.u32 	%rd304, %r251, 4;
	add.s64 	%rd305, %rd1, %rd304;
	add.s64 	%rd306, %rd109, %rd303;
	ld.global.u32 	%r252, [%rd305];
	setp.eq.s32 	%p167, %r252, %r65;
	selp.u16 	%rs229, 1, 0, %p167;
	setp.ne.s16 	%p169, %rs228, 0;
	and.pred  	%p170, %p169, %p167;
	min.s64 	%rd307, %rd306, %rd302;
	setp.eq.s16 	%p171, %rs228, 0;
	selp.b64 	%rd308, %rd306, %rd302, %p171;
	selp.b16 	%rs230, %rs229, %rs227, %p171;
	selp.b64 	%rd309, %rd307, %rd308, %p170;
	selp.b16 	%rs231, 1, %rs230, %p170;
	and.b16  	%rs232, %rs231, 255;
	add.s32 	%r253, %r508, 1024;
	cvt.u64.u32 	%rd310, %r253;
	mul.wide.u32 	%rd311, %r253, 4;
	add.s64 	%rd312, %rd1, %rd311;
	add.s64 	%rd313, %rd109, %rd310;
	ld.global.u32 	%r254, [%rd312];
	setp.eq.s32 	%p172, %r254, %r65;
	selp.u16 	%rs233, 1, 0, %p172;
	setp.ne.s16 	%p174, %rs232, 0;
	and.pred  	%p175, %p174, %p172;
	min.s64 	%rd314, %rd313, %rd309;
	setp.eq.s16 	%p176, %rs232, 0;
	selp.b64 	%rd315, %rd313, %rd309, %p176;
	selp.b16 	%rs234, %rs233, %rs231, %p176;
	selp.b64 	%rd316, %rd314, %rd315, %p175;
	selp.b16 	%rs235, 1, %rs234, %p175;
	and.b16  	%rs236, %rs235, 255;
	add.s32 	%r255, %r508, 1280;
	cvt.u64.u32 	%rd317, %r255;
	mul.wide.u32 	%rd318, %r255, 4;
	add.s64 	%rd319, %rd1, %rd318;
	add.s64 	%rd320, %rd109, %rd317;
	ld.global.u32 	%r256, [%rd319];
	setp.eq.s32 	%p177, %r256, %r65;
	selp.u16 	%rs237, 1, 0, %p177;
	setp.ne.s16 	%p179, %rs236, 0;
	and.pred  	%p180, %p179, %p177;
	min.s64 	%rd321, %rd320, %rd316;
	setp.eq.s16 	%p181, %rs236, 0;
	selp.b64 	%rd322, %rd320, %rd316, %p181;
	selp.b16 	%rs238, %rs237, %rs235, %p181;
	selp.b64 	%rd323, %rd321, %rd322, %p180;
	selp.b16 	%rs239, 1, %rs238, %p180;
	and.b16  	%rs240, %rs239, 255;
	add.s32 	%r257, %r508, 1536;
	cvt.u64.u32 	%rd324, %r257;
	mul.wide.u32 	%rd325, %r257, 4;
	add.s64 	%rd326, %rd1, %rd325;
	add.s64 	%rd327, %rd109, %rd324;
	ld.global.u32 	%r258, [%rd326];
	setp.eq.s32 	%p182, %r258, %r65;
	selp.u16 	%rs241, 1, 0, %p182;
	setp.ne.s16 	%p184, %rs240, 0;
	and.pred  	%p185, %p184, %p182;
	min.s64 	%rd328, %rd327, %rd323;
	setp.eq.s16 	%p186, %rs240, 0;
	selp.b64 	%rd329, %rd327, %rd323, %p186;
	selp.b16 	%rs242, %rs241, %rs239, %p186;
	selp.b64 	%rd330, %rd328, %rd329, %p185;
	selp.b16 	%rs243, 1, %rs242, %p185;
	and.b16  	%rs244, %rs243, 255;
	add.s32 	%r259, %r508, 1792;
	cvt.u64.u32 	%rd331, %r259;
	mul.wide.u32 	%rd332, %r259, 4;
	add.s64 	%rd333, %rd1, %rd332;
	add.s64 	%rd334, %rd109, %rd331;
	ld.global.u32 	%r260, [%rd333];
	setp.eq.s32 	%p187, %r260, %r65;
	selp.u16 	%rs245, 1, 0, %p187;
	setp.ne.s16 	%p189, %rs244, 0;
	and.pred  	%p190, %p189, %p187;
	min.s64 	%rd335, %rd334, %rd330;
	setp.eq.s16 	%p191, %rs244, 0;
	selp.b64 	%rd336, %rd334, %rd330, %p191;
	selp.b16 	%rs246, %rs245, %rs243, %p191;
	selp.b64 	%rd446, %rd335, %rd336, %p190;
	selp.b16 	%rs371, 1, %rs246, %p190;
	add.s32 	%r509, %r509, 2048;
	add.s32 	%r508, %r508, 2048;
	add.s32 	%r507, %r507, 8;
	setp.ne.s32 	%p192, %r507, 0;
	@%p192 bra 	$L__BB6_6;
	add.s32 	%r510, %r509, -1024;
$L__BB6_8:
	setp.eq.s32 	%p193, %r15, 0;
	@%p193 bra 	$L__BB6_16;
	setp.lt.u32 	%p194, %r15, 4;
	@%p194 bra 	$L__BB6_11;
	add.s32 	%r261, %r8, %r510;
	cvt.u64.u32 	%rd338, %r261;
	mul.wide.u32 	%rd339, %r261, 4;
	add.s64 	%rd340, %rd1, %rd339;
	add.s64 	%rd341, %rd109, %rd338;
	ld.global.u32 	%r262, [%rd340];
	setp.eq.s32 	%p195, %r262, %r65;
	selp.u16 	%rs248, 1, 0, %p195;
	and.b16  	%rs249, %rs371, 255;
	setp.ne.s16 	%p197, %rs249, 0;
	and.pred  	%p198, %p197, %p195;
	min.s64 	%rd342, %rd341, %rd446;
	setp.eq.s16 	%p199, %rs249, 0;
	selp.b64 	%rd343, %rd341, %rd446, %p199;
	selp.b16 	%rs250, %rs248, %rs371, %p199;
	selp.b64 	%rd344, %rd342, %rd343, %p198;
	selp.b16 	%rs251, 1, %rs250, %p198;
	and.b16  	%rs252, %rs251, 255;
	add.s32 	%r263, %r261, 256;
	cvt.u64.u32 	%rd345, %r263;
	mul.wide.u32 	%rd346, %r263, 4;
	add.s64 	%rd347, %rd1, %rd346;
	add.s64 	%rd348, %rd109, %rd345;
	ld.global.u32 	%r264, [%rd347];
	setp.eq.s32 	%p200, %r264, %r65;
	selp.u16 	%rs253, 1, 0, %p200;
	setp.ne.s16 	%p202, %rs252, 0;
	and.pred  	%p203, %p202, %p200;
	min.s64 	%rd349, %rd348, %rd344;
	setp.eq.s16 	%p204, %rs252, 0;
	selp.b64 	%rd350, %rd348, %rd344, %p204;
	selp.b16 	%rs254, %rs253, %rs251, %p204;
	selp.b64 	%rd351, %rd349, %rd350, %p203;
	selp.b16 	%rs255, 1, %rs254, %p203;
	and.b16  	%rs256, %rs255, 255;
	add.s32 	%r265, %r261, 512;
	cvt.u64.u32 	%rd352, %r265;
	mul.wide.u32 	%rd353, %r265, 4;
	add.s64 	%rd354, %rd1, %rd353;
	add.s64 	%rd355, %rd109, %rd352;
	ld.global.u32 	%r266, [%rd354];
	setp.eq.s32 	%p205, %r266, %r65;
	selp.u16 	%rs257, 1, 0, %p205;
	setp.ne.s16 	%p207, %rs256, 0;
	and.pred  	%p208, %p207, %p205;
	min.s64 	%rd356, %rd355, %rd351;
	setp.eq.s16 	%p209, %rs256, 0;
	selp.b64 	%rd357, %rd355, %rd351, %p209;
	selp.b16 	%rs258, %rs257, %rs255, %p209;
	selp.b64 	%rd358, %rd356, %rd357, %p208;
	selp.b16 	%rs259, 1, %rs258, %p208;
	and.b16  	%rs260, %rs259, 255;
	add.s32 	%r267, %r261, 768;
	cvt.u64.u32 	%rd359, %r267;
	mul.wide.u32 	%rd360, %r267, 4;
	add.s64 	%rd361, %rd1, %rd360;
	add.s64 	%rd362, %rd109, %rd359;
	ld.global.u32 	%r268, [%rd361];
	setp.eq.s32 	%p210, %r268, %r65;
	selp.u16 	%rs261, 1, 0, %p210;
	setp.ne.s16 	%p212, %rs260, 0;
	and.pred  	%p213, %p212, %p210;
	min.s64 	%rd363, %rd362, %rd358;
	setp.eq.s16 	%p214, %rs260, 0;
	selp.b64 	%rd364, %rd362, %rd358, %p214;
	selp.b16 	%rs262, %rs261, %rs259, %p214;
	selp.b64 	%rd446, %rd363, %rd364, %p213;
	selp.b16 	%rs371, 1, %rs262, %p213;
	add.s32 	%r510, %r510, 1024;
$L__BB6_11:
	and.b32  	%r269, %r14, 3;
	setp.eq.s32 	%p215, %r269, 0;
	@%p215 bra 	$L__BB6_16;
	setp.eq.s32 	%p216, %r269, 1;
	@%p216 bra 	$L__BB6_14;
	add.s32 	%r270, %r8, %r510;
	cvt.u64.u32 	%rd366, %r270;
	mul.wide.u32 	%rd367, %r270, 4;
	add.s64 	%rd368, %rd1, %rd367;
	add.s64 	%rd369, %rd109, %rd366;
	ld.global.u32 	%r271, [%rd368];
	setp.eq.s32 	%p217, %r271, %r65;
	selp.u16 	%rs264, 1, 0, %p217;
	and.b16  	%rs265, %rs371, 255;
	setp.ne.s16 	%p219, %rs265, 0;
	and.pred  	%p220, %p219, %p217;
	min.s64 	%rd370, %rd369, %rd446;
	setp.eq.s16 	%p221, %rs265, 0;
	selp.b64 	%rd371, %rd369, %rd446, %p221;
	selp.b16 	%rs266, %rs264, %rs371, %p221;
	selp.b64 	%rd372, %rd370, %rd371, %p220;
	selp.b16 	%rs267, 1, %rs266, %p220;
	and.b16  	%rs268, %rs267, 255;
	add.s32 	%r272, %r270, 256;
	cvt.u64.u32 	%rd373, %r272;
	mul.wide.u32 	%rd374, %r272, 4;
	add.s64 	%rd375, %rd1, %rd374;
	add.s64 	%rd376, %rd109, %rd373;
	ld.global.u32 	%r273, [%rd375];
	setp.eq.s32 	%p222, %r273, %r65;
	selp.u16 	%rs269, 1, 0, %p222;
	setp.ne.s16 	%p224, %rs268, 0;
	and.pred  	%p225, %p224, %p222;
	min.s64 	%rd377, %rd376, %rd372;
	setp.eq.s16 	%p226, %rs268, 0;
	selp.b64 	%rd378, %rd376, %rd372, %p226;
	selp.b16 	%rs270, %rs269, %rs267, %p226;
	selp.b64 	%rd446, %rd377, %rd378, %p225;
	selp.b16 	%rs371, 1, %rs270, %p225;
	add.s32 	%r510, %r510, 512;
$L__BB6_14:
	and.b32  	%r274, %r13, 256;
	setp.ne.s32 	%p227, %r274, 0;
	@%p227 bra 	$L__BB6_16;
	add.s32 	%r275, %r8, %r510;
	cvt.u64.u32 	%rd379, %r275;
	mul.wide.u32 	%rd380, %r275, 4;
	add.s64 	%rd381, %rd1, %rd380;
	add.s64 	%rd382, %rd109, %rd379;
	ld.global.u32 	%r276, [%rd381];
	setp.eq.s32 	%p228, %r276, %r65;
	selp.u16 	%rs271, 1, 0, %p228;
	and.b16  	%rs272, %rs371, 255;
	setp.ne.s16 	%p230, %rs272, 0;
	and.pred  	%p231, %p230, %p228;
	min.s64 	%rd383, %rd382, %rd446;
	setp.eq.s16 	%p232, %rs272, 0;
	selp.b64 	%rd384, %rd382, %rd446, %p232;
	selp.b16 	%rs273, %rs271, %rs371, %p232;
	selp.b64 	%rd446, %rd383, %rd384, %p231;
	selp.b16 	%rs371, 1, %rs273, %p231;
$L__BB6_16:
	setp.lt.u32 	%p233, %r9, 256;
	@%p233 bra 	$L__BB6_41;
	// begin inline asm
	mov.u32 %r395, %laneid;
	// end inline asm
	cvt.u32.u16 	%r416, %rs371;
	and.b32  	%r397, %r416, 255;
	mov.b32 	%r413, 1;
	mov.b32 	%r414, 31;
	mov.b32 	%r415, -1;
	// begin inline asm
	shfl.sync.down.b32 %r396, %r397, %r413, %r414, %r415;
	// end inline asm
	// begin inline asm
	shfl.sync.down.b32 %r401, %r402, %r413, %r414, %r415;
	// end inline asm
	mov.b64 	{%r407, %r412}, %rd446;
	// begin inline asm
	shfl.sync.down.b32 %r406, %r407, %r413, %r414, %r415;
	// end inline asm
	// begin inline asm
	shfl.sync.down.b32 %r411, %r412, %r413, %r414, %r415;
	// end inline asm
	mov.b64 	%rd17, {%r406, %r411};
	cvt.u16.u32 	%rs15, %r396;
	setp.gt.s32 	%p283, %r395, 30;
	@%p283 bra 	$L__BB6_21;
	and.b16  	%rs315, %rs371, 255;
	setp.eq.s16 	%p284, %rs315, 0;
	and.b16  	%rs316, %rs15, 255;
	setp.eq.s16 	%p285, %rs316, 0;
	or.pred  	%p286, %p284, %p285;
	@%p286 bra 	$L__BB6_20;
	min.s64 	%rd446, %rd17, %rd446;
	mov.b16 	%rs371, 1;
	bra.uni 	$L__BB6_21;
$L__BB6_20:
	setp.eq.s16 	%p287, %rs315, 0;
	selp.b64 	%rd446, %rd17, %rd446, %p287;
	selp.b16 	%rs371, %rs15, %rs371, %p287;
$L__BB6_21:
	cvt.u32.u16 	%r437, %rs371;
	and.b32  	%r418, %r437, 255;
	mov.b32 	%r434, 2;
	mov.b32 	%r435, 31;
	mov.b32 	%r436, -1;
	// begin inline asm
	shfl.sync.down.b32 %r417, %r418, %r434, %r435, %r436;
	// end inline asm
	// begin inline asm
	shfl.sync.down.b32 %r422, %r423, %r434, %r435, %r436;
	// end inline asm
	mov.b64 	{%r428, %r433}, %rd446;
	// begin inline asm
	shfl.sync.down.b32 %r427, %r428, %r434, %r435, %r436;
	// end inline asm
	// begin inline asm
	shfl.sync.down.b32 %r432, %r433, %r434, %r435, %r436;
	// end inline asm
	mov.b64 	%rd21, {%r427, %r432};
	cvt.u16.u32 	%rs18, %r417;
	setp.gt.s32 	%p288, %r395, 29;
	@%p288 bra 	$L__BB6_25;
	and.b16  	%rs319, %rs371, 255;
	setp.eq.s16 	%p289, %rs319, 0;
	and.b16  	%rs320, %rs18, 255;
	setp.eq.s16 	%p290, %rs320, 0;
	or.pred  	%p291, %p289, %p290;
	@%p291 bra 	$L__BB6_24;
	min.s64 	%rd446, %rd21, %rd446;
	mov.b16 	%rs371, 1;
	bra.uni 	$L__BB6_25;
$L__BB6_24:
	setp.eq.s16 	%p292, %rs319, 0;
	selp.b64 	%rd446, %rd21, %rd446, %p292;
	selp.b16 	%rs371, %rs18, %rs371, %p292;
$L__BB6_25:
	cvt.u32.u16 	%r458, %rs371;
	and.b32  	%r439, %r458, 255;
	mov.b32 	%r455, 4;
	mov.b32 	%r456, 31;
	mov.b32 	%r457, -1;
	// begin inline asm
	shfl.sync.down.b32 %r438, %r439, %r455, %r456, %r457;
	// end inline asm
	// begin inline asm
	shfl.sync.down.b32 %r443, %r444, %r455, %r456, %r457;
	// end inline asm
	mov.b64 	{%r449, %r454}, %rd446;
	// begin inline asm
	shfl.sync.down.b32 %r448, %r449, %r455, %r456, %r457;
	// end inline asm
	// begin inline asm
	shfl.sync.down.b32 %r453, %r454, %r455, %r456, %r457;
	// end inline asm
	mov.b64 	%rd25, {%r448, %r453};
	cvt.u16.u32 	%rs21, %r438;
	setp.gt.s32 	%p293, %r395, 27;
	@%p293 bra 	$L__BB6_29;
	and.b16  	%rs323, %rs371, 255;
	setp.eq.s16 	%p294, %rs323, 0;
	and.b16  	%rs324, %rs21, 255;
	setp.eq.s16 	%p295, %rs324, 0;
	or.pred  	%p296, %p294, %p295;
	@%p296 bra 	$L__BB6_28;
	min.s64 	%rd446, %rd25, %rd446;
	mov.b16 	%rs371, 1;
	bra.uni 	$L__BB6_29;
$L__BB6_28:
	setp.eq.s16 	%p297, %rs323, 0;
	selp.b64 	%rd446, %rd25, %rd446, %p297;
	selp.b16 	%rs371, %rs21, %rs371, %p297;
$L__BB6_29:
	cvt.u32.u16 	%r479, %rs371;
	and.b32  	%r460, %r479, 255;
	mov.b32 	%r476, 8;
	mov.b32 	%r477, 31;
	mov.b32 	%r478, -1;
	// begin inline asm
	shfl.sync.down.b32 %r459, %r460, %r476, %r477, %r478;
	// end inline asm
	// begin inline asm
	shfl.sync.down.b32 %r464, %r465, %r476, %r477, %r478;
	// end inline asm
	mov.b64 	{%r470, %r475}, %rd446;
	// begin inline asm
	shfl.sync.down.b32 %r469, %r470, %r476, %r477, %r478;
	// end inline asm
	// begin inline asm
	shfl.sync.down.b32 %r474, %r475, %r476, %r477, %r478;
	// end inline asm
	mov.b64 	%rd29, {%r469, %r474};
	cvt.u16.u32 	%rs24, %r459;
	setp.gt.s32 	%p298, %r395, 23;
	@%p298 bra 	$L__BB6_33;
	and.b16  	%rs327, %rs371, 255;
	setp.eq.s16 	%p299, %rs327, 0;
	and.b16  	%rs328, %rs24, 255;
	setp.eq.s16 	%p300, %rs328, 0;
	or.pred  	%p301, %p299, %p300;
	@%p301 bra 	$L__BB6_32;
	min.s64 	%rd446, %rd29, %rd446;
	mov.b16 	%rs371, 1;
	bra.uni 	$L__BB6_33;
$L__BB6_32:
	setp.eq.s16 	%p302, %rs327, 0;
	selp.b64 	%rd446, %rd29, %rd446, %p302;
	selp.b16 	%rs371, %rs24, %rs371, %p302;
$L__BB6_33:
	cvt.u32.u16 	%r500, %rs371;
	and.b32  	%r481, %r500, 255;
	mov.b32 	%r497, 16;
	mov.b32 	%r498, 31;
	mov.b32 	%r499, -1;
	// begin inline asm
	shfl.sync.down.b32 %r480, %r481, %r497, %r498, %r499;
	// end inline asm
	// begin inline asm
	shfl.sync.down.b32 %r485, %r486, %r497, %r498, %r499;
	// end inline asm
	mov.b64 	{%r491, %r496}, %rd446;
	// begin inline asm
	shfl.sync.down.b32 %r490, %r491, %r497, %r498, %r499;
	// end inline asm
	// begin inline asm
	shfl.sync.down.b32 %r495, %r496, %r497, %r498, %r499;
	// end inline asm
	mov.b64 	%rd33, {%r490, %r495};
	cvt.u16.u32 	%rs27, %r480;
	setp.gt.s32 	%p303, %r395, 15;
	@%p303 bra 	$L__BB6_37;
	and.b16  	%rs331, %rs371, 255;
	setp.eq.s16 	%p304, %rs331, 0;
	and.b16  	%rs332, %rs27, 255;
	setp.eq.s16 	%p305, %rs332, 0;
	or.pred  	%p306, %p304, %p305;
	@%p306 bra 	$L__BB6_36;
	min.s64 	%rd446, %rd33, %rd446;
	mov.b16 	%rs371, 1;
	bra.uni 	$L__BB6_37;
$L__BB6_36:
	setp.eq.s16 	%p307, %rs331, 0;
	selp.b64 	%rd446, %rd33, %rd446, %p307;
	selp.b16 	%rs371, %rs27, %rs371, %p307;
$L__BB6_37:
	setp.ne.s32 	%p308, %r395, 0;
	@%p308 bra 	$L__BB6_39;
	shr.u32 	%r501, %r10, 1;
	and.b32  	%r502, %r501, 496;
	mov.u32 	%r503, _ZZN3cub18CUB_300001_SM_10006detail6reduce18DeviceReduceKernelINS2_10policy_hubIN4cuda3std3__45tupleIJblEEEjN6thrust24THRUST_300001_SM_1000_NS8cuda_cub9__find_if7functorIS9_EEE10Policy1000ENSB_12zip_iteratorINS8_IJNSD_26transform_input_iterator_tIbPiNSB_6detail10functional5actorINSM_9compositeIJNSM_16operator_adaptorINS7_8equal_toIvEEEENSN_INSM_8argumentILj0EEEEENSN_INSM_5valueIiEEEEEEEEEEENSB_17counting_iteratorIlNSB_11use_defaultES13_S13_EEEEEEEjSF_S9_NS7_10__identityEEEvT0_PT3_T1_NS0_13GridEvenShareIS1B_EET2_T4_E12temp_storage;
	add.s32 	%r504, %r503, %r502;
	st.shared.u8 	[%r504+8], %rs371;
	st.shared.u64 	[%r504+16], %rd446;
$L__BB6_39:
	bar.sync 	0;
	setp.ne.s32 	%p309, %r10, 0;
	@%p309 bra 	$L__BB6_119;
	ld.shared.u8 	%rs335, [_ZZN3cub18CUB_300001_SM_10006detail6reduce18DeviceReduceKernelINS2_10policy_hubIN4cuda3std3__45tupleIJblEEEjN6thrust24THRUST_300001_SM_1000_NS8cuda_cub9__find_if7functorIS9_EEE10Policy1000ENSB_12zip_iteratorINS8_IJNSD_26transform_input_iterator_tIbPiNSB_6detail10functional5actorINSM_9compositeIJNSM_16operator_adaptorINS7_8equal_toIvEEEENSN_INSM_8argumentILj0EEEEENSN_INSM_5valueIiEEEEEEEEEEENSB_17counting_iteratorIlNSB_11use_defaultES13_S13_EEEEEEEjSF_S9_NS7_10__identityEEEvT0_PT3_T1_NS0_13GridEvenShareIS1B_EET2_T4_E12temp_storage+24];
	ld.shared.u64 	%rd406, [_ZZN3cub18CUB_300001_SM_10006detail6reduce18DeviceReduceKernelINS2_10policy_hubIN4cuda3std3__45tupleIJblEEEjN6thrust24THRUST_300001_SM_1000_NS8cuda_cub9__find_if7functorIS9_EEE10Policy1000ENSB_12zip_iteratorINS8_IJNSD_26transform_input_iterator_tIbPiNSB_6detail10functional5actorINSM_9compositeIJNSM_16operator_adaptorINS7_8equal_toIvEEEENSN_INSM_8argumentILj0EEEEENSN_INSM_5valueIiEEEEEEEEEEENSB_17counting_iteratorIlNSB_11use_defaultES13_S13_EEEEEEEjSF_S9_NS7_10__identityEEEvT0_PT3_T1_NS0_13GridEvenShareIS1B_EET2_T4_E12temp_storage+32];
	and.b16  	%rs336, %rs371, 255;
	setp.eq.s16 	%p310, %rs336, 0;
	setp.eq.s16 	%p311, %rs335, 0;
	min.s64 	%rd407, %rd406, %rd446;
	selp.b16 	%rs337, %rs371, 1, %p311;
	selp.b16 	%rs338, %rs335, %rs337, %p310;
	and.b16  	%rs339, %rs338, 255;
	selp.b64 	%rd408, %rd446, %rd407, %p311;
	selp.b64 	%rd409, %rd406, %rd408, %p310;
	ld.shared.u8 	%rs340, [_ZZN3cub18CUB_300001_SM_10006detail6reduce18DeviceReduceKernelINS2_10policy_hubIN4cuda3std3__45tupleIJblEEEjN6thrust24THRUST_300001_SM_1000_NS8cuda_cub9__find_if7functorIS9_EEE10Policy1000ENSB_12zip_iteratorINS8_IJNSD_26transform_input_iterator_tIbPiNSB_6detail10functional5actorINSM_9compositeIJNSM_16operator_adaptorINS7_8equal_toIvEEEENSN_INSM_8argumentILj0EEEEENSN_INSM_5valueIiEEEEEEEEEEENSB_17counting_iteratorIlNSB_11use_defaultES13_S13_EEEEEEEjSF_S9_NS7_10__identityEEEvT0_PT3_T1_NS0_13GridEvenShareIS1B_EET2_T4_E12temp_storage+40];
	ld.shared.u64 	%rd410, [_ZZN3cub18CUB_300001_SM_10006detail6reduce18DeviceReduceKernelINS2_10policy_hubIN4cuda3std3__45tupleIJblEEEjN6thrust24THRUST_300001_SM_1000_NS8cuda_cub9__find_if7functorIS9_EEE10Policy1000ENSB_12zip_iteratorINS8_IJNSD_26transform_input_iterator_tIbPiNSB_6detail10functional5actorINSM_9compositeIJNSM_16operator_adaptorINS7_8equal_toIvEEEENSN_INSM_8argumentILj0EEEEENSN_INSM_5valueIiEEEEEEEEEEENSB_17counting_iteratorIlNSB_11use_defaultES13_S13_EEEEEEEjSF_S9_NS7_10__identityEEEvT0_PT3_T1_NS0_13GridEvenShareIS1B_EET2_T4_E12temp_storage+48];
	setp.eq.s16 	%p312, %rs339, 0;
	setp.eq.s16 	%p313, %rs340, 0;
	min.s64 	%rd411, %rd410, %rd409;
	selp.b16 	%rs341, %rs338, 1, %p313;
	selp.b16 	%rs342, %rs340, %rs341, %p312;
	and.b16  	%rs343, %rs342, 255;
	selp.b64 	%rd412, %rd409, %rd411, %p313;
	selp.b64 	%rd413, %rd410, %rd412, %p312;
	ld.shared.u8 	%rs344, [_ZZN3cub18CUB_300001_SM_10006detail6reduce18DeviceReduceKernelINS2_10policy_hubIN4cuda3std3__45tupleIJblEEEjN6thrust24THRUST_300001_SM_1000_NS8cuda_cub9__find_if7functorIS9_EEE10Policy1000ENSB_12zip_iteratorINS8_IJNSD_26transform_input_iterator_tIbPiNSB_6detail10functional5actorINSM_9compositeIJNSM_16operator_adaptorINS7_8equal_toIvEEEENSN_INSM_8argumentILj0EEEEENSN_INSM_5valueIiEEEEEEEEEEENSB_17counting_iteratorIlNSB_11use_defaultES13_S13_EEEEEEEjSF_S9_NS7_10__identityEEEvT0_PT3_T1_NS0_13GridEvenShareIS1B_EET2_T4_E12temp_storage+56];
	ld.shared.u64 	%rd414, [_ZZN3cub18CUB_300001_SM_10006detail6reduce18DeviceReduceKernelINS2_10policy_hubIN4cuda3std3__45tupleIJblEEEjN6thrust24THRUST_300001_SM_1000_NS8cuda_cub9__find_if7functorIS9_EEE10Policy1000ENSB_12zip_iteratorINS8_IJNSD_26transform_input_iterator_tIbPiNSB_6detail10functional5actorINSM_9compositeIJNSM_16operator_adaptorINS7_8equal_toIvEEEENSN_INSM_8argumentILj0EEEEENSN_INSM_5valueIiEEEEEEEEEEENSB_17counting_iteratorIlNSB_11use_defaultES13_S13_EEEEEEEjSF_S9_NS7_10__identityEEEvT0_PT3_T1_NS0_13GridEvenShareIS1B_EET2_T4_E12temp_storage+64];
	setp.eq.s16 	%p314, %rs343, 0;
	setp.eq.s16 	%p315, %rs344, 0;
	min.s64 	%rd415, %rd414, %rd413;
	selp.b16 	%rs345, %rs342, 1, %p315;
	selp.b16 	%rs346, %rs344, %rs345, %p314;
	and.b16  	%rs347, %rs346, 255;
	selp.b64 	%rd416, %rd413, %rd415, %p315;
	selp.b64 	%rd417, %rd414, %rd416, %p314;
	ld.shared.u8 	%rs348, [_ZZN3cub18CUB_300001_SM_10006detail6reduce18DeviceReduceKernelINS2_10policy_hubIN4cuda3std3__45tupleIJblEEEjN6thrust24THRUST_300001_SM_1000_NS8cuda_cub9__find_if7functorIS9_EEE10Policy1000ENSB_12zip_iteratorINS8_IJNSD_26transform_input_iterator_tIbPiNSB_6detail10functional5actorINSM_9compositeIJNSM_16operator_adaptorINS7_8equal_toIvEEEENSN_INSM_8argumentILj0EEEEENSN_INSM_5valueIiEEEEEEEEEEENSB_17counting_iteratorIlNSB_11use_defaultES13_S13_EEEEEEEjSF_S9_NS7_10__identityEEEvT0_PT3_T1_NS0_13GridEvenShareIS1B_EET2_T4_E12temp_storage+72];
	ld.shared.u64 	%rd418, [_ZZN3cub18CUB_300001_SM_10006detail6reduce18DeviceReduceKernelINS2_10policy_hubIN4cuda3std3__45tupleIJblEEEjN6thrust24THRUST_300001_SM_1000_NS8cuda_cub9__find_if7functorIS9_EEE10Policy1000ENSB_12zip_iteratorINS8_IJNSD_26transform_input_iterator_tIbPiNSB_6detail10functional5actorINSM_9compositeIJNSM_16operator_adaptorINS7_8equal_toIvEEEENSN_INSM_8argumentILj0EEEEENSN_INSM_5valueIiEEEEEEEEEEENSB_17counting_iteratorIlNSB_11use_defaultES13_S13_EEEEEEEjSF_S9_NS7_10__identityEEEvT0_PT3_T1_NS0_13GridEvenShareIS1B_EET2_T4_E12temp_storage+80];
	setp.eq.s16 	%p316, %rs347, 0;
	setp.eq.s16 	%p317, %rs348, 0;
	min.s64 	%rd419, %rd418, %rd417;
	selp.b16 	%rs349, %rs346, 1, %p317;
	selp.b16 	%rs350, %rs348, %rs349, %p316;
	and.b16  	%rs351, %rs350, 255;
	selp.b64 	%rd420, %rd417, %rd419, %p317;
	selp.b64 	%rd421, %rd418, %rd420, %p316;
	ld.shared.u8 	%rs352, [_ZZN3cub18CUB_300001_SM_10006detail6reduce18DeviceReduceKernelINS2_10policy_hubIN4cuda3std3__45tupleIJblEEEjN6thrust24THRUST_300001_SM_1000_NS8cuda_cub9__find_if7functorIS9_EEE10Policy1000ENSB_12zip_iteratorINS8_IJNSD_26transform_input_iterator_tIbPiNSB_6detail10functional5actorINSM_9compositeIJNSM_16operator_adaptorINS7_8equal_toIvEEEENSN_INSM_8argumentILj0EEEEENSN_INSM_5valueIiEEEEEEEEEEENSB_17counting_iteratorIlNSB_11use_defaultES13_S13_EEEEEEEjSF_S9_NS7_10__identityEEEvT0_PT3_T1_NS0_13GridEvenShareIS1B_EET2_T4_E12temp_storage+88];
	ld.shared.u64 	%rd422, [_ZZN3cub18CUB_300001_SM_10006detail6reduce18DeviceReduceKernelINS2_10policy_hubIN4cuda3std3__45tupleIJblEEEjN6thrust24THRUST_300001_SM_1000_NS8cuda_cub9__find_if7functorIS9_EEE10Policy1000ENSB_12zip_iteratorINS8_IJNSD_26transform_input_iterator_tIbPiNSB_6detail10functional5actorINSM_9compositeIJNSM_16operator_adaptorINS7_8equal_toIvEEEENSN_INSM_8argumentILj0EEEEENSN_INSM_5valueIiEEEEEEEEEEENSB_17counting_iteratorIlNSB_11use_defaultES13_S13_EEEEEEEjSF_S9_NS7_10__identityEEEvT0_PT3_T1_NS0_13GridEvenShareIS1B_EET2_T4_E12temp_storage+96];
	setp.eq.s16 	%p318, %rs351, 0;
	setp.eq.s16 	%p319, %rs352, 0;
	min.s64 	%rd423, %rd422, %rd421;
	selp.b16 	%rs353, %rs350, 1, %p319;
	selp.b16 	%rs354, %rs352, %rs353, %p318;
	and.b16  	%rs355, %rs354, 255;
	selp.b64 	%rd424, %rd421, %rd423, %p319;
	selp.b64 	%rd425, %rd422, %rd424, %p318;
	ld.shared.u8 	%rs356, [_ZZN3cub18CUB_300001_SM_10006detail6reduce18DeviceReduceKernelINS2_10policy_hubIN4cuda3std3__45tupleIJblEEEjN6thrust24THRUST_300001_SM_1000_NS8cuda_cub9__find_if7functorIS9_EEE10Policy1000ENSB_12zip_iteratorINS8_IJNSD_26transform_input_iterator_tIbPiNSB_6detail10functional5actorINSM_9compositeIJNSM_16operator_adaptorINS7_8equal_toIvEEEENSN_INSM_8argumentILj0EEEEENSN_INSM_5valueIiEEEEEEEEEEENSB_17counting_iteratorIlNSB_11use_defaultES13_S13_EEEEEEEjSF_S9_NS7_10__identityEEEvT0_PT3_T1_NS0_13GridEvenShareIS1B_EET2_T4_E12temp_storage+104];
	ld.shared.u64 	%rd426, [_ZZN3cub18CUB_300001_SM_10006detail6reduce18DeviceReduceKernelINS2_10policy_hubIN4cuda3std3__45tupleIJblEEEjN6thrust24THRUST_300001_SM_1000_NS8cuda_cub9__find_if7functorIS9_EEE10Policy1000ENSB_12zip_iteratorINS8_IJNSD_26transform_input_iterator_tIbPiNSB_6detail10functional5actorINSM_9compositeIJNSM_16operator_adaptorINS7_8equal_toIvEEEENSN_INSM_8argumentILj0EEEEENSN_INSM_5valueIiEEEEEEEEEEENSB_17counting_iteratorIlNSB_11use_defaultES13_S13_EEEEEEEjSF_S9_NS7_10__identityEEEvT0_PT3_T1_NS0_13GridEvenShareIS1B_EET2_T4_E12temp_storage+112];
	setp.eq.s16 	%p320, %rs355, 0;
	setp.eq.s16 	%p321, %rs356, 0;
	min.s64 	%rd427, %rd426, %rd425;
	selp.b16 	%rs357, %rs354, 1, %p321;
	selp.b16 	%rs358, %rs356, %rs357, %p320;
	and.b16  	%rs359, %rs358, 255;
	selp.b64 	%rd428, %rd425, %rd427, %p321;
	selp.b64 	%rd429, %rd426, %rd428, %p320;
	ld.shared.u8 	%rs360, [_ZZN3cub18CUB_300001_SM_10006detail6reduce18DeviceReduceKernelINS2_10policy_hubIN4cuda3std3__45tupleIJblEEEjN6thrust24THRUST_300001_SM_1000_NS8cuda_cub9__find_if7functorIS9_EEE10Policy1000ENSB_12zip_iteratorINS8_IJNSD_26transform_input_iterator_tIbPiNSB_6detail10functional5actorINSM_9compositeIJNSM_16operator_adaptorINS7_8equal_toIvEEEENSN_INSM_8argumentILj0EEEEENSN_INSM_5valueIiEEEEEEEEEEENSB_17counting_iteratorIlNSB_11use_defaultES13_S13_EEEEEEEjSF_S9_NS7_10__identityEEEvT0_PT3_T1_NS0_13GridEvenShareIS1B_EET2_T4_E12temp_storage+120];
	ld.shared.u64 	%rd430, [_ZZN3cub18CUB_300001_SM_10006detail6reduce18DeviceReduceKernelINS2_10policy_hubIN4cuda3std3__45tupleIJblEEEjN6thrust24THRUST_300001_SM_1000_NS8cuda_cub9__find_if7functorIS9_EEE10Policy1000ENSB_12zip_iteratorINS8_IJNSD_26transform_input_iterator_tIbPiNSB_6detail10functional5actorINSM_9compositeIJNSM_16operator_adaptorINS7_8equal_toIvEEEENSN_INSM_8argumentILj0EEEEENSN_INSM_5valueIiEEEEEEEEEEENSB_17counting_iteratorIlNSB_11use_defaultES13_S13_EEEEEEEjSF_S9_NS7_10__identityEEEvT0_PT3_T1_NS0_13GridEvenShareIS1B_EET2_T4_E12temp_storage+128];
	setp.eq.s16 	%p322, %rs359, 0;
	setp.eq.s16 	%p323, %rs360, 0;
	min.s64 	%rd431, %rd430, %rd429;
	selp.b16 	%rs361, %rs358, 1, %p323;
	selp.b16 	%rs371, %rs360, %rs361, %p322;
	selp.b64 	%rd432, %rd429, %rd431, %p323;
	selp.b64 	%rd446, %rd430, %rd432, %p322;
	bra.uni 	$L__BB6_119;
$L__BB6_41:
	// begin inline asm
	mov.u32 %r277, %laneid;
	// end inline asm
	and.b32  	%r298, %r10, 992;
	add.s32 	%r299, %r298, 32;
	setp.gt.u32 	%p234, %r299, %r9;
	not.b32 	%r300, %r298;
	add.s32 	%r301, %r9, %r300;
	selp.b32 	%r296, %r301, 31, %p234;
	cvt.u32.u16 	%r302, %rs371;
	and.b32  	%r279, %r302, 255;
	mov.b32 	%r295, 1;
	mov.b32 	%r297, -1;
	// begin inline asm
	shfl.sync.down.b32 %r278, %r279, %r295, %r296, %r297;
	// end inline asm
	// begin inline asm
	shfl.sync.down.b32 %r283, %r284, %r295, %r296, %r297;
	// end inline asm
	mov.b64 	{%r289, %r294}, %rd446;
	// begin inline asm
	shfl.sync.down.b32 %r288, %r289, %r295, %r296, %r297;
	// end inline asm
	// begin inline asm
	shfl.sync.down.b32 %r293, %r294, %r295, %r296, %r297;
	// end inline asm
	mov.b64 	%rd38, {%r288, %r293};
	cvt.u16.u32 	%rs31, %r278;
	setp.ge.s32 	%p235, %r277, %r296;
	@%p235 bra 	$L__BB6_45;
	and.b16  	%rs274, %rs371, 255;
	setp.eq.s16 	%p236, %rs274, 0;
	and.b16  	%rs275, %rs31, 255;
	setp.eq.s16 	%p237, %rs275, 0;
	or.pred  	%p238, %p236, %p237;
	@%p238 bra 	$L__BB6_44;
	min.s64 	%rd446, %rd38, %rd446;
	mov.b16 	%rs371, 1;
	bra.uni 	$L__BB6_45;
$L__BB6_44:
	setp.eq.s16 	%p239, %rs274, 0;
	selp.b16 	%rs371, %rs31, %rs371, %p239;
	selp.b64 	%rd446, %rd38, %rd446, %p239;
$L__BB6_45:
	cvt.u32.u16 	%r323, %rs371;
	and.b32  	%r304, %r323, 255;
	mov.b32 	%r320, 2;
	mov.b32 	%r322, -1;
	// begin inline asm
	shfl.sync.down.b32 %r303, %r304, %r320, %r296, %r322;
	// end inline asm
	// begin inline asm
	shfl.sync.down.b32 %r308, %r309, %r320, %r296, %r322;
	// end inline asm
	mov.b64 	{%r314, %r319}, %rd446;
	// begin inline asm
	shfl.sync.down.b32 %r313, %r314, %r320, %r296, %r322;
	// end inline asm
	// begin inline asm
	shfl.sync.down.b32 %r318, %r319, %r320, %r296, %r322;
	// end inline asm
	mov.b64 	%rd42, {%r313, %r318};
	cvt.u16.u32 	%rs34, %r303;
	add.s32 	%r324, %r277, 2;
	setp.gt.s32 	%p240, %r324, %r296;
	@%p240 bra 	$L__BB6_49;
	and.b16  	%rs278, %rs371, 255;
	setp.eq.s16 	%p241, %rs278, 0;
	and.b16  	%rs279, %rs34, 255;
	setp.eq.s16 	%p242, %rs279, 0;
	or.pred  	%p243, %p241, %p242;
	@%p243 bra 	$L__BB6_48;
	min.s64 	%rd446, %rd42, %rd446;
	mov.b16 	%rs371, 1;
	bra.uni 	$L__BB6_49;
$L__BB6_48:
	setp.eq.s16 	%p244, %rs278, 0;
	selp.b16 	%rs371, %rs34, %rs371, %p244;
	selp.b64 	%rd446, %rd42, %rd446, %p244;
$L__BB6_49:
	cvt.u32.u16 	%r345, %rs371;
	and.b32  	%r326, %r345, 255;
	mov.b32 	%r342, 4;
	mov.b32 	%r344, -1;
	// begin inline asm
	shfl.sync.down.b32 %r325, %r326, %r342, %r296, %r344;
	// end inline asm
	// begin inline asm
	shfl.sync.down.b32 %r330, %r331, %r342, %r296, %r344;
	// end inline asm
	mov.b64 	{%r336, %r341}, %rd446;
	// begin inline asm
	shfl.sync.down.b32 %r335, %r336, %r342, %r296, %r344;
	// end inline asm
	// begin inline asm
	shfl.sync.down.b32 %r340, %r341, %r342, %r296, %r344;
	// end inline asm
	mov.b64 	%rd46, {%r335, %r340};
	cvt.u16.u32 	%rs37, %r325;
	add.s32 	%r346, %r277, 4;
	setp.gt.s32 	%p245, %r346, %r296;
	@%p245 bra 	$L__BB6_53;
	and.b16  	%rs282, %rs371, 255;
	setp.eq.s16 	%p246, %rs282, 0;
	and.b16  	%rs283, %rs37, 255;
	setp.eq.s16 	%p247, %rs283, 0;
	or.pred  	%p248, %p246, %p247;
	@%p248 bra 	$L__BB6_52;
	min.s64 	%rd446, %rd46, %rd446;
	mov.b16 	%rs371, 1;
	bra.uni 	$L__BB6_53;
$L__BB6_52:
	setp.eq.s16 	%p249, %rs282, 0;
	selp.b16 	%rs371, %rs37, %rs371, %p249;
	selp.b64 	%rd446, %rd46, %rd446, %p249;
$L__BB6_53:
	cvt.u32.u16 	%r367, %rs371;
	and.b32  	%r348, %r367, 255;
	mov.b32 	%r364, 8;
	mov.b32 	%r366, -1;
	// begin inline asm
	shfl.sync.down.b32 %r347, %r348, %r364, %r296, %r366;
	// end inline asm
	// begin inline asm
	shfl.sync.down.b32 %r352, %r353, %r364, %r296, %r366;
	// end inline asm
	mov.b64 	{%r358, %r363}, %rd446;
	// begin inline asm
	shfl.sync.down.b32 %r357, %r358, %r364, %r296, %r366;
	// end inline asm
	// begin inline asm
	shfl.sync.down.b32 %r362, %r363, %r364, %r296, %r366;
	// end inline asm
	mov.b64 	%rd50, {%r357, %r362};
	cvt.u16.u32 	%rs40, %r347;
	add.s32 	%r368, %r277, 8;
	setp.gt.s32 	%p250, %r368, %r296;
	@%p250 bra 	$L__BB6_57;
	and.b16  	%rs286, %rs371, 255;
	setp.eq.s16 	%p251, %rs286, 0;
	and.b16  	%rs287, %rs40, 255;
	setp.eq.s16 	%p252, %rs287, 0;
	or.pred  	%p253, %p251, %p252;
	@%p253 bra 	$L__BB6_56;
	min.s64 	%rd446, %rd50, %rd446;
	mov.b16 	%rs371, 1;
	bra.uni 	$L__BB6_57;
$L__BB6_56:
	setp.eq.s16 	%p254, %rs286, 0;
	selp.b16 	%rs371, %rs40, %rs371, %p254;
	selp.b64 	%rd446, %rd50, %rd446, %p254;
$L__BB6_57:
	cvt.u32.u16 	%r389, %rs371;
	and.b32  	%r370, %r389, 255;
	mov.b32 	%r386, 16;
	mov.b32 	%r388, -1;
	// begin inline asm
	shfl.sync.down.b32 %r369, %r370, %r386, %r296, %r388;
	// end inline asm
	// begin inline asm
	shfl.sync.down.b32 %r374, %r375, %r386, %r296, %r388;
	// end inline asm
	mov.b64 	{%r380, %r385}, %rd446;
	// begin inline asm
	shfl.sync.down.b32 %r379, %r380, %r386, %r296, %r388;
	// end inline asm
	// begin inline asm
	shfl.sync.down.b32 %r384, %r385, %r386, %r296, %r388;
	// end inline asm
	mov.b64 	%rd54, {%r379, %r384};
	cvt.u16.u32 	%rs43, %r369;
	add.s32 	%r390, %r277, 16;
	setp.gt.s32 	%p255, %r390, %r296;
	@%p255 bra 	$L__BB6_61;
	and.b16  	%rs290, %rs371, 255;
	setp.eq.s16 	%p256, %rs290, 0;
	and.b16  	%rs291, %rs43, 255;
	setp.eq.s16 	%p257, %rs291, 0;
	or.pred  	%p258, %p256, %p257;
	@%p258 bra 	$L__BB6_60;
	min.s64 	%rd446, %rd54, %rd446;
	mov.b16 	%rs371, 1;
	bra.uni 	$L__BB6_61;
$L__BB6_60:
	setp.eq.s16 	%p259, %rs290, 0;
	selp.b16 	%rs371, %rs43, %rs371, %p259;
	selp.b64 	%rd446, %rd54, %rd446, %p259;
$L__BB6_61:
	setp.ne.s32 	%p260, %r277, 0;
	@%p260 bra 	$L__BB6_63;
	shr.u32 	%r391, %r10, 1;
	and.b32  	%r392, %r391, 496;
	mov.u32 	%r393, _ZZN3cub18CUB_300001_SM_10006detail6reduce18DeviceReduceKernelINS2_10policy_hubIN4cuda3std3__45tupleIJblEEEjN6thrust24THRUST_300001_SM_1000_NS8cuda_cub9__find_if7functorIS9_EEE10Policy1000ENSB_12zip_iteratorINS8_IJNSD_26transform_input_iterator_tIbPiNSB_6detail10functional5actorINSM_9compositeIJNSM_16operator_adaptorINS7_8equal_toIvEEEENSN_INSM_8argumentILj0EEEEENSN_INSM_5valueIiEEEEEEEEEEENSB_17counting_iteratorIlNSB_11use_defaultES13_S13_EEEEEEEjSF_S9_NS7_10__identityEEEvT0_PT3_T1_NS0_13GridEvenShareIS1B_EET2_T4_E12temp_storage;
	add.s32 	%r394, %r393, %r392;
	st.shared.u8 	[%r394+8], %rs371;
	st.shared.u64 	[%r394+16], %rd446;
$L__BB6_63:
	bar.sync 	0;
	setp.ne.s32 	%p261, %r10, 0;
	@%p261 bra 	$L__BB6_119;
	setp.lt.u32 	%p262, %r9, 33;
	@%p262 bra 	$L__BB6_66;
	ld.shared.u8 	%rs294, [_ZZN3cub18CUB_300001_SM_10006detail6reduce18DeviceReduceKernelINS2_10policy_hubIN4cuda3std3__45tupleIJblEEEjN6thrust24THRUST_300001_SM_1000_NS8cuda_cub9__find_if7functorIS9_EEE10Policy1000ENSB_12zip_iteratorINS8_IJNSD_26transform_input_iterator_tIbPiNSB_6detail10functional5actorINSM_9compositeIJNSM_16operator_adaptorINS7_8equal_toIvEEEENSN_INSM_8argumentILj0EEEEENSN_INSM_5valueIiEEEEEEEEEEENSB_17counting_iteratorIlNSB_11use_defaultES13_S13_EEEEEEEjSF_S9_NS7_10__identityEEEvT0_PT3_T1_NS0_13GridEvenShareIS1B_EET2_T4_E12temp_storage+24];
	ld.shared.u64 	%rd385, [_ZZN3cub18CUB_300001_SM_10006detail6reduce18DeviceReduceKernelINS2_10policy_hubIN4cuda3std3__45tupleIJblEEEjN6thrust24THRUST_300001_SM_1000_NS8cuda_cub9__find_if7functorIS9_EEE10Policy1000ENSB_12zip_iteratorINS8_IJNSD_26transform_input_iterator_tIbPiNSB_6detail10functional5actorINSM_9compositeIJNSM_16operator_adaptorINS7_8equal_toIvEEEENSN_INSM_8argumentILj0EEEEENSN_INSM_5valueIiEEEEEEEEEEENSB_17counting_iteratorIlNSB_11use_defaultES13_S13_EEEEEEEjSF_S9_NS7_10__identityEEEvT0_PT3_T1_NS0_13GridEvenShareIS1B_EET2_T4_E12temp_storage+32];
	and.b16  	%rs295, %rs371, 255;
	setp.eq.s16 	%p263, %rs295, 0;
	setp.eq.s16 	%p264, %rs294, 0;
	min.s64 	%rd386, %rd385, %rd446;
	selp.b16 	%rs296, %rs371, 1, %p264;
	selp.b16 	%rs371, %rs294, %rs296, %p263;
	selp.b64 	%rd387, %rd446, %rd386, %p264;
	selp.b64 	%rd446, %rd385, %rd387, %p263;
$L__BB6_66:
	setp.lt.u32 	%p265, %r9, 65;
	@%p265 bra 	$L__BB6_68;
	ld.shared.u8 	%rs297, [_ZZN3cub18CUB_300001_SM_10006detail6reduce18DeviceReduceKernelINS2_10policy_hubIN4cuda3std3__45tupleIJblEEEjN6thrust24THRUST_300001_SM_1000_NS8cuda_cub9__find_if7functorIS9_EEE10Policy1000ENSB_12zip_iteratorINS8_IJNSD_26transform_input_iterator_tIbPiNSB_6detail10functional5actorINSM_9compositeIJNSM_16operator_adaptorINS7_8equal_toIvEEEENSN_INSM_8argumentILj0EEEEENSN_INSM_5valueIiEEEEEEEEEEENSB_17counting_iteratorIlNSB_11use_defaultES13_S13_EEEEEEEjSF_S9_NS7_10__identityEEEvT0_PT3_T1_NS0_13GridEvenShareIS1B_EET2_T4_E12temp_storage+40];
	ld.shared.u64 	%rd388, [_ZZN3cub18CUB_300001_SM_10006detail6reduce18DeviceReduceKernelINS2_10policy_hubIN4cuda3std3__45tupleIJblEEEjN6thrust24THRUST_300001_SM_1000_NS8cuda_cub9__find_if7functorIS9_EEE10Policy1000ENSB_12zip_iteratorINS8_IJNSD_26transform_input_iterator_tIbPiNSB_6detail10functional5actorINSM_9compositeIJNSM_16operator_adaptorINS7_8equal_toIvEEEENSN_INSM_8argumentILj0EEEEENSN_INSM_5valueIiEEEEEEEEEEENSB_17counting_iteratorIlNSB_11use_defaultES13_S13_EEEEEEEjSF_S9_NS7_10__identityEEEvT0_PT3_T1_NS0_13GridEvenShareIS1B_EET2_T4_E12temp_storage+48];
	and.b16  	%rs298, %rs371, 255;
	setp.eq.s16 	%p266, %rs298, 0;
	setp.eq.s16 	%p267, %rs297, 0;
	min.s64 	%rd389, %rd388, %rd446;
	selp.b16 	%rs299, %rs371, 1, %p267;
	selp.b16 	%rs371, %rs297, %rs299, %p266;
	selp.b64 	%rd390, %rd446, %rd389, %p267;
	selp.b64 	%rd446, %rd388, %rd390, %p266;
$L__BB6_68:
	setp.lt.u32 	%p268, %r9, 97;
	@%p268 bra 	$L__BB6_70;
	ld.shared.u8 	%rs300, [_ZZN3cub18CUB_300001_SM_10006detail6reduce18DeviceReduceKernelINS2_10policy_hubIN4cuda3std3__45tupleIJblEEEjN6thrust24THRUST_300001_SM_1000_NS8cuda_cub9__find_if7functorIS9_EEE10Policy1000ENSB_12zip_iteratorINS8_IJNSD_26transform_input_iterator_tIbPiNSB_6detail10functional5actorINSM_9compositeIJNSM_16operator_adaptorINS7_8equal_toIvEEEENSN_INSM_8argumentILj0EEEEENSN_INSM_5valueIiEEEEEEEEEEENSB_17counting_iteratorIlNSB_11use_defaultES13_S13_EEEEEEEjSF_S9_NS7_10__identityEEEvT0_PT3_T1_NS0_13GridEvenShareIS1B_EET2_T4_E12temp_storage+56];
	ld.shared.u64 	%rd391, [_ZZN3cub18CUB_300001_SM_10006detail6reduce18DeviceReduceKernelINS2_10policy_hubIN4cuda3std3__45tupleIJblEEEjN6thrust24THRUST_300001_SM_1000_NS8cuda_cub9__find_if7functorIS9_EEE10Policy1000ENSB_12zip_iteratorINS8_IJNSD_26transform_input_iterator_tIbPiNSB_6detail10functional5actorINSM_9compositeIJNSM_16operator_adaptorINS7_8equal_toIvEEEENSN_INSM_8argumentILj0EEEEENSN_INSM_5valueIiEEEEEEEEEEENSB_17counting_iteratorIlNSB_11use_defaultES13_S13_EEEEEEEjSF_S9_NS7_10__identityEEEvT0_PT3_T1_NS0_13GridEvenShareIS1B_EET2_T4_E12temp_storage+64];
	and.b16  	%rs301, %rs371, 255;
	setp.eq.s16 	%p269, %rs301, 0;
	setp.eq.s16 	%p270, %rs300, 0;
	min.s64 	%rd392, %rd391, %rd446;
	selp.b16 	%rs302, %rs371, 1, %p270;
	selp.b16 	%rs371, %rs300, %rs302, %p269;
	selp.b64 	%rd393, %rd446, %rd392, %p270;
	selp.b64 	%rd446, %rd391, %rd393, %p269;
$L__BB6_70:
	setp.lt.u32 	%p271, %r9, 129;
	@%p271 bra 	$L__BB6_72;
	ld.shared.u8 	%rs303, [_ZZN3cub18CUB_300001_SM_10006detail6reduce18DeviceReduceKernelINS2_10policy_hubIN4cuda3std3__45tupleIJblEEEjN6thrust24THRUST_300001_SM_1000_NS8cuda_cub9__find_if7functorIS9_EEE10Policy1000ENSB_12zip_iteratorINS8_IJNSD_26transform_input_iterator_tIbPiNSB_6detail10functional5actorINSM_9compositeIJNSM_16operator_adaptorINS7_8equal_toIvEEEENSN_INSM_8argumentILj0EEEEENSN_INSM_5valueIiEEEEEEEEEEENSB_17counting_iteratorIlNSB_11use_defaultES13_S13_EEEEEEEjSF_S9_NS7_10__identityEEEvT0_PT3_T1_NS0_13GridEvenShareIS1B_EET2_T4_E12temp_storage+72];
	ld.shared.u64 	%rd394, [_ZZN3cub18CUB_300001_SM_10006detail6reduce18DeviceReduceKernelINS2_10policy_hubIN4cuda3std3__45tupleIJblEEEjN6thrust24THRUST_300001_SM_1000_NS8cuda_cub9__find_if7functorIS9_EEE10Policy1000ENSB_12zip_iteratorINS8_IJNSD_26transform_input_iterator_tIbPiNSB_6detail10functional5actorINSM_9compositeIJNSM_16operator_adaptorINS7_8equal_toIvEEEENSN_INSM_8argumentILj0EEEEENSN_INSM_5valueIiEEEEEEEEEEENSB_17counting_iteratorIlNSB_11use_defaultES13_S13_EEEEEEEjSF_S9_NS7_10__identityEEEvT0_PT3_T1_NS0_13GridEvenShareIS1B_EET2_T4_E12temp_storage+80];
	and.b16  	%rs304, %rs371, 255;
	setp.eq.s16 	%p272, %rs304, 0;
	setp.eq.s16 	%p273, %rs303, 0;
	min.s64 	%rd395, %rd394, %rd446;
	selp.b16 	%rs305, %rs371, 1, %p273;
	selp.b16 	%rs371, %rs303, %rs305, %p272;
	selp.b64 	%rd396, %rd446, %rd395, %p273;
	selp.b64 	%rd446, %rd394, %rd396, %p272;
$L__BB6_72:
	setp.lt.u32 	%p274, %r9, 161;
	@%p274 bra 	$L__BB6_74;
	ld.shared.u8 	%rs306, [_ZZN3cub18CUB_300001_SM_10006detail6reduce18DeviceReduceKernelINS2_10policy_hubIN4cuda3std3__45tupleIJblEEEjN6thrust24THRUST_300001_SM_1000_NS8cuda_cub9__find_if7functorIS9_EEE10Policy1000ENSB_12zip_iteratorINS8_IJNSD_26transform_input_iterator_tIbPiNSB_6detail10functional5actorINSM_9compositeIJNSM_16operator_adaptorINS7_8equal_toIvEEEENSN_INSM_8argumentILj0EEEEENSN_INSM_5valueIiEEEEEEEEEEENSB_17counting_iteratorIlNSB_11use_defaultES13_S13_EEEEEEEjSF_S9_NS7_10__identityEEEvT0_PT3_T1_NS0_13GridEvenShareIS1B_EET2_T4_E12temp_storage+88];
	ld.shared.u64 	%rd397, [_ZZN3cub18CUB_300001_SM_10006detail6reduce18DeviceReduceKernelINS2_10policy_hubIN4cuda3std3__45tupleIJblEEEjN6thrust24THRUST_300001_SM_1000_NS8cuda_cub9__find_if7functorIS9_EEE10Policy1000ENSB_12zip_iteratorINS8_IJNSD_26transform_input_iterator_tIbPiNSB_6detail10functional5actorINSM_9compositeIJNSM_16operator_adaptorINS7_8equal_toIvEEEENSN_INSM_8argumentILj0EEEEENSN_INSM_5valueIiEEEEEEEEEEENSB_17counting_iteratorIlNSB_11use_defaultES13_S13_EEEEEEEjSF_S9_NS7_10__identityEEEvT0_PT3_T1_NS0_13GridEvenShareIS1B_EET2_T4_E12temp_storage+96];
	and.b16  	%rs307, %rs371, 255;
	setp.eq.s16 	%p275, %rs307, 0;
	setp.eq.s16 	%p276, %rs306, 0;
	min.s64 	%rd398, %rd397, %rd446;
	selp.b16 	%rs308, %rs371, 1, %p276;
	selp.b16 	%rs371, %rs306, %rs308, %p275;
	selp.b64 	%rd399, %rd446, %rd398, %p276;
	selp.b64 	%rd446, %rd397, %rd399, %p275;
$L__BB6_74:
	setp.lt.u32 	%p277, %r9, 193;
	@%p277 bra 	$L__BB6_76;
	ld.shared.u8 	%rs309, [_ZZN3cub18CUB_300001_SM_10006detail6reduce18DeviceReduceKernelINS2_10policy_hubIN4cuda3std3__45tupleIJblEEEjN6thrust24THRUST_300001_SM_1000_NS8cuda_cub9__find_if7functorIS9_EEE10Policy1000ENSB_12zip_iteratorINS8_IJNSD_26transform_input_iterator_tIbPiNSB_6detail10functional5actorINSM_9compositeIJNSM_16operator_adaptorINS7_8equal_toIvEEEENSN_INSM_8argumentILj0EEEEENSN_INSM_5valueIiEEEEEEEEEEENSB_17counting_iteratorIlNSB_11use_defaultES13_S13_EEEEEEEjSF_S9_NS7_10__identityEEEvT0_PT3_T1_NS0_13GridEvenShareIS1B_EET2_T4_E12temp_storage+104];
	ld.shared.u64 	%rd400, [_ZZN3cub18CUB_300001_SM_10006detail6reduce18DeviceReduceKernelINS2_10policy_hubIN4cuda3std3__45tupleIJblEEEjN6thrust24THRUST_300001_SM_1000_NS8cuda_cub9__find_if7functorIS9_EEE10Policy1000ENSB_12zip_iteratorINS8_IJNSD_26transform_input_iterator_tIbPiNSB_6detail10functional5actorINSM_9compositeIJNSM_16operator_adaptorINS7_8equal_toIvEEEENSN_INSM_8argumentILj0EEEEENSN_INSM_5valueIiEEEEEEEEEEENSB_17counting_iteratorIlNSB_11use_defaultES13_S13_EEEEEEEjSF_S9_NS7_10__identityEEEvT0_PT3_T1_NS0_13GridEvenShareIS1B_EET2_T4_E12temp_storage+112];
	and.b16  	%rs310, %rs371, 255;
	setp.eq.s16 	%p278, %rs310, 0;
	setp.eq.s16 	%p279, %rs309, 0;
	min.s64 	%rd401, %rd400, %rd446;
	selp.b16 	%rs311, %rs371, 1, %p279;
	selp.b16 	%rs371, %rs309, %rs311, %p278;
	selp.b64 	%rd402, %rd446, %rd401, %p279;
	selp.b64 	%rd446, %rd400, %rd402, %p278;
$L__BB6_76:
	setp.lt.u32 	%p280, %r9, 225;
	@%p280 bra 	$L__BB6_119;
	ld.shared.u8 	%rs312, [_ZZN3cub18CUB_300001_SM_10006detail6reduce18DeviceReduceKernelINS2_10policy_hubIN4cuda3std3__45tupleIJblEEEjN6thrust24THRUST_300001_SM_1000_NS8cuda_cub9__find_if7functorIS9_EEE10Policy1000ENSB_12zip_iteratorINS8_IJNSD_26transform_input_iterator_tIbPiNSB_6detail10functional5actorINSM_9compositeIJNSM_16operator_adaptorINS7_8equal_toIvEEEENSN_INSM_8argumentILj0EEEEENSN_INSM_5valueIiEEEEEEEEEEENSB_17counting_iteratorIlNSB_11use_defaultES13_S13_EEEEEEEjSF_S9_NS7_10__identityEEEvT0_PT3_T1_NS0_13GridEvenShareIS1B_EET2_T4_E12temp_storage+120];
	ld.shared.u64 	%rd403, [_ZZN3cub18CUB_300001_SM_10006detail6reduce18DeviceReduceKernelINS2_10policy_hubIN4cuda3std3__45tupleIJblEEEjN6thrust24THRUST_300001_SM_1000_NS8cuda_cub9__find_if7functorIS9_EEE10Policy1000ENSB_12zip_iteratorINS8_IJNSD_26transform_input_iterator_tIbPiNSB_6detail10functional5actorINSM_9compositeIJNSM_16operator_adaptorINS7_8equal_toIvEEEENSN_INSM_8argumentILj0EEEEENSN_INSM_5valueIiEEEEEEEEEEENSB_17counting_iteratorIlNSB_11use_defaultES13_S13_EEEEEEEjSF_S9_NS7_10__identityEEEvT0_PT3_T1_NS0_13GridEvenShareIS1B_EET2_T4_E12temp_storage+128];
	and.b16  	%rs313, %rs371, 255;
	setp.eq.s16 	%p281, %rs313, 0;
	setp.eq.s16 	%p282, %rs312, 0;
	min.s64 	%rd404, %rd403, %rd446;
	selp.b16 	%rs314, %rs371, 1, %p282;
	selp.b16 	%rs371, %rs312, %rs314, %p281;
	selp.b64 	%rd405, %rd446, %rd404, %p282;
	selp.b64 	%rd446, %rd403, %rd405, %p281;
	bra.uni 	$L__BB6_119;
$L__BB6_78:
	mov.u32 	%r34, %tid.x;
	cvt.u64.u32 	%rd111, %r8;
	add.s64 	%rd112, %rd109, %rd111;
	cvt.u64.u32 	%rd113, %r34;
	add.s64 	%rd114, %rd113, %rd111;
	shl.b64 	%rd115, %rd114, 2;
	add.s64 	%rd116, %rd1, %rd115;
	ld.global.u32 	%r66, [%rd116];
	setp.eq.s32 	%p2, %r66, %r65;
	add.s32 	%r67, %r34, 256;
	cvt.u64.u32 	%rd117, %r67;
	ld.global.u32 	%r68, [%rd116+1024];
	setp.eq.s32 	%p3, %r68, %r65;
	add.s32 	%r70, %r34, 512;
	cvt.u64.u32 	%rd118, %r70;
	add.s64 	%rd119, %rd112, %rd118;
	ld.global.u32 	%r71, [%rd116+2048];
	setp.eq.s32 	%p4, %r71, %r65;
	add.s64 	%rd120, %rd119, 256;
	ld.global.u32 	%r72, [%rd116+3072];
	setp.eq.s32 	%p6, %r72, %r65;
	or.pred  	%p8, %p2, %p3;
	selp.b64 	%rd121, %rd113, %rd117, %p2;
	add.s64 	%rd122, %rd112, %rd121;
	min.s64 	%rd123, %rd119, %rd122;
	selp.b64 	%rd124, %rd123, %rd122, %p4;
	or.pred  	%p9, %p8, %p4;
	selp.b64 	%rd125, %rd124, %rd119, %p8;
	min.s64 	%rd126, %rd120, %rd125;
	selp.b64 	%rd127, %rd126, %rd125, %p6;
	or.pred  	%p10, %p9, %p6;
	selp.u16 	%rs371, 1, 0, %p10;
	selp.b64 	%rd446, %rd127, %rd120, %p9;
	setp.lt.u32 	%p11, %r9, %r7;
	@%p11 bra 	$L__BB6_95;
	add.s32 	%r74, %r34, %r7;
	add.s32 	%r75, %r74, %r8;
	add.s32 	%r514, %r75, 1024;
	not.b32 	%r76, %r34;
	add.s32 	%r77, %r76, %r1;
	sub.s32 	%r78, %r77, %r7;
	sub.s32 	%r513, %r78, %r8;
	mov.b32 	%r515, 0;
	mov.u32 	%r516, %r8;
$L__BB6_80:
	shl.b32 	%r41, %r2, 10;
	add.s32 	%r516, %r516, %r41;
	add.s32 	%r79, %r1, -1024;
	setp.gt.u32 	%p12, %r516, %r79;
	@%p12 bra 	$L__BB6_82;
	add.s32 	%r80, %r34, %r516;
	cvt.u64.u32 	%rd128, %r80;
	mul.wide.u32 	%rd129, %r80, 4;
	add.s64 	%rd130, %rd1, %rd129;
	add.s64 	%rd131, %rd109, %rd128;
	ld.global.u32 	%r81, [%rd130];
	setp.eq.s32 	%p13, %r81, %r65;
	add.s64 	%rd132, %rd131, 256;
	ld.global.u32 	%r82, [%rd130+1024];
	setp.eq.s32 	%p14, %r82, %r65;
	selp.u16 	%rs93, 1, 0, %p14;
	add.s64 	%rd133, %rd131, 512;
	ld.global.u32 	%r83, [%rd130+2048];
	setp.eq.s32 	%p15, %r83, %r65;
	selp.u16 	%rs94, 1, 0, %p15;
	add.s64 	%rd134, %rd131, 768;
	ld.global.u32 	%r84, [%rd130+3072];
	setp.eq.s32 	%p16, %r84, %r65;
	selp.u16 	%rs95, 1, 0, %p16;
	and.b16  	%rs96, %rs371, 255;
	setp.eq.s16 	%p17, %rs96, 0;
	selp.u16 	%rs97, 1, 0, %p13;
	min.s64 	%rd135, %rd131, %rd446;
	selp.b16 	%rs98, 1, %rs371, %p13;
	selp.b64 	%rd136, %rd135, %rd446, %p13;
	selp.b16 	%rs99, %rs97, %rs98, %p17;
	and.b16  	%rs100, %rs99, 255;
	selp.b64 	%rd137, %rd131, %rd136, %p17;
	setp.eq.s16 	%p18, %rs100, 0;
	min.s64 	%rd138, %rd132, %rd137;
	selp.b16 	%rs101, 1, %rs99, %p14;
	selp.b64 	%rd139, %rd138, %rd137, %p14;
	selp.b16 	%rs102, %rs93, %rs101, %p18;
	and.b16  	%rs103, %rs102, 255;
	selp.b64 	%rd140, %rd132, %rd139, %p18;
	setp.eq.s16 	%p19, %rs103, 0;
	min.s64 	%rd141, %rd133, %rd140;
	selp.b16 	%rs104, 1, %rs102, %p15;
	selp.b64 	%rd142, %rd141, %rd140, %p15;
	selp.b16 	%rs105, %rs94, %rs104, %p19;
	and.b16  	%rs106, %rs105, 255;
	selp.b64 	%rd143, %rd133, %rd142, %p19;
	setp.eq.s16 	%p20, %rs106, 0;
	min.s64 	%rd144, %rd134, %rd143;
	selp.b16 	%rs107, 1, %rs105, %p16;
	selp.b64 	%rd145, %rd144, %rd143, %p16;
	selp.b16 	%rs371, %rs95, %rs107, %p20;
	selp.b64 	%rd446, %rd134, %rd145, %p20;
	sub.s32 	%r85, %r1, %r516;
	shl.b32 	%r86, %r2, 10;
	setp.lt.u32 	%p21, %r85, %r86;
	add.s32 	%r515, %r515, 1;
	add.s32 	%r514, %r514, %r86;
	sub.s32 	%r513, %r513, %r86;
	@%p21 bra 	$L__BB6_95;
	bra.uni 	$L__BB6_80;
$L__BB6_82:
	setp.le.u32 	%p22, %r1, %r516;
	sub.s32 	%r87, %r1, %r516;
	setp.ge.s32 	%p23, %r34, %r87;
	or.pred  	%p24, %p22, %p23;
	@%p24 bra 	$L__BB6_95;
	not.b32 	%r89, %r34;
	add.s32 	%r47, %r1, %r89;
	add.s32 	%r90, %r41, %r8;
	sub.s32 	%r91, %r47, %r90;
	mul.lo.s32 	%r92, %r2, %r515;
	shl.b32 	%r93, %r92, 10;
	sub.s32 	%r94, %r91, %r93;
	shr.u32 	%r95, %r94, 8;
	add.s32 	%r48, %r95, 1;
	and.b32  	%r49, %r48, 7;
	setp.lt.u32 	%p25, %r94, 1792;
	mov.u32 	%r521, %r34;
	@%p25 bra 	$L__BB6_87;
	or.b32  	%r519, %r34, 1024;
	shr.u32 	%r96, %r513, 8;
	add.s32 	%r97, %r96, 1;
	and.b32  	%r98, %r97, 33554424;
	neg.s32 	%r517, %r98;
$L__BB6_85:
	.pragma "nounroll";
	add.s32 	%r99, %r514, -1024;
	cvt.u64.u32 	%rd147, %r99;
	mul.wide.u32 	%rd148, %r99, 4;
	add.s64 	%rd149, %rd1, %rd148;
	add.s64 	%rd150, %rd109, %rd147;
	ld.global.u32 	%r100, [%rd149];
	setp.eq.s32 	%p26, %r100, %r65;
	selp.u16 	%rs109, 1, 0, %p26;
	and.b16  	%rs110, %rs371, 255;
	setp.ne.s16 	%p28, %rs110, 0;
	and.pred  	%p29, %p28, %p26;
	min.s64 	%rd151, %rd150, %rd446;
	setp.eq.s16 	%p30, %rs110, 0;
	selp.b16 	%rs111, %rs109, %rs371, %p30;
	selp.b64 	%rd152, %rd150, %rd446, %p30;
	selp.b16 	%rs112, 1, %rs111, %p29;
	and.b16  	%rs113, %rs112, 255;
	selp.b64 	%rd153, %rd151, %rd152, %p29;
	add.s32 	%r101, %r514, -768;
	cvt.u64.u32 	%rd154, %r101;
	mul.wide.u32 	%rd155, %r101, 4;
	add.s64 	%rd156, %rd1, %rd155;
	add.s64 	%rd157, %rd109, %rd154;
	ld.global.u32 	%r102, [%rd156];
	setp.eq.s32 	%p31, %r102, %r65;
	selp.u16 	%rs114, 1, 0, %p31;
	setp.ne.s16 	%p33, %rs113, 0;
	and.pred  	%p34, %p33, %p31;
	min.s64 	%rd158, %rd157, %rd153;
	setp.eq.s16 	%p35, %rs113, 0;
	selp.b16 	%rs115, %rs114, %rs112, %p35;
	selp.b64 	%rd159, %rd157, %rd153, %p35;
	selp.b16 	%rs116, 1, %rs115, %p34;
	and.b16  	%rs117, %rs116, 255;
	selp.b64 	%rd160, %rd158, %rd159, %p34;
	add.s32 	%r103, %r514, -512;
	cvt.u64.u32 	%rd161, %r103;
	mul.wide.u32 	%rd162, %r103, 4;
	add.s64 	%rd163, %rd1, %rd162;
	add.s64 	%rd164, %rd109, %rd161;
	ld.global.u32 	%r104, [%rd163];
	setp.eq.s32 	%p36, %r104, %r65;
	selp.u16 	%rs118, 1, 0, %p36;
	setp.ne.s16 	%p38, %rs117, 0;
	and.pred  	%p39, %p38, %p36;
	min.s64 	%rd165, %rd164, %rd160;
	setp.eq.s16 	%p40, %rs117, 0;
	selp.b16 	%rs119, %rs118, %rs116, %p40;
	selp.b64 	%rd166, %rd164, %rd160, %p40;
	selp.b16 	%rs120, 1, %rs119, %p39;
	and.b16  	%rs121, %rs120, 255;
	selp.b64 	%rd167, %rd165, %rd166, %p39;
	add.s32 	%r105, %r514, 768;
	add.s32 	%r106, %r514, -256;
	cvt.u64.u32 	%rd168, %r106;
	mul.wide.u32 	%rd169, %r106, 4;
	add.s64 	%rd170, %rd1, %rd169;
	add.s64 	%rd171, %rd109, %rd168;
	ld.global.u32 	%r107, [%rd170];
	setp.eq.s32 	%p41, %r107, %r65;
	selp.u16 	%rs122, 1, 0, %p41;
	setp.ne.s16 	%p43, %rs121, 0;
	and.pred  	%p44, %p43, %p41;
	min.s64 	%rd172, %rd171, %rd167;
	setp.eq.s16 	%p45, %rs121, 0;
	selp.b16 	%rs123, %rs122, %rs120, %p45;
	selp.b64 	%rd173, %rd171, %rd167, %p45;
	selp.b16 	%rs124, 1, %rs123, %p44;
	and.b16  	%rs125, %rs124, 255;
	selp.b64 	%rd174, %rd172, %rd173, %p44;
	cvt.u64.u32 	%rd175, %r514;
	mul.wide.u32 	%rd176, %r514, 4;
	add.s64 	%rd177, %rd1, %rd176;
	add.s64 	%rd178, %rd109, %rd175;
	ld.global.u32 	%r108, [%rd177];
	setp.eq.s32 	%p46, %r108, %r65;
	selp.u16 	%rs126, 1, 0, %p46;
	setp.ne.s16 	%p48, %rs125, 0;
	and.pred  	%p49, %p48, %p46;
	min.s64 	%rd179, %rd178, %rd174;
	setp.eq.s16 	%p50, %rs125, 0;
	selp.b16 	%rs127, %rs126, %rs124, %p50;
	selp.b64 	%rd180, %rd178, %rd174, %p50;
	selp.b16 	%rs128, 1, %rs127, %p49;
	and.b16  	%rs129, %rs128, 255;
	selp.b64 	%rd181, %rd179, %rd180, %p49;
	add.s32 	%r109, %r514, 256;
	cvt.u64.u32 	%rd182, %r109;
	mul.wide.u32 	%rd183, %r109, 4;
	add.s64 	%rd184, %rd1, %rd183;
	add.s64 	%rd185, %rd109, %rd182;
	ld.global.u32 	%r110, [%rd184];
	setp.eq.s32 	%p51, %r110, %r65;
	selp.u16 	%rs130, 1, 0, %p51;
	setp.ne.s16 	%p53, %rs129, 0;
	and.pred  	%p54, %p53, %p51;
	min.s64 	%rd186, %rd185, %rd181;
	setp.eq.s16 	%p55, %rs129, 0;
	selp.b16 	%rs131, %rs130, %rs128, %p55;
	selp.b64 	%rd187, %rd185, %rd181, %p55;
	selp.b16 	%rs132, 1, %rs131, %p54;
	and.b16  	%rs133, %rs132, 255;
	selp.b64 	%rd188, %rd186, %rd187, %p54;
	add.s32 	%r111, %r514, 512;
	cvt.u64.u32 	%rd189, %r111;
	mul.wide.u32 	%rd190, %r111, 4;
	add.s64 	%rd191, %rd1, %rd190;
	add.s64 	%rd192, %rd109, %rd189;
	ld.global.u32 	%r112, [%rd191];
	setp.eq.s32 	%p56, %r112, %r65;
	selp.u16 	%rs134, 1, 0, %p56;
	setp.ne.s16 	%p58, %rs133, 0;
	and.pred  	%p59, %p58, %p56;
	min.s64 	%rd193, %rd192, %rd188;
	setp.eq.s16 	%p60, %rs133, 0;
	selp.b16 	%rs135, %rs134, %rs132, %p60;
	selp.b64 	%rd194, %rd192, %rd188, %p60;
	selp.b16 	%rs136, 1, %rs135, %p59;
	and.b16  	%rs137, %rs136, 255;
	selp.b64 	%rd195, %rd193, %rd194, %p59;
	cvt.u64.u32 	%rd196, %r105;
	mul.wide.u32 	%rd197, %r105, 4;
	add.s64 	%rd198, %rd1, %rd197;
	add.s64 	%rd199, %rd109, %rd196;
	ld.global.u32 	%r113, [%rd198];
	setp.eq.s32 	%p61, %r113, %r65;
	selp.u16 	%rs138, 1, 0, %p61;
	setp.ne.s16 	%p63, %rs137, 0;
	and.pred  	%p64, %p63, %p61;
	min.s64 	%rd200, %rd199, %rd195;
	setp.eq.s16 	%p65, %rs137, 0;
	selp.b16 	%rs139, %rs138, %rs136, %p65;
	selp.b64 	%rd201, %rd199, %rd195, %p65;
	selp.b16 	%rs371, 1, %rs139, %p64;
	selp.b64 	%rd446, %rd200, %rd201, %p64;
	add.s32 	%r519, %r519, 2048;
	add.s32 	%r514, %r514, 2048;
	add.s32 	%r517, %r517, 8;
	setp.ne.s32 	%p66, %r517, 0;
	@%p66 bra 	$L__BB6_85;
	add.s32 	%r521, %r519, -1024;
$L__BB6_87:
	setp.eq.s32 	%p67, %r49, 0;
	@%p67 bra 	$L__BB6_95;
	setp.lt.u32 	%p68, %r49, 4;
	@%p68 bra 	$L__BB6_90;
	add.s32 	%r114, %r521, %r516;
	cvt.u64.u32 	%rd203, %r114;
	mul.wide.u32 	%rd204, %r114, 4;
	add.s64 	%rd205, %rd1, %rd204;
	add.s64 	%rd206, %rd109, %rd203;
	ld.global.u32 	%r115, [%rd205];
	setp.eq.s32 	%p69, %r115, %r65;
	selp.u16 	%rs141, 1, 0, %p69;
	and.b16  	%rs142, %rs371, 255;
	setp.ne.s16 	%p71, %rs142, 0;
	and.pred  	%p72, %p71, %p69;
	min.s64 	%rd207, %rd206, %rd446;
	setp.eq.s16 	%p73, %rs142, 0;
	selp.b16 	%rs143, %rs141, %rs371, %p73;
	selp.b64 	%rd208, %rd206, %rd446, %p73;
	selp.b16 	%rs144, 1, %rs143, %p72;
	and.b16  	%rs145, %rs144, 255;
	selp.b64 	%rd209, %rd207, %rd208, %p72;
	add.s32 	%r116, %r114, 256;
	cvt.u64.u32 	%rd210, %r116;
	mul.wide.u32 	%rd211, %r116, 4;
	add.s64 	%rd212, %rd1, %rd211;
	add.s64 	%rd213, %rd109, %rd210;
	ld.global.u32 	%r117, [%rd212];
	setp.eq.s32 	%p74, %r117, %r65;
	selp.u16 	%rs146, 1, 0, %p74;
	setp.ne.s16 	%p76, %rs145, 0;
	and.pred  	%p77, %p76, %p74;
	min.s64 	%rd214, %rd213, %rd209;
	setp.eq.s16 	%p78, %rs145, 0;
	selp.b16 	%rs147, %rs146, %rs144, %p78;
	selp.b64 	%rd215, %rd213, %rd209, %p78;
	selp.b16 	%rs148, 1, %rs147, %p77;
	and.b16  	%rs149, %rs148, 255;
	selp.b64 	%rd216, %rd214, %rd215, %p77;
	add.s32 	%r118, %r114, 512;
	cvt.u64.u32 	%rd217, %r118;
	mul.wide.u32 	%rd218, %r118, 4;
	add.s64 	%rd219, %rd1, %rd218;
	add.s64 	%rd220, %rd109, %rd217;
	ld.global.u32 	%r119, [%rd219];
	setp.eq.s32 	%p79, %r119, %r65;
	selp.u16 	%rs150, 1, 0, %p79;
	setp.ne.s16 	%p81, %rs149, 0;
	and.pred  	%p82, %p81, %p79;
	min.s64 	%rd221, %rd220, %rd216;
	setp.eq.s16 	%p83, %rs149, 0;
	selp.b16 	%rs151, %rs150, %rs148, %p83;
	selp.b64 	%rd222, %rd220, %rd216, %p83;
	selp.b16 	%rs152, 1, %rs151, %p82;
	and.b16  	%rs153, %rs152, 255;
	selp.b64 	%rd223, %rd221, %rd222, %p82;
	add.s32 	%r120, %r114, 768;
	cvt.u64.u32 	%rd224, %r120;
	mul.wide.u32 	%rd225, %r120, 4;
	add.s64 	%rd226, %rd1, %rd225;
	add.s64 	%rd227, %rd109, %rd224;
	ld.global.u32 	%r121, [%rd226];
	setp.eq.s32 	%p84, %r121, %r65;
	selp.u16 	%rs154, 1, 0, %p84;
	setp.ne.s16 	%p86, %rs153, 0;
	and.pred  	%p87, %p86, %p84;
	min.s64 	%rd228, %rd227, %rd223;
	setp.eq.s16 	%p88, %rs153, 0;
	selp.b16 	%rs155, %rs154, %rs152, %p88;
	selp.b64 	%rd229, %rd227, %rd223, %p88;
	selp.b16 	%rs371, 1, %rs155, %p87;
	selp.b64 	%rd446, %rd228, %rd229, %p87;
	add.s32 	%r521, %r521, 1024;
$L__BB6_90:
	and.b32  	%r122, %r48, 3;
	setp.eq.s32 	%p89, %r122, 0;
	@%p89 bra 	$L__BB6_95;
	setp.eq.s32 	%p90, %r122, 1;
	@%p90 bra 	$L__BB6_93;
	add.s32 	%r123, %r521, %r516;
	cvt.u64.u32 	%rd231, %r123;
	mul.wide.u32 	%rd232, %r123, 4;
	add.s64 	%rd233, %rd1, %rd232;
	add.s64 	%rd234, %rd109, %rd231;
	ld.global.u32 	%r124, [%rd233];
	setp.eq.s32 	%p91, %r124, %r65;
	selp.u16 	%rs157, 1, 0, %p91;
	and.b16  	%rs158, %rs371, 255;
	setp.ne.s16 	%p93, %rs158, 0;
	and.pred  	%p94, %p93, %p91;
	min.s64 	%rd235, %rd234, %rd446;
	setp.eq.s16 	%p95, %rs158, 0;
	selp.b16 	%rs159, %rs157, %rs371, %p95;
	selp.b64 	%rd236, %rd234, %rd446, %p95;
	selp.b16 	%rs160, 1, %rs159, %p94;
	and.b16  	%rs161, %rs160, 255;
	selp.b64 	%rd237, %rd235, %rd236, %p94;
	add.s32 	%r125, %r123, 256;
	cvt.u64.u32 	%rd238, %r125;
	mul.wide.u32 	%rd239, %r125, 4;
	add.s64 	%rd240, %rd1, %rd239;
	add.s64 	%rd241, %rd109, %rd238;
	ld.global.u32 	%r126, [%rd240];
	setp.eq.s32 	%p96, %r126, %r65;
	selp.u16 	%rs162, 1, 0, %p96;
	setp.ne.s16 	%p98, %rs161, 0;
	and.pred  	%p99, %p98, %p96;
	min.s64 	%rd242, %rd241, %rd237;
	setp.eq.s16 	%p100, %rs161, 0;
	selp.b16 	%rs163, %rs162, %rs160, %p100;
	selp.b64 	%rd243, %rd241, %rd237, %p100;
	selp.b16 	%rs371, 1, %rs163, %p99;
	selp.b64 	%rd446, %rd242, %rd243, %p99;
	add.s32 	%r521, %r521, 512;
$L__BB6_93:
	and.b32  	%r127, %r47, 256;
	setp.ne.s32 	%p101, %r127, 0;
	@%p101 bra 	$L__BB6_95;
	add.s32 	%r128, %r521, %r516;
	cvt.u64.u32 	%rd244, %r128;
	mul.wide.u32 	%rd245, %r128, 4;
	add.s64 	%rd246, %rd1, %rd245;
	add.s64 	%rd247, %rd109, %rd244;
	ld.global.u32 	%r129, [%rd246];
	setp.eq.s32 	%p102, %r129, %r65;
	selp.u16 	%rs164, 1, 0, %p102;
	and.b16  	%rs165, %rs371, 255;
	setp.ne.s16 	%p104, %rs165, 0;
	and.pred  	%p105, %p104, %p102;
	min.s64 	%rd248, %rd247, %rd446;
	setp.eq.s16 	%p106, %rs165, 0;
	selp.b16 	%rs166, %rs164, %rs371, %p106;
	selp.b64 	%rd249, %rd247, %rd446, %p106;
	selp.b16 	%rs371, 1, %rs166, %p105;
	selp.b64 	%rd446, %rd248, %rd249, %p105;
$L__BB6_95:
	// begin inline asm
	mov.u32 %r130, %laneid;
	// end inline asm
	cvt.u32.u16 	%r151, %rs371;
	and.b32  	%r132, %r151, 255;
	mov.b32 	%r148, 1;
	mov.b32 	%r149, 31;
	mov.b32 	%r150, -1;
	// begin inline asm
	shfl.sync.down.b32 %r131, %r132, %r148, %r149, %r150;
	// end inline asm
	// begin inline asm
	shfl.sync.down.b32 %r136, %r137, %r148, %r149, %r150;
	// end inline asm
	mov.b64 	{%r142, %r147}, %rd446;
	// begin inline asm
	shfl.sync.down.b32 %r141, %r142, %r148, %r149, %r150;
	// end inline asm
	// begin inline asm
	shfl.sync.down.b32 %r146, %r147, %r148, %r149, %r150;
	// end inline asm
	mov.b64 	%rd86, {%r141, %r146};
	cvt.u16.u32 	%rs74, %r131;
	setp.gt.s32 	%p107, %r130, 30;
	@%p107 bra 	$L__BB6_99;
	and.b16  	%rs167, %rs371, 255;
	setp.eq.s16 	%p108, %rs167, 0;
	and.b16  	%rs168, %rs74, 255;
	setp.eq.s16 	%p109, %rs168, 0;
	or.pred  	%p110, %p108, %p109;
	@%p110 bra 	$L__BB6_98;
	min.s64 	%rd446, %rd86, %rd446;
	mov.b16 	%rs371, 1;
	bra.uni 	$L__BB6_99;
$L__BB6_98:
	setp.eq.s16 	%p111, %rs167, 0;
	selp.b16 	%rs371, %rs74, %rs371, %p111;
	selp.b64 	%rd446, %rd86, %rd446, %p111;
$L__BB6_99:
	cvt.u32.u16 	%r172, %rs371;
	and.b32  	%r153, %r172, 255;
	mov.b32 	%r169, 2;
	mov.b32 	%r170, 31;
	mov.b32 	%r171, -1;
	// begin inline asm
	shfl.sync.down.b32 %r152, %r153, %r169, %r170, %r171;
	// end inline asm
	// begin inline asm
	shfl.sync.down.b32 %r157, %r158, %r169, %r170, %r171;
	// end inline asm
	mov.b64 	{%r163, %r168}, %rd446;
	// begin inline asm
	shfl.sync.down.b32 %r162, %r163, %r169, %r170, %r171;
	// end inline asm
	// begin inline asm
	shfl.sync.down.b32 %r167, %r168, %r169, %r170, %r171;
	// end inline asm
	mov.b64 	%rd90, {%r162, %r167};
	cvt.u16.u32 	%rs77, %r152;
	setp.gt.s32 	%p112, %r130, 29;
	@%p112 bra 	$L__BB6_103;
	and.b16  	%rs171, %rs371, 255;
	setp.eq.s16 	%p113, %rs171, 0;
	and.b16  	%rs172, %rs77, 255;
	setp.eq.s16 	%p114, %rs172, 0;
	or.pred  	%p115, %p113, %p114;
	@%p115 bra 	$L__BB6_102;
	min.s64 	%rd446, %rd90, %rd446;
	mov.b16 	%rs371, 1;
	bra.uni 	$L__BB6_103;
$L__BB6_102:
	setp.eq.s16 	%p116, %rs171, 0;
	selp.b16 	%rs371, %rs77, %rs371, %p116;
	selp.b64 	%rd446, %rd90, %rd446, %p116;
$L__BB6_103:
	cvt.u32.u16 	%r193, %rs371;
	and.b32  	%r174, %r193, 255;
	mov.b32 	%r190, 4;
	mov.b32 	%r191, 31;
	mov.b32 	%r192, -1;
	// begin inline asm
	shfl.sync.down.b32 %r173, %r174, %r190, %r191, %r192;
	// end inline asm
	// begin inline asm
	shfl.sync.down.b32 %r178, %r179, %r190, %r191, %r192;
	// end inline asm
	mov.b64 	{%r184, %r189}, %rd446;
	// begin inline asm
	shfl.sync.down.b32 %r183, %r184, %r190, %r191, %r192;
	// end inline asm
	// begin inline asm
	shfl.sync.down.b32 %r188, %r189, %r190, %r191, %r192;
	// end inline asm
	mov.b64 	%rd94, {%r183, %r188};
	cvt.u16.u32 	%rs80, %r173;
	setp.gt.s32 	%p117, %r130, 27;
	@%p117 bra 	$L__BB6_107;
	and.b16  	%rs175, %rs371, 255;
	setp.eq.s16 	%p118, %rs175, 0;
	and.b16  	%rs176, %rs80, 255;
	setp.eq.s16 	%p119, %rs176, 0;
	or.pred  	%p120, %p118, %p119;
	@%p120 bra 	$L__BB6_106;
	min.s64 	%rd446, %rd94, %rd446;
	mov.b16 	%rs371, 1;
	bra.uni 	$L__BB6_107;
$L__BB6_106:
	setp.eq.s16 	%p121, %rs175, 0;
	selp.b16 	%rs371, %rs80, %rs371, %p121;
	selp.b64 	%rd446, %rd94, %rd446, %p121;
$L__BB6_107:
	cvt.u32.u16 	%r214, %rs371;
	and.b32  	%r195, %r214, 255;
	mov.b32 	%r211, 8;
	mov.b32 	%r212, 31;
	mov.b32 	%r213, -1;
	// begin inline asm
	shfl.sync.down.b32 %r194, %r195, %r211, %r212, %r213;
	// end inline asm
	// begin inline asm
	shfl.sync.down.b32 %r199, %r200, %r211, %r212, %r213;
	// end inline asm
	mov.b64 	{%r205, %r210}, %rd446;
	// begin inline asm
	shfl.sync.down.b32 %r204, %r205, %r211, %r212, %r213;
	// end inline asm
	// begin inline asm
	shfl.sync.down.b32 %r209, %r210, %r211, %r212, %r213;
	// end inline asm
	mov.b64 	%rd98, {%r204, %r209};
	cvt.u16.u32 	%rs83, %r194;
	setp.gt.s32 	%p122, %r130, 23;
	@%p122 bra 	$L__BB6_111;
	and.b16  	%rs179, %rs371, 255;
	setp.eq.s16 	%p123, %rs179, 0;
	and.b16  	%rs180, %rs83, 255;
	setp.eq.s16 	%p124, %rs180, 0;
	or.pred  	%p125, %p123, %p124;
	@%p125 bra 	$L__BB6_110;
	min.s64 	%rd446, %rd98, %rd446;
	mov.b16 	%rs371, 1;
	bra.uni 	$L__BB6_111;
$L__BB6_110:
	setp.eq.s16 	%p126, %rs179, 0;
	selp.b16 	%rs371, %rs83, %rs371, %p126;
	selp.b64 	%rd446, %rd98, %rd446, %p126;
$L__BB6_111:
	cvt.u32.u16 	%r235, %rs371;
	and.b32  	%r216, %r235, 255;
	mov.b32 	%r232, 16;
	mov.b32 	%r233, 31;
	mov.b32 	%r234, -1;
	// begin inline asm
	shfl.sync.down.b32 %r215, %r216, %r232, %r233, %r234;
	// end inline asm
	// begin inline asm
	shfl.sync.down.b32 %r220, %r221, %r232, %r233, %r234;
	// end inline asm
	mov.b64 	{%r226, %r231}, %rd446;
	// begin inline asm
	shfl.sync.down.b32 %r225, %r226, %r232, %r233, %r234;
	// end inline asm
	// begin inline asm
	shfl.sync.down.b32 %r230, %r231, %r232, %r233, %r234;
	// end inline asm
	mov.b64 	%rd102, {%r225, %r230};
	cvt.u16.u32 	%rs86, %r215;
	setp.gt.s32 	%p127, %r130, 15;
	@%p127 bra 	$L__BB6_115;
	and.b16  	%rs183, %rs371, 255;
	setp.eq.s16 	%p128, %rs183, 0;
	and.b16  	%rs184, %rs86, 255;
	setp.eq.s16 	%p129, %rs184, 0;
	or.pred  	%p130, %p128, %p129;
	@%p130 bra 	$L__BB6_114;
	min.s64 	%rd446, %rd102, %rd446;
	mov.b16 	%rs371, 1;
	bra.uni 	$L__BB6_115;
$L__BB6_114:
	setp.eq.s16 	%p131, %rs183, 0;
	selp.b16 	%rs371, %rs86, %rs371, %p131;
	selp.b64 	%rd446, %rd102, %rd446, %p131;
$L__BB6_115:
	setp.ne.s32 	%p132, %r130, 0;
	@%p132 bra 	$L__BB6_117;
	shr.u32 	%r236, %r34, 1;
	and.b32  	%r237, %r236, 496;
	mov.u32 	%r238, _ZZN3cub18CUB_300001_SM_10006detail6reduce18DeviceReduceKernelINS2_10policy_hubIN4cuda3std3__45tupleIJblEEEjN6thrust24THRUST_300001_SM_1000_NS8cuda_cub9__find_if7functorIS9_EEE10Policy1000ENSB_12zip_iteratorINS8_IJNSD_26transform_input_iterator_tIbPiNSB_6detail10functional5actorINSM_9compositeIJNSM_16operator_adaptorINS7_8equal_toIvEEEENSN_INSM_8argumentILj0EEEEENSN_INSM_5valueIiEEEEEEEEEEENSB_17counting_iteratorIlNSB_11use_defaultES13_S13_EEEEEEEjSF_S9_NS7_10__identityEEEvT0_PT3_T1_NS0_13GridEvenShareIS1B_EET2_T4_E12temp_storage;
	add.s32 	%r239, %r238, %r237;
	st.shared.u8 	[%r239+8], %rs371;
	st.shared.u64 	[%r239+16], %rd446;
$L__BB6_117:
	bar.sync 	0;
	setp.ne.s32 	%p133, %r34, 0;
	@%p133 bra 	$L__BB6_119;
	ld.shared.u8 	%rs187, [_ZZN3cub18CUB_300001_SM_10006detail6reduce18DeviceReduceKernelINS2_10policy_hubIN4cuda3std3__45tupleIJblEEEjN6thrust24THRUST_300001_SM_1000_NS8cuda_cub9__find_if7functorIS9_EEE10Policy1000ENSB_12zip_iteratorINS8_IJNSD_26transform_input_iterator_tIbPiNSB_6detail10functional5actorINSM_9compositeIJNSM_16operator_adaptorINS7_8equal_toIvEEEENSN_INSM_8argumentILj0EEEEENSN_INSM_5valueIiEEEEEEEEEEENSB_17counting_iteratorIlNSB_11use_defaultES13_S13_EEEEEEEjSF_S9_NS7_10__identityEEEvT0_PT3_T1_NS0_13GridEvenShareIS1B_EET2_T4_E12temp_storage+24];
	ld.shared.u64 	%rd250, [_ZZN3cub18CUB_300001_SM_10006detail6reduce18DeviceReduceKernelINS2_10policy_hubIN4cuda3std3__45tupleIJblEEEjN6thrust24THRUST_300001_SM_1000_NS8cuda_cub9__find_if7functorIS9_EEE10Policy1000ENSB_12zip_iteratorINS8_IJNSD_26transform_input_iterator_tIbPiNSB_6detail10functional5actorINSM_9compositeIJNSM_16operator_adaptorINS7_8equal_toIvEEEENSN_INSM_8argumentILj0EEEEENSN_INSM_5valueIiEEEEEEEEEEENSB_17counting_iteratorIlNSB_11use_defaultES13_S13_EEEEEEEjSF_S9_NS7_10__identityEEEvT0_PT3_T1_NS0_13GridEvenShareIS1B_EET2_T4_E12temp_storage+32];
	and.b16  	%rs188, %rs371, 255;
	setp.eq.s16 	%p134, %rs188, 0;
	setp.eq.s16 	%p135, %rs187, 0;
	min.s64 	%rd251, %rd250, %rd446;
	selp.b16 	%rs189, %rs371, 1, %p135;
	selp.b16 	%rs190, %rs187, %rs189, %p134;
	and.b16  	%rs191, %rs190, 255;
	selp.b64 	%rd252, %rd446, %rd251, %p135;
	selp.b64 	%rd253, %rd250, %rd252, %p134;
	ld.shared.u8 	%rs192, [_ZZN3cub18CUB_300001_SM_10006detail6reduce18DeviceReduceKernelINS2_10policy_hubIN4cuda3std3__45tupleIJblEEEjN6thrust24THRUST_300001_SM_1000_NS8cuda_cub9__find_if7functorIS9_EEE10Policy1000ENSB_12zip_iteratorINS8_IJNSD_26transform_input_iterator_tIbPiNSB_6detail10functional5actorINSM_9compositeIJNSM_16operator_adaptorINS7_8equal_toIvEEEENSN_INSM_8argumentILj0EEEEENSN_INSM_5valueIiEEEEEEEEEEENSB_17counting_iteratorIlNSB_11use_defaultES13_S13_EEEEEEEjSF_S9_NS7_10__identityEEEvT0_PT3_T1_NS0_13GridEvenShareIS1B_EET2_T4_E12temp_storage+40];
	ld.shared.u64 	%rd254, [_ZZN3cub18CUB_300001_SM_10006detail6reduce18DeviceReduceKernelINS2_10policy_hubIN4cuda3std3__45tupleIJblEEEjN6thrust24THRUST_300001_SM_1000_NS8cuda_cub9__find_if7functorIS9_EEE10Policy1000ENSB_12zip_iteratorINS8_IJNSD_26transform_input_iterator_tIbPiNSB_6detail10functional5actorINSM_9compositeIJNSM_16operator_adaptorINS7_8equal_toIvEEEENSN_INSM_8argumentILj0EEEEENSN_INSM_5valueIiEEEEEEEEEEENSB_17counting_iteratorIlNSB_11use_defaultES13_S13_EEEEEEEjSF_S9_NS7_10__identityEEEvT0_PT3_T1_NS0_13GridEvenShareIS1B_EET2_T4_E12temp_storage+48];
	setp.eq.s16 	%p136, %rs191, 0;
	setp.eq.s16 	%p137, %rs192, 0;
	min.s64 	%rd255, %rd254, %rd253;
	selp.b16 	%rs193, %rs190, 1, %p137;
	selp.b16 	%rs194, %rs192, %rs193, %p136;
	and.b16  	%rs195, %rs194, 255;
	selp.b64 	%rd256, %rd253, %rd255, %p137;
	selp.b64 	%rd257, %rd254, %rd256, %p136;
	ld.shared.u8 	%rs196, [_ZZN3cub18CUB_300001_SM_10006detail6reduce18DeviceReduceKernelINS2_10policy_hubIN4cuda3std3__45tupleIJblEEEjN6thrust24THRUST_300001_SM_1000_NS8cuda_cub9__find_if7functorIS9_EEE10Policy1000ENSB_12zip_iteratorINS8_IJNSD_26transform_input_iterator_tIbPiNSB_6detail10functional5actorINSM_9compositeIJNSM_16operator_adaptorINS7_8equal_toIvEEEENSN_INSM_8argumentILj0EEEEENSN_INSM_5valueIiEEEEEEEEEEENSB_17counting_iteratorIlNSB_11use_defaultES13_S13_EEEEEEEjSF_S9_NS7_10__identityEEEvT0_PT3_T1_NS0_13GridEvenShareIS1B_EET2_T4_E12temp_storage+56];
	ld.shared.u64 	%rd258, [_ZZN3cub18CUB_300001_SM_10006detail6reduce18DeviceReduceKernelINS2_10policy_hubIN4cuda3std3__45tupleIJblEEEjN6thrust24THRUST_300001_SM_1000_NS8cuda_cub9__find_if7functorIS9_EEE10Policy1000ENSB_12zip_iteratorINS8_IJNSD_26transform_input_iterator_tIbPiNSB_6detail10functional5actorINSM_9compositeIJNSM_16operator_adaptorINS7_8equal_toIvEEEENSN_INSM_8argumentILj0EEEEENSN_INSM_5valueIiEEEEEEEEEEENSB_17counting_iteratorIlNSB_11use_defaultES13_S13_EEEEEEEjSF_S9_NS7_10__identityEEEvT0_PT3_T1_NS0_13GridEvenShareIS1B_EET2_T4_E12temp_storage+64];
	setp.eq.s16 	%p138, %rs195, 0;
	setp.eq.s16 	%p139, %rs196, 0;
	min.s64 	%rd259, %rd258, %rd257;
	selp.b16 	%rs197, %rs194, 1, %p139;
	selp.b16 	%rs198, %rs196, %rs197, %p138;
	and.b16  	%rs199, %rs198, 255;
	selp.b64 	%rd260, %rd257, %rd259, %p139;
	selp.b64 	%rd261, %rd258, %rd260, %p138;
	ld.shared.u8 	%rs200, [_ZZN3cub18CUB_300001_SM_10006detail6reduce18DeviceReduceKernelINS2_10policy_hubIN4cuda3std3__45tupleIJblEEEjN6thrust24THRUST_300001_SM_1000_NS8cuda_cub9__find_if7functorIS9_EEE10Policy1000ENSB_12zip_iteratorINS8_IJNSD_26transform_input_iterator_tIbPiNSB_6detail10functional5actorINSM_9compositeIJNSM_16operator_adaptorINS7_8equal_toIvEEEENSN_INSM_8argumentILj0EEEEENSN_INSM_5valueIiEEEEEEEEEEENSB_17counting_iteratorIlNSB_11use_defaultES13_S13_EEEEEEEjSF_S9_NS7_10__identityEEEvT0_PT3_T1_NS0_13GridEvenShareIS1B_EET2_T4_E12temp_storage+72];
	ld.shared.u64 	%rd262, [_ZZN3cub18CUB_300001_SM_10006detail6reduce18DeviceReduceKernelINS2_10policy_hubIN4cuda3std3__45tupleIJblEEEjN6thrust24THRUST_300001_SM_1000_NS8cuda_cub9__find_if7functorIS9_EEE10Policy1000ENSB_12zip_iteratorINS8_IJNSD_26transform_input_iterator_tIbPiNSB_6detail10functional5actorINSM_9compositeIJNSM_16operator_adaptorINS7_8equal_toIvEEEENSN_INSM_8argumentILj0EEEEENSN_INSM_5valueIiEEEEEEEEEEENSB_17counting_iteratorIlNSB_11use_defaultES13_S13_EEEEEEEjSF_S9_NS7_10__identityEEEvT0_PT3_T1_NS0_13GridEvenShareIS1B_EET2_T4_E12temp_storage+80];
	setp.eq.s16 	%p140, %rs199, 0;
	setp.eq.s16 	%p141, %rs200, 0;
	min.s64 	%rd263, %rd262, %rd261;
	selp.b16 	%rs201, %rs198, 1, %p141;
	selp.b16 	%rs202, %rs200, %rs201, %p140;
	and.b16  	%rs203, %rs202, 255;
	selp.b64 	%rd264, %rd261, %rd263, %p141;
	selp.b64 	%rd265, %rd262, %rd264, %p140;
	ld.shared.u8 	%rs204, [_ZZN3cub18CUB_300001_SM_10006detail6reduce18DeviceReduceKernelINS2_10policy_hubIN4cuda3std3__45tupleIJblEEEjN6thrust24THRUST_300001_SM_1000_NS8cuda_cub9__find_if7functorIS9_EEE10Policy1000ENSB_12zip_iteratorINS8_IJNSD_26transform_input_iterator_tIbPiNSB_6detail10functional5actorINSM_9compositeIJNSM_16operator_adaptorINS7_8equal_toIvEEEENSN_INSM_8argumentILj0EEEEENSN_INSM_5valueIiEEEEEEEEEEENSB_17counting_iteratorIlNSB_11use_defaultES13_S13_EEEEEEEjSF_S9_NS7_10__identityEEEvT0_PT3_T1_NS0_13GridEvenShareIS1B_EET2_T4_E12temp_storage+88];
	ld.shared.u64 	%rd266, [_ZZN3cub18CUB_300001_SM_10006detail6reduce18DeviceReduceKernelINS2_10policy_hubIN4cuda3std3__45tupleIJblEEEjN6thrust24THRUST_300001_SM_1000_NS8cuda_cub9__find_if7functorIS9_EEE10Policy1000ENSB_12zip_iteratorINS8_IJNSD_26transform_input_iterator_tIbPiNSB_6detail10functional5actorINSM_9compositeIJNSM_16operator_adaptorINS7_8equal_toIvEEEENSN_INSM_8argumentILj0EEEEENSN_INSM_5valueIiEEEEEEEEEEENSB_17counting_iteratorIlNSB_11use_defaultES13_S13_EEEEEEEjSF_S9_NS7_10__identityEEEvT0_PT3_T1_NS0_13GridEvenShareIS1B_EET2_T4_E12temp_storage+96];
	setp.eq.s16 	%p142, %rs203, 0;
	setp.eq.s16 	%p143, %rs204, 0;
	min.s64 	%rd267, %rd266, %rd265;
	selp.b16 	%rs205, %rs202, 1, %p143;
	selp.b16 	%rs206, %rs204, %rs205, %p142;
	and.b16  	%rs207, %rs206, 255;
	selp.b64 	%rd268, %rd265, %rd267, %p143;
	selp.b64 	%rd269, %rd266, %rd268, %p142;
	ld.shared.u8 	%rs208, [_ZZN3cub18CUB_300001_SM_10006detail6reduce18DeviceReduceKernelINS2_10policy_hubIN4cuda3std3__45tupleIJblEEEjN6thrust24THRUST_300001_SM_1000_NS8cuda_cub9__find_if7functorIS9_EEE10Policy1000ENSB_12zip_iteratorINS8_IJNSD_26transform_input_iterator_tIbPiNSB_6detail10functional5actorINSM_9compositeIJNSM_16operator_adaptorINS7_8equal_toIvEEEENSN_INSM_8argumentILj0EEEEENSN_INSM_5valueIiEEEEEEEEEEENSB_17counting_iteratorIlNSB_11use_defaultES13_S13_EEEEEEEjSF_S9_NS7_10__identityEEEvT0_PT3_T1_NS0_13GridEvenShareIS1B_EET2_T4_E12temp_storage+104];
	ld.shared.u64 	%rd270, [_ZZN3cub18CUB_300001_SM_10006detail6reduce18DeviceReduceKernelINS2_10policy_hubIN4cuda3std3__45tupleIJblEEEjN6thrust24THRUST_300001_SM_1000_NS8cuda_cub9__find_if7functorIS9_EEE10Policy1000ENSB_12zip_iteratorINS8_IJNSD_26transform_input_iterator_tIbPiNSB_6detail10functional5actorINSM_9compositeIJNSM_16operator_adaptorINS7_8equal_toIvEEEENSN_INSM_8argumentILj0EEEEENSN_INSM_5valueIiEEEEEEEEEEENSB_17counting_iteratorIlNSB_11use_defaultES13_S13_EEEEEEEjSF_S9_NS7_10__identityEEEvT0_PT3_T1_NS0_13GridEvenShareIS1B_EET2_T4_E12temp_storage+112];
	setp.eq.s16 	%p144, %rs207, 0;
	setp.eq.s16 	%p145, %rs208, 0;
	min.s64 	%rd271, %rd270, %rd269;
	selp.b16 	%rs209, %rs206, 1, %p145;
	selp.b16 	%rs210, %rs208, %rs209, %p144;
	and.b16  	%rs211, %rs210, 255;
	selp.b64 	%rd272, %rd269, %rd271, %p145;
	selp.b64 	%rd273, %rd270, %rd272, %p144;
	ld.shared.u8 	%rs212, [_ZZN3cub18CUB_300001_SM_10006detail6reduce18DeviceReduceKernelINS2_10policy_hubIN4cuda3std3__45tupleIJblEEEjN6thrust24THRUST_300001_SM_1000_NS8cuda_cub9__find_if7functorIS9_EEE10Policy1000ENSB_12zip_iteratorINS8_IJNSD_26transform_input_iterator_tIbPiNSB_6detail10functional5actorINSM_9compositeIJNSM_16operator_adaptorINS7_8equal_toIvEEEENSN_INSM_8argumentILj0EEEEENSN_INSM_5valueIiEEEEEEEEEEENSB_17counting_iteratorIlNSB_11use_defaultES13_S13_EEEEEEEjSF_S9_NS7_10__identityEEEvT0_PT3_T1_NS0_13GridEvenShareIS1B_EET2_T4_E12temp_storage+120];
	ld.shared.u64 	%rd274, [_ZZN3cub18CUB_300001_SM_10006detail6reduce18DeviceReduceKernelINS2_10policy_hubIN4cuda3std3__45tupleIJblEEEjN6thrust24THRUST_300001_SM_1000_NS8cuda_cub9__find_if7functorIS9_EEE10Policy1000ENSB_12zip_iteratorINS8_IJNSD_26transform_input_iterator_tIbPiNSB_6detail10functional5actorINSM_9compositeIJNSM_16operator_adaptorINS7_8equal_toIvEEEENSN_INSM_8argumentILj0EEEEENSN_INSM_5valueIiEEEEEEEEEEENSB_17counting_iteratorIlNSB_11use_defaultES13_S13_EEEEEEEjSF_S9_NS7_10__identityEEEvT0_PT3_T1_NS0_13GridEvenShareIS1B_EET2_T4_E12temp_storage+128];
	setp.eq.s16 	%p146, %rs211, 0;
	setp.eq.s16 	%p147, %rs212, 0;
	min.s64 	%rd275, %rd274, %rd273;
	selp.b16 	%rs213, %rs210, 1, %p147;
	selp.b16 	%rs371, %rs212, %rs213, %p146;
	selp.b64 	%rd276, %rd273, %rd275, %p147;
	selp.b64 	%rd446, %rd274, %rd276, %p146;
$L__BB6_119:
	mov.u32 	%r505, %tid.x;
	setp.ne.s32 	%p324, %r505, 0;
	@%p324 bra 	$L__BB6_121;
	ld.param.u64 	%rd436, [_ZN3cub18CUB_300001_SM_10006detail6reduce18DeviceReduceKernelINS2_10policy_hubIN4cuda3std3__45tupleIJblEEEjN6thrust24THRUST_300001_SM_1000_NS8cuda_cub9__find_if7functorIS9_EEE10Policy1000ENSB_12zip_iteratorINS8_IJNSD_26transform_input_iterator_tIbPiNSB_6detail10functional5actorINSM_9compositeIJNSM_16operator_adaptorINS7_8equal_toIvEEEENSN_INSM_8argumentILj0EEEEENSN_INSM_5valueIiEEEEEEEEEEENSB_17counting_iteratorIlNSB_11use_defaultES13_S13_EEEEEEEjSF_S9_NS7_10__identityEEEvT0_PT3_T1_NS0_13GridEvenShareIS1B_EET2_T4__param_1];
	cvta.to.global.u64 	%rd433, %rd436;
	mul.wide.u32 	%rd434, %r6, 16;
	add.s64 	%rd435, %rd433, %rd434;
	st.global.u8 	[%rd435], %rs371;
	st.global.u64 	[%rd435+8], %rd446;
$L__BB6_121:
	ret;

}
	// .globl	_ZN3cub18CUB_300001_SM_10006detail6reduce28DeviceReduceSingleTileKernelINS2_10policy_hubIN4cuda3std3__45tupleIJblEEEjN6thrust24THRUST_300001_SM_1000_NS8cuda_cub9__find_if7functorIS9_EEE10Policy1000EPS9_SI_iSF_S9_S9_NS7_10__identityEEEvT0_T1_T2_T3_T4_T6_
.visible .entry _ZN3cub18CUB_300001_SM_10006detail6reduce28DeviceReduceSingleTileKernelINS2_10policy_hubIN4cuda3std3__45tupleIJblEEEjN6thrust24THRUST_300001_SM_1000_NS8cuda_cub9__find_if7functorIS9_EEE10Policy1000EPS9_SI_iSF_S9_S9_NS7_10__identityEEEvT0_T1_T2_T3_T4_T6_(
	.param .u64 .ptr .align 1 _ZN3cub18CUB_300001_SM_10006detail6reduce28DeviceReduceSingleTileKernelINS2_10policy_hubIN4cuda3std3__45tupleIJblEEEjN6thrust24THRUST_300001_SM_1000_NS8cuda_cub9__find_if7functorIS9_EEE10Policy1000EPS9_SI_iSF_S9_S9_NS7_10__identityEEEvT0_T1_T2_T3_T4_T6__param_0,
	.param .u64 .ptr .align 1 _ZN3cub18CUB_300001_SM_10006detail6reduce28DeviceReduceSingleTileKernelINS2_10policy_hubIN4cuda3std3__45tupleIJblEEEjN6thrust24THRUST_300001_SM_1000_NS8cuda_cub9__find_if7functorIS9_EEE10Policy1000EPS9_SI_iSF_S9_S9_NS7_10__identityEEEvT0_T1_T2_T3_T4_T6__param_1,
	.param .u32 _ZN3cub18CUB_300001_SM_10006detail6reduce28DeviceReduceSingleTileKernelINS2_10policy_hubIN4cuda3std3__45tupleIJblEEEjN6thrust24THRUST_300001_SM_1000_NS8cuda_cub9__find_if7functorIS9_EEE10Policy1000EPS9_SI_iSF_S9_S9_NS7_10__identityEEEvT0_T1_T2_T3_T4_T6__param_2,
	.param .align 1 .b8 _ZN3cub18CUB_300001_SM_10006detail6reduce28DeviceReduceSingleTileKernelINS2_10policy_hubIN4cuda3std3__45tupleIJblEEEjN6thrust24THRUST_300001_SM_1000_NS8cuda_cub9__find_if7functorIS9_EEE10Policy1000EPS9_SI_iSF_S9_S9_NS7_10__identityEEEvT0_T1_T2_T3_T4_T6__param_3[1],
	.param .align 8 .b8 _ZN3cub18CUB_300001_SM_10006detail6reduce28DeviceReduceSingleTileKernelINS2_10policy_hubIN4cuda3std3__45tupleIJblEEEjN6thrust24THRUST_300001_SM_1000_NS8cuda_cub9__find_if7functorIS9_EEE10Policy1000EPS9_SI_iSF_S9_S9_NS7_10__identityEEEvT0_T1_T2_T3_T4_T6__param_4[16],
	.param .align 1 .b8 _ZN3cub18CUB_300001_SM_10006detail6reduce28DeviceReduceSingleTileKernelINS2_10policy_hubIN4cuda3std3__45tupleIJblEEEjN6thrust24THRUST_300001_SM_1000_NS8cuda_cub9__find_if7functorIS9_EEE10Policy1000EPS9_SI_iSF_S9_S9_NS7_10__identityEEEvT0_T1_T2_T3_T4_T6__param_5[1]
)
.maxntid 256
.minnctapersm 1
{
	.reg .pred 	%p<188>;
	.reg .b16 	%rs<340>;
	.reg .b32 	%r<406>;
	.reg .b64 	%rd<359>;
	// demoted variable
	.shared .align 8 .b8 _ZZN3cub18CUB_300001_SM_10006detail6reduce28DeviceReduceSingleTileKernelINS2_10policy_hubIN4cuda3std3__45tupleIJblEEEjN6thrust24THRUST_300001_SM_1000_NS8cuda_cub9__find_if7functorIS9_EEE10Policy1000EPS9_SI_iSF_S9_S9_NS7_10__identityEEEvT0_T1_T2_T3_T4_T6_E12temp_storage[152];
	ld.param.u64 	%rd106, [_ZN3cub18CUB_300001_SM_10006detail6reduce28DeviceReduceSingleTileKernelINS2_10policy_hubIN4cuda3std3__45tupleIJblEEEjN6thrust24THRUST_300001_SM_1000_NS8cuda_cub9__find_if7functorIS9_EEE10Policy1000EPS9_SI_iSF_S9_S9_NS7_10__identityEEEvT0_T1_T2_T3_T4_T6__param_4+8];
	ld.param.u64 	%rd105, [_ZN3cub18CUB_300001_SM_10006detail6reduce28DeviceReduceSingleTileKernelINS2_10policy_hubIN4cuda3std3__45tupleIJblEEEjN6thrust24THRUST_300001_SM_1000_NS8cuda_cub9__find_if7functorIS9_EEE10Policy1000EPS9_SI_iSF_S9_S9_NS7_10__identityEEEvT0_T1_T2_T3_T4_T6__param_0];
	ld.param.u64 	%rd107, [_ZN3cub18CUB_300001_SM_10006detail6reduce28DeviceReduceSingleTileKernelINS2_10policy_hubIN4cuda3std3__45tupleIJblEEEjN6thrust24THRUST_300001_SM_1000_NS8cuda_cub9__find_if7functorIS9_EEE10Policy1000EPS9_SI_iSF_S9_S9_NS7_10__identityEEEvT0_T1_T2_T3_T4_T6__param_1];
	ld.param.u32 	%r38, [_ZN3cub18CUB_300001_SM_10006detail6reduce28DeviceReduceSingleTileKernelINS2_10policy_hubIN4cuda3std3__45tupleIJblEEEjN6thrust24THRUST_300001_SM_1000_NS8cuda_cub9__find_if7functorIS9_EEE10Policy1000EPS9_SI_iSF_S9_S9_NS7_10__identityEEEvT0_T1_T2_T3_T4_T6__param_2];
	ld.param.u8 	%rs82, [_ZN3cub18CUB_300001_SM_10006detail6reduce28DeviceReduceSingleTileKernelINS2_10policy_hubIN4cuda3std3__45tupleIJblEEEjN6thrust24THRUST_300001_SM_1000_NS8cuda_cub9__find_if7functorIS9_EEE10Policy1000EPS9_SI_iSF_S9_S9_NS7_10__identityEEEvT0_T1_T2_T3_T4_T6__param_4];
	cvta.to.global.u64 	%rd1, %rd107;
	setp.ne.s32 	%p1, %r38, 0;
	@%p1 bra 	$L__BB7_3;
	mov.u32 	%r392, %tid.x;
	setp.ne.s32 	%p187, %r392, 0;
	@%p187 bra 	$L__BB7_112;
	st.global.u8 	[%rd1], %rs82;
	st.global.u64 	[%rd1+8], %rd106;
	bra.uni 	$L__BB7_112;
$L__BB7_3:
	setp.gt.s32 	%p2, %r38, 1023;
	@%p2 bra 	$L__BB7_74;
	mov.u32 	%r1, %tid.x;
	setp.ge.s32 	%p77, %r1, %r38;
	mov.b16 	%rs311, 0;
	mov.b64 	%rd329, 0;
	mov.u32 	%r396, %r1;
	@%p77 bra 	$L__BB7_6;
	mul.wide.u32 	%rd234, %r1, 16;
	add.s64 	%rd231, %rd105, %rd234;
	// begin inline asm
	ld.global.nc.u64 %rd230, [%rd231];
	// end inline asm
	add.s64 	%rd233, %rd231, 8;
	// begin inline asm
	ld.global.nc.u64 %rd329, [%rd233];
	// end inline asm
	cvt.u16.u64 	%rs311, %rd230;
	add.s32 	%r396, %r1, 256;
$L__BB7_6:
	setp.ge.s32 	%p78, %r396, %r38;
	@%p78 bra 	$L__BB7_12;
	not.b32 	%r158, %r396;
	add.s32 	%r4, %r38, %r158;
	and.b32  	%r159, %r4, 768;
	setp.eq.s32 	%p79, %r159, 768;
	@%p79 bra 	$L__BB7_10;
	mul.wide.u32 	%rd236, %r396, 16;
	add.s64 	%rd323, %rd105, %rd236;
	shr.u32 	%r160, %r4, 8;
	add.s32 	%r161, %r160, 1;
	and.b32  	%r162, %r161, 3;
	neg.s32 	%r394, %r162;
$L__BB7_9:
	.pragma "nounroll";
	// begin inline asm
	ld.global.nc.u64 %rd237, [%rd323];
	// end inline asm
	add.s64 	%rd240, %rd323, 8;
	// begin inline asm
	ld.global.nc.u64 %rd239, [%rd240];
	// end inline asm
	cvt.u16.u64 	%rs190, %rd237;
	and.b16  	%rs191, %rs190, 255;
	and.b16  	%rs192, %rs311, 255;
	setp.eq.s16 	%p80, %rs192, 0;
	setp.eq.s16 	%p81, %rs191, 0;
	min.s64 	%rd241, %rd239, %rd329;
	selp.b64 	%rd242, %rd329, %rd241, %p81;
	selp.b64 	%rd329, %rd239, %rd242, %p80;
	selp.b16 	%rs193, %rs311, 1, %p81;
	selp.b16 	%rs311, %rs190, %rs193, %p80;
	add.s32 	%r396, %r396, 256;
	add.s64 	%rd323, %rd323, 4096;
	add.s32 	%r394, %r394, 1;
	setp.ne.s32 	%p82, %r394, 0;
	@%p82 bra 	$L__BB7_9;
$L__BB7_10:
	setp.lt.u32 	%p83, %r4, 768;
	@%p83 bra 	$L__BB7_12;
$L__BB7_11:
	mul.wide.s32 	%rd259, %r396, 16;
	add.s64 	%rd244, %rd105, %rd259;
	// begin inline asm
	ld.global.nc.u64 %rd243, [%rd244];
	// end inline asm
	add.s64 	%rd246, %rd244, 8;
	// begin inline asm
	ld.global.nc.u64 %rd245, [%rd246];
	// end inline asm
	cvt.u16.u64 	%rs194, %rd243;
	and.b16  	%rs195, %rs194, 255;
	and.b16  	%rs196, %rs311, 255;
	setp.eq.s16 	%p84, %rs196, 0;
	setp.eq.s16 	%p85, %rs195, 0;
	min.s64 	%rd260, %rd245, %rd329;
	selp.b64 	%rd261, %rd329, %rd260, %p85;
	selp.b64 	%rd262, %rd245, %rd261, %p84;
	selp.b16 	%rs197, %rs311, 1, %p85;
	selp.b16 	%rs198, %rs194, %rs197, %p84;
	and.b16  	%rs199, %rs198, 255;
	add.s64 	%rd248, %rd244, 4096;
	// begin inline asm
	ld.global.nc.u64 %rd247, [%rd248];
	// end inline asm
	add.s64 	%rd250, %rd244, 4104;
	// begin inline asm
	ld.global.nc.u64 %rd249, [%rd250];
	// end inline asm
	cvt.u16.u64 	%rs200, %rd247;
	and.b16  	%rs201, %rs200, 255;
	setp.eq.s16 	%p86, %rs199, 0;
	setp.eq.s16 	%p87, %rs201, 0;
	min.s64 	%rd263, %rd249, %rd262;
	selp.b64 	%rd264, %rd262, %rd263, %p87;
	selp.b64 	%rd265, %rd249, %rd264, %p86;
	selp.b16 	%rs202, %rs198, 1, %p87;
	selp.b16 	%rs203, %rs200, %rs202, %p86;
	and.b16  	%rs204, %rs203, 255;
	add.s64 	%rd252, %rd244, 8192;
	// begin inline asm
	ld.global.nc.u64 %rd251, [%rd252];
	// end inline asm
	add.s64 	%rd254, %rd244, 8200;
	// begin inline asm
	ld.global.nc.u64 %rd253, [%rd254];
	// end inline asm
	cvt.u16.u64 	%rs205, %rd251;
	and.b16  	%rs206, %rs205, 255;
	setp.eq.s16 	%p88, %rs204, 0;
	setp.eq.s16 	%p89, %rs206, 0;
	min.s64 	%rd266, %rd253, %rd265;
	selp.b64 	%rd267, %rd265, %rd266, %p89;
	selp.b64 	%rd268, %rd253, %rd267, %p88;
	selp.b16 	%rs207, %rs203, 1, %p89;
	selp.b16 	%rs208, %rs205, %rs207, %p88;
	and.b16  	%rs209, %rs208, 255;
	add.s64 	%rd256, %rd244, 12288;
	// begin inline asm
	ld.global.nc.u64 %rd255, [%rd256];
	// end inline asm
	add.s64 	%rd258, %rd244, 12296;
	// begin inline asm
	ld.global.nc.u64 %rd257, [%rd258];
	// end inline asm
	cvt.u16.u64 	%rs210, %rd255;
	and.b16  	%rs211, %rs210, 255;
	setp.eq.s16 	%p90, %rs209, 0;
	setp.eq.s16 	%p91, %rs211, 0;
	min.s64 	%rd269, %rd257, %rd268;
	selp.b64 	%rd270, %rd268, %rd269, %p91;
	selp.b64 	%rd329, %rd257, %rd270, %p90;
	selp.b16 	%rs212, %rs208, 1, %p91;
	selp.b16 	%rs311, %rs210, %rs212, %p90;
	add.s32 	%r396, %r396, 1024;
	setp.lt.s32 	%p92, %r396, %r38;
	@%p92 bra 	$L__BB7_11;
$L__BB7_12:
	setp.lt.s32 	%p93, %r38, 256;
	@%p93 bra 	$L__BB7_37;
	// begin inline asm
	mov.u32 %r281, %laneid;
	// end inline asm
	cvt.u32.u16 	%r302, %rs311;
	and.b32  	%r283, %r302, 255;
	mov.b32 	%r299, 1;
	mov.b32 	%r300, 31;
	mov.b32 	%r301, -1;
	// begin inline asm
	shfl.sync.down.b32 %r282, %r283, %r299, %r300, %r301;
	// end inline asm
	// begin inline asm
	shfl.sync.down.b32 %r287, %r288, %r299, %r300, %r301;
	// end inline asm
	mov.b64 	{%r293, %r298}, %rd329;
	// begin inline asm
	shfl.sync.down.b32 %r292, %r293, %r299, %r300, %r301;
	// end inline asm
	// begin inline asm
	shfl.sync.down.b32 %r297, %r298, %r299, %r300, %r301;
	// end inline asm
	mov.b64 	%rd14, {%r292, %r297};
	cvt.u16.u32 	%rs10, %r282;
	setp.gt.s32 	%p143, %r281, 30;
	@%p143 bra 	$L__BB7_17;
	and.b16  	%rs254, %rs311, 255;
	setp.eq.s16 	%p144, %rs254, 0;
	and.b16  	%rs255, %rs10, 255;
	setp.eq.s16 	%p145, %rs255, 0;
	or.pred  	%p146, %p144, %p145;
	@%p146 bra 	$L__BB7_16;
	min.s64 	%rd329, %rd14, %rd329;
	mov.b16 	%rs311, 1;
	bra.uni 	$L__BB7_17;
$L__BB7_16:
	setp.eq.s16 	%p147, %rs254, 0;
	selp.b64 	%rd329, %rd14, %rd329, %p147;
	selp.b16 	%rs311, %rs10, %rs311, %p147;
$L__BB7_17:
	cvt.u32.u16 	%r323, %rs311;
	and.b32  	%r304, %r323, 255;
	mov.b32 	%r320, 2;
	mov.b32 	%r321, 31;
	mov.b32 	%r322, -1;
	// begin inline asm
	shfl.sync.down.b32 %r303, %r304, %r320, %r321, %r322;
	// end inline asm
	// begin inline asm
	shfl.sync.down.b32 %r308, %r309, %r320, %r321, %r322;
	// end inline asm
	mov.b64 	{%r314, %r319}, %rd329;
	// begin inline asm
	shfl.sync.down.b32 %r313, %r314, %r320, %r321, %r322;
	// end inline asm
	// begin inline asm
	shfl.sync.down.b32 %r318, %r319, %r320, %r321, %r322;
	// end inline asm
	mov.b64 	%rd18, {%r313, %r318};
	cvt.u16.u32 	%rs13, %r303;
	setp.gt.s32 	%p148, %r281, 29;
	@%p148 bra 	$L__BB7_21;
	and.b16  	%rs258, %rs311, 255;
	setp.eq.s16 	%p149, %rs258, 0;
	and.b16  	%rs259, %rs13, 255;
	setp.eq.s16 	%p150, %rs259, 0;
	or.pred  	%p151, %p149, %p150;
	@%p151 bra 	$L__BB7_20;
	min.s64 	%rd329, %rd18, %rd329;
	mov.b16 	%rs311, 1;
	bra.uni 	$L__BB7_21;
$L__BB7_20:
	setp.eq.s16 	%p152, %rs258, 0;
	selp.b64 	%rd329, %rd18, %rd329, %p152;
	selp.b16 	%rs311, %rs13, %rs311, %p152;
$L__BB7_21:
	cvt.u32.u16 	%r344, %rs311;
	and.b32  	%r325, %r344, 255;
	mov.b32 	%r341, 4;
	mov.b32 	%r342, 31;
	mov.b32 	%r343, -1;
	// begin inline asm
	shfl.sync.down.b32 %r324, %r325, %r341, %r342, %r343;
	// end inline asm
	// begin inline asm
	shfl.sync.down.b32 %r329, %r330, %r341, %r342, %r343;
	// end inline asm
	mov.b64 	{%r335, %r340}, %rd329;
	// begin inline asm
	shfl.sync.down.b32 %r334, %r335, %r341, %r342, %r343;
	// end inline asm
	// begin inline asm
	shfl.sync.down.b32 %r339, %r340, %r341, %r342, %r343;
	// end inline asm
	mov.b64 	%rd22, {%r334, %r339};
	cvt.u16.u32 	%rs16, %r324;
	setp.gt.s32 	%p153, %r281, 27;
	@%p153 bra 	$L__BB7_25;
	and.b16  	%rs262, %rs311, 255;
	setp.eq.s16 	%p154, %rs262, 0;
	and.b16  	%rs263, %rs16, 255;
	setp.eq.s16 	%p155, %rs263, 0;
	or.pred  	%p156, %p154, %p155;
	@%p156 bra 	$L__BB7_24;
	min.s64 	%rd329, %rd22, %rd329;
	mov.b16 	%rs311, 1;
	bra.uni 	$L__BB7_25;
$L__BB7_24:
	setp.eq.s16 	%p157, %rs262, 0;
	selp.b64 	%rd329, %rd22, %rd329, %p157;
	selp.b16 	%rs311, %rs16, %rs311, %p157;
$L__BB7_25:
	cvt.u32.u16 	%r365, %rs311;
	and.b32  	%r346, %r365, 255;
	mov.b32 	%r362, 8;
	mov.b32 	%r363, 31;
	mov.b32 	%r364, -1;
	// begin inline asm
	shfl.sync.down.b32 %r345, %r346, %r362, %r363, %r364;
	// end inline asm
	// begin inline asm
	shfl.sync.down.b32 %r350, %r351, %r362, %r363, %r364;
	// end inline asm
	mov.b64 	{%r356, %r361}, %rd329;
	// begin inline asm
	shfl.sync.down.b32 %r355, %r356, %r362, %r363, %r364;
	// end inline asm
	// begin inline asm
	shfl.sync.down.b32 %r360, %r361, %r362, %r363, %r364;
	// end inline asm
	mov.b64 	%rd26, {%r355, %r360};
	cvt.u16.u32 	%rs19, %r345;
	setp.gt.s32 	%p158, %r281, 23;
	@%p158 bra 	$L__BB7_29;
	and.b16  	%rs266, %rs311, 255;
	setp.eq.s16 	%p159, %rs266, 0;
	and.b16  	%rs267, %rs19, 255;
	setp.eq.s16 	%p160, %rs267, 0;
	or.pred  	%p161, %p159, %p160;
	@%p161 bra 	$L__BB7_28;
	min.s64 	%rd329, %rd26, %rd329;
	mov.b16 	%rs311, 1;
	bra.uni 	$L__BB7_29;
$L__BB7_28:
	setp.eq.s16 	%p162, %rs266, 0;
	selp.b64 	%rd329, %rd26, %rd329, %p162;
	selp.b16 	%rs311, %rs19, %rs311, %p162;
$L__BB7_29:
	cvt.u32.u16 	%r386, %rs311;
	and.b32  	%r367, %r386, 255;
	mov.b32 	%r383, 16;
	mov.b32 	%r384, 31;
	mov.b32 	%r385, -1;
	// begin inline asm
	shfl.sync.down.b32 %r366, %r367, %r383, %r384, %r385;
	// end inline asm
	// begin inline asm
	shfl.sync.down.b32 %r371, %r372, %r383, %r384, %r385;
	// end inline asm
	mov.b64 	{%r377, %r382}, %rd329;
	// begin inline asm
	shfl.sync.down.b32 %r376, %r377, %r383, %r384, %r385;
	// end inline asm
	// begin inline asm
	shfl.sync.down.b32 %r381, %r382, %r383, %r384, %r385;
	// end inline asm
	mov.b64 	%rd30, {%r376, %r381};
	cvt.u16.u32 	%rs22, %r366;
	setp.gt.s32 	%p163, %r281, 15;
	@%p163 bra 	$L__BB7_33;
	and.b16  	%rs270, %rs311, 255;
	setp.eq.s16 	%p164, %rs270, 0;
	and.b16  	%rs271, %rs22, 255;
	setp.eq.s16 	%p165, %rs271, 0;
	or.pred  	%p166, %p164, %p165;
	@%p166 bra 	$L__BB7_32;
	min.s64 	%rd329, %rd30, %rd329;
	mov.b16 	%rs311, 1;
	bra.uni 	$L__BB7_33;
$L__BB7_32:
	setp.eq.s16 	%p167, %rs270, 0;
	selp.b64 	%rd329, %rd30, %rd329, %p167;
	selp.b16 	%rs311, %rs22, %rs311, %p167;
$L__BB7_33:
	setp.ne.s32 	%p168, %r281, 0;
	@%p168 bra 	$L__BB7_35;
	shr.u32 	%r387, %r1, 1;
	and.b32  	%r388, %r387, 496;
	mov.u32 	%r389, _ZZN3cub18CUB_300001_SM_10006detail6reduce28DeviceReduceSingleTileKernelINS2_10policy_hubIN4cuda3std3__45tupleIJblEEEjN6thrust24THRUST_300001_SM_1000_NS8cuda_cub9__find_if7functorIS9_EEE10Policy1000EPS9_SI_iSF_S9_S9_NS7_10__identityEEEvT0_T1_T2_T3_T4_T6_E12temp_storage;
	add.s32 	%r390, %r389, %r388;
	st.shared.u8 	[%r390+8], %rs311;
	st.shared.u64 	[%r390+16], %rd329;
$L__BB7_35:
	bar.sync 	0;
	setp.ne.s32 	%p169, %r1, 0;
	@%p169 bra 	$L__BB7_110;
	ld.shared.u8 	%rs274, [_ZZN3cub18CUB_300001_SM_10006detail6reduce28DeviceReduceSingleTileKernelINS2_10policy_hubIN4cuda3std3__45tupleIJblEEEjN6thrust24THRUST_300001_SM_1000_NS8cuda_cub9__find_if7functorIS9_EEE10Policy1000EPS9_SI_iSF_S9_S9_NS7_10__identityEEEvT0_T1_T2_T3_T4_T6_E12temp_storage+24];
	ld.shared.u64 	%rd292, [_ZZN3cub18CUB_300001_SM_10006detail6reduce28DeviceReduceSingleTileKernelINS2_10policy_hubIN4cuda3std3__45tupleIJblEEEjN6thrust24THRUST_300001_SM_1000_NS8cuda_cub9__find_if7functorIS9_EEE10Policy1000EPS9_SI_iSF_S9_S9_NS7_10__identityEEEvT0_T1_T2_T3_T4_T6_E12temp_storage+32];
	and.b16  	%rs275, %rs311, 255;
	setp.eq.s16 	%p170, %rs275, 0;
	setp.eq.s16 	%p171, %rs274, 0;
	min.s64 	%rd293, %rd292, %rd329;
	selp.b64 	%rd294, %rd329, %rd293, %p171;
	selp.b64 	%rd295, %rd292, %rd294, %p170;
	selp.b16 	%rs276, %rs311, 1, %p171;
	selp.b16 	%rs277, %rs274, %rs276, %p170;
	and.b16  	%rs278, %rs277, 255;
	ld.shared.u8 	%rs279, [_ZZN3cub18CUB_300001_SM_10006detail6reduce28DeviceReduceSingleTileKernelINS2_10policy_hubIN4cuda3std3__45tupleIJblEEEjN6thrust24THRUST_300001_SM_1000_NS8cuda_cub9__find_if7functorIS9_EEE10Policy1000EPS9_SI_iSF_S9_S9_NS7_10__identityEEEvT0_T1_T2_T3_T4_T6_E12temp_storage+40];
	ld.shared.u64 	%rd296, [_ZZN3cub18CUB_300001_SM_10006detail6reduce28DeviceReduceSingleTileKernelINS2_10policy_hubIN4cuda3std3__45tupleIJblEEEjN6thrust24THRUST_300001_SM_1000_NS8cuda_cub9__find_if7functorIS9_EEE10Policy1000EPS9_SI_iSF_S9_S9_NS7_10__identityEEEvT0_T1_T2_T3_T4_T6_E12temp_storage+48];
	setp.eq.s16 	%p172, %rs278, 0;
	setp.eq.s16 	%p173, %rs279, 0;
	min.s64 	%rd297, %rd296, %rd295;
	selp.b64 	%rd298, %rd295, %rd297, %p173;
	selp.b64 	%rd299, %rd296, %rd298, %p172;
	selp.b16 	%rs280, %rs277, 1, %p173;
	selp.b16 	%rs281, %rs279, %rs280, %p172;
	and.b16  	%rs282, %rs281, 255;
	ld.shared.u8 	%rs283, [_ZZN3cub18CUB_300001_SM_10006detail6reduce28DeviceReduceSingleTileKernelINS2_10policy_hubIN4cuda3std3__45tupleIJblEEEjN6thrust24THRUST_300001_SM_1000_NS8cuda_cub9__find_if7functorIS9_EEE10Policy1000EPS9_SI_iSF_S9_S9_NS7_10__identityEEEvT0_T1_T2_T3_T4_T6_E12temp_storage+56];
	ld.shared.u64 	%rd300, [_ZZN3cub18CUB_300001_SM_10006detail6reduce28DeviceReduceSingleTileKernelINS2_10policy_hubIN4cuda3std3__45tupleIJblEEEjN6thrust24THRUST_300001_SM_1000_NS8cuda_cub9__find_if7functorIS9_EEE10Policy1000EPS9_SI_iSF_S9_S9_NS7_10__identityEEEvT0_T1_T2_T3_T4_T6_E12temp_storage+64];
	setp.eq.s16 	%p174, %rs282, 0;
	setp.eq.s16 	%p175, %rs283, 0;
	min.s64 	%rd301, %rd300, %rd299;
	selp.b16 	%rs284, %rs281, 1, %p175;
	selp.b16 	%rs285, %rs283, %rs284, %p174;
	and.b16  	%rs286, %rs285, 255;
	selp.b64 	%rd302, %rd299, %rd301, %p175;
	selp.b64 	%rd303, %rd300, %rd302, %p174;
	ld.shared.u8 	%rs287, [_ZZN3cub18CUB_300001_SM_10006detail6reduce28DeviceReduceSingleTileKernelINS2_10policy_hubIN4cuda3std3__45tupleIJblEEEjN6thrust24THRUST_300001_SM_1000_NS8cuda_cub9__find_if7functorIS9_EEE10Policy1000EPS9_SI_iSF_S9_S9_NS7_10__identityEEEvT0_T1_T2_T3_T4_T6_E12temp_storage+72];
	ld.shared.u64 	%rd304, [_ZZN3cub18CUB_300001_SM_10006detail6reduce28DeviceReduceSingleTileKernelINS2_10policy_hubIN4cuda3std3__45tupleIJblEEEjN6thrust24THRUST_300001_SM_1000_NS8cuda_cub9__find_if7functorIS9_EEE10Policy1000EPS9_SI_iSF_S9_S9_NS7_10__identityEEEvT0_T1_T2_T3_T4_T6_E12temp_storage+80];
	setp.eq.s16 	%p176, %rs286, 0;
	setp.eq.s16 	%p177, %rs287, 0;
	min.s64 	%rd305, %rd304, %rd303;
	selp.b16 	%rs288, %rs285, 1, %p177;
	selp.b16 	%rs289, %rs287, %rs288, %p176;
	and.b16  	%rs290, %rs289, 255;
	selp.b64 	%rd306, %rd303, %rd305, %p177;
	selp.b64 	%rd307, %rd304, %rd306, %p176;
	ld.shared.u8 	%rs291, [_ZZN3cub18CUB_300001_SM_10006detail6reduce28DeviceReduceSingleTileKernelINS2_10policy_hubIN4cuda3std3__45tupleIJblEEEjN6thrust24THRUST_300001_SM_1000_NS8cuda_cub9__find_if7functorIS9_EEE10Policy1000EPS9_SI_iSF_S9_S9_NS7_10__identityEEEvT0_T1_T2_T3_T4_T6_E12temp_storage+88];
	ld.shared.u64 	%rd308, [_ZZN3cub18CUB_300001_SM_10006detail6reduce28DeviceReduceSingleTileKernelINS2_10policy_hubIN4cuda3std3__45tupleIJblEEEjN6thrust24THRUST_300001_SM_1000_NS8cuda_cub9__find_if7functorIS9_EEE10Policy1000EPS9_SI_iSF_S9_S9_NS7_10__identityEEEvT0_T1_T2_T3_T4_T6_E12temp_storage+96];
	setp.eq.s16 	%p178, %rs290, 0;
	setp.eq.s16 	%p179, %rs291, 0;
	min.s64 	%rd309, %rd308, %rd307;
	selp.b16 	%rs292, %rs289, 1, %p179;
	selp.b16 	%rs293, %rs291, %rs292, %p178;
	and.b16  	%rs294, %rs293, 255;
	selp.b64 	%rd310, %rd307, %rd309, %p179;
	selp.b64 	%rd311, %rd308, %rd310, %p178;
	ld.shared.u8 	%rs295, [_ZZN3cub18CUB_300001_SM_10006detail6reduce28DeviceReduceSingleTileKernelINS2_10policy_hubIN4cuda3std3__45tupleIJblEEEjN6thrust24THRUST_300001_SM_1000_NS8cuda_cub9__find_if7functorIS9_EEE10Policy1000EPS9_SI_iSF_S9_S9_NS7_10__identityEEEvT0_T1_T2_T3_T4_T6_E12temp_storage+104];
	ld.shared.u64 	%rd312, [_ZZN3cub18CUB_300001_SM_10006detail6reduce28DeviceReduceSingleTileKernelINS2_10policy_hubIN4cuda3std3__45tupleIJblEEEjN6thrust24THRUST_300001_SM_1000_NS8cuda_cub9__find_if7functorIS9_EEE10Policy1000EPS9_SI_iSF_S9_S9_NS7_10__identityEEEvT0_T1_T2_T3_T4_T6_E12temp_storage+112];
	setp.eq.s16 	%p180, %rs294, 0;
	setp.eq.s16 	%p181, %rs295, 0;
	min.s64 	%rd313, %rd312, %rd311;
	selp.b16 	%rs296, %rs293, 1, %p181;
	selp.b16 	%rs297, %rs295, %rs296, %p180;
	and.b16  	%rs298, %rs297, 255;
	selp.b64 	%rd314, %rd311, %rd313, %p181;
	selp.b64 	%rd315, %rd312, %rd314, %p180;
	ld.shared.u8 	%rs299, [_ZZN3cub18CUB_300001_SM_10006detail6reduce28DeviceReduceSingleTileKernelINS2_10policy_hubIN4cuda3std3__45tupleIJblEEEjN6thrust24THRUST_300001_SM_1000_NS8cuda_cub9__find_if7functorIS9_EEE10Policy1000EPS9_SI_iSF_S9_S9_NS7_10__identityEEEvT0_T1_T2_T3_T4_T6_E12temp_storage+120];
	ld.shared.u64 	%rd316, [_ZZN3cub18CUB_300001_SM_10006detail6reduce28DeviceReduceSingleTileKernelINS2_10policy_hubIN4cuda3std3__45tupleIJblEEEjN6thrust24THRUST_300001_SM_1000_NS8cuda_cub9__find_if7functorIS9_EEE10Policy1000EPS9_SI_iSF_S9_S9_NS7_10__identityEEEvT0_T1_T2_T3_T4_T6_E12temp_storage+128];
	setp.eq.s16 	%p182, %rs298, 0;
	setp.eq.s16 	%p183, %rs299, 0;
	min.s64 	%rd317, %rd316, %rd315;
	selp.b16 	%rs300, %rs297, 1, %p183;
	selp.b16 	%rs311, %rs299, %rs300, %p182;
	selp.b64 	%rd318, %rd315, %rd317, %p183;
	selp.b64 	%rd329, %rd316, %rd318, %p182;
	bra.uni 	$L__BB7_110;
$L__BB7_37:
	// begin inline asm
	mov.u32 %r163, %laneid;
	// end inline asm
	and.b32  	%r184, %r1, 992;
	add.s32 	%r185, %r184, 32;
	setp.gt.s32 	%p94, %r185, %r38;
	not.b32 	%r186, %r184;
	add.s32 	%r187, %r38, %r186;
	selp.b32 	%r182, %r187, 31, %p94;
	cvt.u32.u16 	%r188, %rs311;
	and.b32  	%r165, %r188, 255;
	mov.b32 	%r181, 1;
	mov.b32 	%r183, -1;
	// begin inline asm
	shfl.sync.down.b32 %r164, %r165, %r181, %r182, %r183;
	// end inline asm
	// begin inline asm
	shfl.sync.down.b32 %r169, %r170, %r181, %r182, %r183;
	// end inline asm
	mov.b64 	{%r175, %r180}, %rd329;
	// begin inline asm
	shfl.sync.down.b32 %r174, %r175, %r181, %r182, %r183;
	// end inline asm
	// begin inline asm
	shfl.sync.down.b32 %r179, %r180, %r181, %r182, %r183;
	// end inline asm
	mov.b64 	%rd35, {%r174, %r179};
	cvt.u16.u32 	%rs26, %r164;
	setp.ge.s32 	%p95, %r163, %r182;
	@%p95 bra 	$L__BB7_41;
	and.b16  	%rs213, %rs311, 255;
	setp.eq.s16 	%p96, %rs213, 0;
	and.b16  	%rs214, %rs26, 255;
	setp.eq.s16 	%p97, %rs214, 0;
	or.pred  	%p98, %p96, %p97;
	@%p98 bra 	$L__BB7_40;
	min.s64 	%rd329, %rd35, %rd329;
	mov.b16 	%rs311, 1;
	bra.uni 	$L__BB7_41;
$L__BB7_40:
	setp.eq.s16 	%p99, %rs213, 0;
	selp.b16 	%rs311, %rs26, %rs311, %p99;
	selp.b64 	%rd329, %rd35, %rd329, %p99;
$L__BB7_41:
	cvt.u32.u16 	%r209, %rs311;
	and.b32  	%r190, %r209, 255;
	mov.b32 	%r206, 2;
	mov.b32 	%r208, -1;
	// begin inline asm
	shfl.sync.down.b32 %r189, %r190, %r206, %r182, %r208;
	// end inline asm
	// begin inline asm
	shfl.sync.down.b32 %r194, %r195, %r206, %r182, %r208;
	// end inline asm
	mov.b64 	{%r200, %r205}, %rd329;
	// begin inline asm
	shfl.sync.down.b32 %r199, %r200, %r206, %r182, %r208;
	// end inline asm
	// begin inline asm
	shfl.sync.down.b32 %r204, %r205, %r206, %r182, %r208;
	// end inline asm
	mov.b64 	%rd39, {%r199, %r204};
	cvt.u16.u32 	%rs29, %r189;
	add.s32 	%r210, %r163, 2;
	setp.gt.s32 	%p100, %r210, %r182;
	@%p100 bra 	$L__BB7_45;
	and.b16  	%rs217, %rs311, 255;
	setp.eq.s16 	%p101, %rs217, 0;
	and.b16  	%rs218, %rs29, 255;
	setp.eq.s16 	%p102, %rs218, 0;
	or.pred  	%p103, %p101, %p102;
	@%p103 bra 	$L__BB7_44;
	min.s64 	%rd329, %rd39, %rd329;
	mov.b16 	%rs311, 1;
	bra.uni 	$L__BB7_45;
$L__BB7_44:
	setp.eq.s16 	%p104, %rs217, 0;
	selp.b16 	%rs311, %rs29, %rs311, %p104;
	selp.b64 	%rd329, %rd39, %rd329, %p104;
$L__BB7_45:
	cvt.u32.u16 	%r231, %rs311;
	and.b32  	%r212, %r231, 255;
	mov.b32 	%r228, 4;
	mov.b32 	%r230, -1;
	// begin inline asm
	shfl.sync.down.b32 %r211, %r212, %r228, %r182, %r230;
	// end inline asm
	// begin inline asm
	shfl.sync.down.b32 %r216, %r217, %r228, %r182, %r230;
	// end inline asm
	mov.b64 	{%r222, %r227}, %rd329;
	// begin inline asm
	shfl.sync.down.b32 %r221, %r222, %r228, %r182, %r230;
	// end inline asm
	// begin inline asm
	shfl.sync.down.b32 %r226, %r227, %r228, %r182, %r230;
	// end inline asm
	mov.b64 	%rd43, {%r221, %r226};
	cvt.u16.u32 	%rs32, %r211;
	add.s32 	%r232, %r163, 4;
	setp.gt.s32 	%p105, %r232, %r182;
	@%p105 bra 	$L__BB7_49;
	and.b16  	%rs221, %rs311, 255;
	setp.eq.s16 	%p106, %rs221, 0;
	and.b16  	%rs222, %rs32, 255;
	setp.eq.s16 	%p107, %rs222, 0;
	or.pred  	%p108, %p106, %p107;
	@%p108 bra 	$L__BB7_48;
	min.s64 	%rd329, %rd43, %rd329;
	mov.b16 	%rs311, 1;
	bra.uni 	$L__BB7_49;
$L__BB7_48:
	setp.eq.s16 	%p109, %rs221, 0;
	selp.b16 	%rs311, %rs32, %rs311, %p109;
	selp.b64 	%rd329, %rd43, %rd329, %p109;
$L__BB7_49:
	cvt.u32.u16 	%r253, %rs311;
	and.b32  	%r234, %r253, 255;
	mov.b32 	%r250, 8;
	mov.b32 	%r252, -1;
	// begin inline asm
	shfl.sync.down.b32 %r233, %r234, %r250, %r182, %r252;
	// end inline asm
	// begin inline asm
	shfl.sync.down.b32 %r238, %r239, %r250, %r182, %r252;
	// end inline asm
	mov.b64 	{%r244, %r249}, %rd329;
	// begin inline asm
	shfl.sync.down.b32 %r243, %r244, %r250, %r182, %r252;
	// end inline asm
	// begin inline asm
	shfl.sync.down.b32 %r248, %r249, %r250, %r182, %r252;
	// end inline asm
	mov.b64 	%rd47, {%r243, %r248};
	cvt.u16.u32 	%rs35, %r233;
	add.s32 	%r254, %r163, 8;
	setp.gt.s32 	%p110, %r254, %r182;
	@%p110 bra 	$L__BB7_53;
	and.b16  	%rs225, %rs311, 255;
	setp.eq.s16 	%p111, %rs225, 0;
	and.b16  	%rs226, %rs35, 255;
	setp.eq.s16 	%p112, %rs226, 0;
	or.pred  	%p113, %p111, %p112;
	@%p113 bra 	$L__BB7_52;
	min.s64 	%rd329, %rd47, %rd329;
	mov.b16 	%rs311, 1;
	bra.uni 	$L__BB7_53;
$L__BB7_52:
	setp.eq.s16 	%p114, %rs225, 0;
	selp.b16 	%rs311, %rs35, %rs311, %p114;
	selp.b64 	%rd329, %rd47, %rd329, %p114;
$L__BB7_53:
	cvt.u32.u16 	%r275, %rs311;
	and.b32  	%r256, %r275, 255;
	mov.b32 	%r272, 16;
	mov.b32 	%r274, -1;
	// begin inline asm
	shfl.sync.down.b32 %r255, %r256, %r272, %r182, %r274;
	// end inline asm
	// begin inline asm
	shfl.sync.down.b32 %r260, %r261, %r272, %r182, %r274;
	// end inline asm
	mov.b64 	{%r266, %r271}, %rd329;
	// begin inline asm
	shfl.sync.down.b32 %r265, %r266, %r272, %r182, %r274;
	// end inline asm
	// begin inline asm
	shfl.sync.down.b32 %r270, %r271, %r272, %r182, %r274;
	// end inline asm
	mov.b64 	%rd51, {%r265, %r270};
	cvt.u16.u32 	%rs38, %r255;
	add.s32 	%r276, %r163, 16;
	setp.gt.s32 	%p115, %r276, %r182;
	@%p115 bra 	$L__BB7_57;
	and.b16  	%rs229, %rs311, 255;
	setp.eq.s16 	%p116, %rs229, 0;
	and.b16  	%rs230, %rs38, 255;
	setp.eq.s16 	%p117, %rs230, 0;
	or.pred  	%p118, %p116, %p117;
	@%p118 bra 	$L__BB7_56;
	min.s64 	%rd329, %rd51, %rd329;
	mov.b16 	%rs311, 1;
	bra.uni 	$L__BB7_57;
$L__BB7_56:
	setp.eq.s16 	%p119, %rs229, 0;
	selp.b16 	%rs311, %rs38, %rs311, %p119;
	selp.b64 	%rd329, %rd51, %rd329, %p119;
$L__BB7_57:
	setp.ne.s32 	%p120, %r163, 0;
	@%p120 bra 	$L__BB7_59;
	shr.u32 	%r277, %r1, 1;
	and.b32  	%r278, %r277, 496;
	mov.u32 	%r279, _ZZN3cub18CUB_300001_SM_10006detail6reduce28DeviceReduceSingleTileKernelINS2_10policy_hubIN4cuda3std3__45tupleIJblEEEjN6thrust24THRUST_300001_SM_1000_NS8cuda_cub9__find_if7functorIS9_EEE10Policy1000EPS9_SI_iSF_S9_S9_NS7_10__identityEEEvT0_T1_T2_T3_T4_T6_E12temp_storage;
	add.s32 	%r280, %r279, %r278;
	st.shared.u8 	[%r280+8], %rs311;
	st.shared.u64 	[%r280+16], %rd329;
$L__BB7_59:
	bar.sync 	0;
	setp.ne.s32 	%p121, %r1, 0;
	@%p121 bra 	$L__BB7_110;
	setp.lt.s32 	%p122, %r38, 33;
	@%p122 bra 	$L__BB7_62;
	ld.shared.u8 	%rs233, [_ZZN3cub18CUB_300001_SM_10006detail6reduce28DeviceReduceSingleTileKernelINS2_10policy_hubIN4cuda3std3__45tupleIJblEEEjN6thrust24THRUST_300001_SM_1000_NS8cuda_cub9__find_if7functorIS9_EEE10Policy1000EPS9_SI_iSF_S9_S9_NS7_10__identityEEEvT0_T1_T2_T3_T4_T6_E12temp_storage+24];
	ld.shared.u64 	%rd271, [_ZZN3cub18CUB_300001_SM_10006detail6reduce28DeviceReduceSingleTileKernelINS2_10policy_hubIN4cuda3std3__45tupleIJblEEEjN6thrust24THRUST_300001_SM_1000_NS8cuda_cub9__find_if7functorIS9_EEE10Policy1000EPS9_SI_iSF_S9_S9_NS7_10__identityEEEvT0_T1_T2_T3_T4_T6_E12temp_storage+32];
	and.b16  	%rs234, %rs311, 255;
	setp.eq.s16 	%p123, %rs234, 0;
	setp.eq.s16 	%p124, %rs233, 0;
	min.s64 	%rd272, %rd271, %rd329;
	selp.b16 	%rs235, %rs311, 1, %p124;
	selp.b16 	%rs311, %rs233, %rs235, %p123;
	selp.b64 	%rd273, %rd329, %rd272, %p124;
	selp.b64 	%rd329, %rd271, %rd273, %p123;
$L__BB7_62:
	setp.lt.s32 	%p125, %r38, 65;
	@%p125 bra 	$L__BB7_64;
	ld.shared.u8 	%rs236, [_ZZN3cub18CUB_300001_SM_10006detail6reduce28DeviceReduceSingleTileKernelINS2_10policy_hubIN4cuda3std3__45tupleIJblEEEjN6thrust24THRUST_300001_SM_1000_NS8cuda_cub9__find_if7functorIS9_EEE10Policy1000EPS9_SI_iSF_S9_S9_NS7_10__identityEEEvT0_T1_T2_T3_T4_T6_E12temp_storage+40];
	ld.shared.u64 	%rd274, [_ZZN3cub18CUB_300001_SM_10006detail6reduce28DeviceReduceSingleTileKernelINS2_10policy_hubIN4cuda3std3__45tupleIJblEEEjN6thrust24THRUST_300001_SM_1000_NS8cuda_cub9__find_if7functorIS9_EEE10Policy1000EPS9_SI_iSF_S9_S9_NS7_10__identityEEEvT0_T1_T2_T3_T4_T6_E12temp_storage+48];
	and.b16  	%rs237, %rs311, 255;
	setp.eq.s16 	%p126, %rs237, 0;
	setp.eq.s16 	%p127, %rs236, 0;
	min.s64 	%rd275, %rd274, %rd329;
	selp.b16 	%rs238, %rs311, 1, %p127;
	selp.b16 	%rs311, %rs236, %rs238, %p126;
	selp.b64 	%rd276, %rd329, %rd275, %p127;
	selp.b64 	%rd329, %rd274, %rd276, %p126;
$L__BB7_64:
	setp.lt.s32 	%p128, %r38, 97;
	@%p128 bra 	$L__BB7_66;
	ld.shared.u8 	%rs239, [_ZZN3cub18CUB_300001_SM_10006detail6reduce28DeviceReduceSingleTileKernelINS2_10policy_hubIN4cuda3std3__45tupleIJblEEEjN6thrust24THRUST_300001_SM_1000_NS8cuda_cub9__find_if7functorIS9_EEE10Policy1000EPS9_SI_iSF_S9_S9_NS7_10__identityEEEvT0_T1_T2_T3_T4_T6_E12temp_storage+56];
	ld.shared.u64 	%rd277, [_ZZN3cub18CUB_300001_SM_10006detail6reduce28DeviceReduceSingleTileKernelINS2_10policy_hubIN4cuda3std3__45tupleIJblEEEjN6thrust24THRUST_300001_SM_1000_NS8cuda_cub9__find_if7functorIS9_EEE10Policy1000EPS9_SI_iSF_S9_S9_NS7_10__identityEEEvT0_T1_T2_T3_T4_T6_E12temp_storage+64];
	and.b16  	%rs240, %rs311, 255;
	setp.eq.s16 	%p129, %rs240, 0;
	setp.eq.s16 	%p130, %rs239, 0;
	min.s64 	%rd278, %rd277, %rd329;
	selp.b16 	%rs241, %rs311, 1, %p130;
	selp.b16 	%rs311, %rs239, %rs241, %p129;
	selp.b64 	%rd279, %rd329, %rd278, %p130;
	selp.b64 	%rd329, %rd277, %rd279, %p129;
$L__BB7_66:
	setp.lt.s32 	%p131, %r38, 129;
	@%p131 bra 	$L__BB7_68;
	ld.shared.u8 	%rs242, [_ZZN3cub18CUB_300001_SM_10006detail6reduce28DeviceReduceSingleTileKernelINS2_10policy_hubIN4cuda3std3__45tupleIJblEEEjN6thrust24THRUST_300001_SM_1000_NS8cuda_cub9__find_if7functorIS9_EEE10Policy1000EPS9_SI_iSF_S9_S9_NS7_10__identityEEEvT0_T1_T2_T3_T4_T6_E12temp_storage+72];
	ld.shared.u64 	%rd280, [_ZZN3cub18CUB_300001_SM_10006detail6reduce28DeviceReduceSingleTileKernelINS2_10policy_hubIN4cuda3std3__45tupleIJblEEEjN6thrust24THRUST_300001_SM_1000_NS8cuda_cub9__find_if7functorIS9_EEE10Policy1000EPS9_SI_iSF_S9_S9_NS7_10__identityEEEvT0_T1_T2_T3_T4_T6_E12temp_storage+80];
	and.b16  	%rs243, %rs311, 255;
	setp.eq.s16 	%p132, %rs243, 0;
	setp.eq.s16 	%p133, %rs242, 0;
	min.s64 	%rd281, %rd280, %rd329;
	selp.b16 	%rs244, %rs311, 1, %p133;
	selp.b16 	%rs311, %rs242, %rs244, %p132;
	selp.b64 	%rd282, %rd329, %rd281, %p133;
	selp.b64 	%rd329, %rd280, %rd282, %p132;
$L__BB7_68:
	setp.lt.s32 	%p134, %r38, 161;
	@%p134 bra 	$L__BB7_70;
	ld.shared.u8 	%rs245, [_ZZN3cub18CUB_300001_SM_10006detail6reduce28DeviceReduceSingleTileKernelINS2_10policy_hubIN4cuda3std3__45tupleIJblEEEjN6thrust24THRUST_300001_SM_1000_NS8cuda_cub9__find_if7functorIS9_EEE10Policy1000EPS9_SI_iSF_S9_S9_NS7_10__identityEEEvT0_T1_T2_T3_T4_T6_E12temp_storage+88];
	ld.shared.u64 	%rd283, [_ZZN3cub18CUB_300001_SM_10006detail6reduce28DeviceReduceSingleTileKernelINS2_10policy_hubIN4cuda3std3__45tupleIJblEEEjN6thrust24THRUST_300001_SM_1000_NS8cuda_cub9__find_if7functorIS9_EEE10Policy1000EPS9_SI_iSF_S9_S9_NS7_10__identityEEEvT0_T1_T2_T3_T4_T6_E12temp_storage+96];
	and.b16  	%rs246, %rs311, 255;
	setp.eq.s16 	%p135, %rs246, 0;
	setp.eq.s16 	%p136, %rs245, 0;
	min.s64 	%rd284, %rd283, %rd329;
	selp.b16 	%rs247, %rs311, 1, %p136;
	selp.b16 	%rs311, %rs245, %rs247, %p135;
	selp.b64 	%rd285, %rd329, %rd284, %p136;
	selp.b64 	%rd329, %rd283, %rd285, %p135;
$L__BB7_70:
	setp.lt.s32 	%p137, %r38, 193;
	@%p137 bra 	$L__BB7_72;
	ld.shared.u8 	%rs248, [_ZZN3cub18CUB_300001_SM_10006detail6reduce28DeviceReduceSingleTileKernelINS2_10policy_hubIN4cuda3std3__45tupleIJblEEEjN6thrust24THRUST_300001_SM_1000_NS8cuda_cub9__find_if7functorIS9_EEE10Policy1000EPS9_SI_iSF_S9_S9_NS7_10__identityEEEvT0_T1_T2_T3_T4_T6_E12temp_storage+104];
	ld.shared.u64 	%rd286, [_ZZN3cub18CUB_300001_SM_10006detail6reduce28DeviceReduceSingleTileKernelINS2_10policy_hubIN4cuda3std3__45tupleIJblEEEjN6thrust24THRUST_300001_SM_1000_NS8cuda_cub9__find_if7functorIS9_EEE10Policy1000EPS9_SI_iSF_S9_S9_NS7_10__identityEEEvT0_T1_T2_T3_T4_T6_E12temp_storage+112];
	and.b16  	%rs249, %rs311, 255;
	setp.eq.s16 	%p138, %rs249, 0;
	setp.eq.s16 	%p139, %rs248, 0;
	min.s64 	%rd287, %rd286, %rd329;
	selp.b16 	%rs250, %rs311, 1, %p139;
	selp.b16 	%rs311, %rs248, %rs250, %p138;
	selp.b64 	%rd288, %rd329, %rd287, %p139;
	selp.b64 	%rd329, %rd286, %rd288, %p138;
$L__BB7_72:
	setp.lt.s32 	%p140, %r38, 225;
	@%p140 bra 	$L__BB7_110;
	ld.shared.u8 	%rs251, [_ZZN3cub18CUB_300001_SM_10006detail6reduce28DeviceReduceSingleTileKernelINS2_10policy_hubIN4cuda3std3__45tupleIJblEEEjN6thrust24THRUST_300001_SM_1000_NS8cuda_cub9__find_if7functorIS9_EEE10Policy1000EPS9_SI_iSF_S9_S9_NS7_10__identityEEEvT0_T1_T2_T3_T4_T6_E12temp_storage+120];
	ld.shared.u64 	%rd289, [_ZZN3cub18CUB_300001_SM_10006detail6reduce28DeviceReduceSingleTileKernelINS2_10policy_hubIN4cuda3std3__45tupleIJblEEEjN6thrust24THRUST_300001_SM_1000_NS8cuda_cub9__find_if7functorIS9_EEE10Policy1000EPS9_SI_iSF_S9_S9_NS7_10__identityEEEvT0_T1_T2_T3_T4_T6_E12temp_storage+128];
	and.b16  	%rs252, %rs311, 255;
	setp.eq.s16 	%p141, %rs252, 0;
	setp.eq.s16 	%p142, %rs251, 0;
	min.s64 	%rd290, %rd289, %rd329;
	selp.b16 	%rs253, %rs311, 1, %p142;
	selp.b16 	%rs311, %rs251, %rs253, %p141;
	selp.b64 	%rd291, %rd329, %rd290, %p142;
	selp.b64 	%rd329, %rd289, %rd291, %p141;
	bra.uni 	$L__BB7_110;
$L__BB7_74:
	mov.u32 	%r16, %tid.x;
	mul.wide.u32 	%rd124, %r16, 16;
	add.s64 	%rd109, %rd105, %rd124;
	// begin inline asm
	ld.global.nc.u64 %rd108, [%rd109];
	// end inline asm
	add.s64 	%rd111, %rd109, 8;
	// begin inline asm
	ld.global.nc.u64 %rd110, [%rd111];
	// end inline asm
	cvt.u16.u64 	%rs83, %rd108;
	and.b16  	%rs84, %rs83, 255;
	add.s64 	%rd113, %rd109, 4096;
	// begin inline asm
	ld.global.nc.u64 %rd112, [%rd113];
	// end inline asm
	add.s64 	%rd115, %rd109, 4104;
	// begin inline asm
	ld.global.nc.u64 %rd114, [%rd115];
	// end inline asm
	cvt.u16.u64 	%rs85, %rd112;
	and.b16  	%rs86, %rs85, 255;
	add.s64 	%rd117, %rd109, 8192;
	// begin inline asm
	ld.global.nc.u64 %rd116, [%rd117];
	// end inline asm
	add.s64 	%rd119, %rd109, 8200;
	// begin inline asm
	ld.global.nc.u64 %rd118, [%rd119];
	// end inline asm
	cvt.u16.u64 	%rs87, %rd116;
	and.b16  	%rs88, %rs87, 255;
	add.s64 	%rd121, %rd109, 12288;
	// begin inline asm
	ld.global.nc.u64 %rd120, [%rd121];
	// end inline asm
	add.s64 	%rd123, %rd109, 12296;
	// begin inline asm
	ld.global.nc.u64 %rd122, [%rd123];
	// end inline asm
	cvt.u16.u64 	%rs89, %rd120;
	and.b16  	%rs90, %rs89, 255;
	setp.eq.s16 	%p3, %rs84, 0;
	setp.eq.s16 	%p4, %rs86, 0;
	min.s64 	%rd125, %rd114, %rd110;
	selp.b16 	%rs91, %rs83, 1, %p4;
	selp.b64 	%rd126, %rd110, %rd125, %p4;
	selp.b16 	%rs92, %rs85, %rs91, %p3;
	and.b16  	%rs93, %rs92, 255;
	selp.b64 	%rd127, %rd114, %rd126, %p3;
	setp.eq.s16 	%p5, %rs93, 0;
	setp.eq.s16 	%p6, %rs88, 0;
	min.s64 	%rd128, %rd118, %rd127;
	selp.b16 	%rs94, %rs92, 1, %p6;
	selp.b64 	%rd129, %rd127, %rd128, %p6;
	selp.b16 	%rs95, %rs87, %rs94, %p5;
	and.b16  	%rs96, %rs95, 255;
	selp.b64 	%rd130, %rd118, %rd129, %p5;
	setp.eq.s16 	%p7, %rs96, 0;
	setp.eq.s16 	%p8, %rs90, 0;
	min.s64 	%rd131, %rd122, %rd130;
	selp.b16 	%rs97, %rs95, 1, %p8;
	selp.b64 	%rd132, %rd130, %rd131, %p8;
	selp.b16 	%rs311, %rs89, %rs97, %p7;
	selp.b64 	%rd329, %rd122, %rd132, %p7;
	setp.lt.u32 	%p9, %r38, 2048;
	mov.b32 	%r399, 1024;
	@%p9 bra 	$L__BB7_78;
	add.s32 	%r17, %r38, -1024;
	mov.b32 	%r399, 1024;
$L__BB7_76:
	mul.wide.s32 	%rd149, %r399, 16;
	add.s64 	%rd134, %rd109, %rd149;
	// begin inline asm
	ld.global.nc.u64 %rd133, [%rd134];
	// end inline asm
	add.s64 	%rd136, %rd134, 8;
	// begin inline asm
	ld.global.nc.u64 %rd135, [%rd136];
	// end inline asm
	cvt.u16.u64 	%rs98, %rd133;
	and.b16  	%rs99, %rs98, 255;
	add.s64 	%rd138, %rd134, 4096;
	// begin inline asm
	ld.global.nc.u64 %rd137, [%rd138];
	// end inline asm
	add.s64 	%rd140, %rd134, 4104;
	// begin inline asm
	ld.global.nc.u64 %rd139, [%rd140];
	// end inline asm
	cvt.u16.u64 	%rs100, %rd137;
	and.b16  	%rs101, %rs100, 255;
	add.s64 	%rd142, %rd134, 8192;
	// begin inline asm
	ld.global.nc.u64 %rd141, [%rd142];
	// end inline asm
	add.s64 	%rd144, %rd134, 8200;
	// begin inline asm
	ld.global.nc.u64 %rd143, [%rd144];
	// end inline asm
	cvt.u16.u64 	%rs102, %rd141;
	and.b16  	%rs103, %rs102, 255;
	add.s64 	%rd146, %rd134, 12288;
	// begin inline asm
	ld.global.nc.u64 %rd145, [%rd146];
	// end inline asm
	add.s64 	%rd148, %rd134, 12296;
	// begin inline asm
	ld.global.nc.u64 %rd147, [%rd148];
	// end inline asm
	cvt.u16.u64 	%rs104, %rd145;
	and.b16  	%rs105, %rs104, 255;
	and.b16  	%rs106, %rs311, 255;
	setp.eq.s16 	%p10, %rs106, 0;
	setp.eq.s16 	%p11, %rs99, 0;
	min.s64 	%rd150, %rd135, %rd329;
	selp.b16 	%rs107, %rs311, 1, %p11;
	selp.b64 	%rd151, %rd329, %rd150, %p11;
	selp.b16 	%rs108, %rs98, %rs107, %p10;
	and.b16  	%rs109, %rs108, 255;
	selp.b64 	%rd152, %rd135, %rd151, %p10;
	setp.eq.s16 	%p12, %rs109, 0;
	setp.eq.s16 	%p13, %rs101, 0;
	min.s64 	%rd153, %rd139, %rd152;
	selp.b16 	%rs110, %rs108, 1, %p13;
	selp.b64 	%rd154, %rd152, %rd153, %p13;
	selp.b16 	%rs111, %rs100, %rs110, %p12;
	and.b16  	%rs112, %rs111, 255;
	selp.b64 	%rd155, %rd139, %rd154, %p12;
	setp.eq.s16 	%p14, %rs112, 0;
	setp.eq.s16 	%p15, %rs103, 0;
	min.s64 	%rd156, %rd143, %rd155;
	selp.b16 	%rs113, %rs111, 1, %p15;
	selp.b64 	%rd157, %rd155, %rd156, %p15;
	selp.b16 	%rs114, %rs102, %rs113, %p14;
	and.b16  	%rs115, %rs114, 255;
	selp.b64 	%rd158, %rd143, %rd157, %p14;
	setp.eq.s16 	%p16, %rs115, 0;
	setp.eq.s16 	%p17, %rs105, 0;
	min.s64 	%rd159, %rd147, %rd158;
	selp.b16 	%rs116, %rs114, 1, %p17;
	selp.b64 	%rd160, %rd158, %rd159, %p17;
	selp.b16 	%rs311, %rs104, %rs116, %p16;
	selp.b64 	%rd329, %rd147, %rd160, %p16;
	sub.s32 	%r41, %r38, %r399;
	setp.lt.s32 	%p18, %r41, 1024;
	@%p18 bra 	$L__BB7_86;
	add.s32 	%r399, %r399, 1024;
	setp.le.s32 	%p19, %r399, %r17;
	@%p19 bra 	$L__BB7_76;
$L__BB7_78:
	setp.le.s32 	%p20, %r38, %r399;
	@%p20 bra 	$L__BB7_86;
	sub.s32 	%r21, %r38, %r399;
	setp.ge.s32 	%p21, %r16, %r21;
	@%p21 bra 	$L__BB7_86;
	not.b32 	%r42, %r16;
	add.s32 	%r43, %r38, %r42;
	sub.s32 	%r22, %r43, %r399;
	and.b32  	%r44, %r22, 768;
	setp.eq.s32 	%p22, %r44, 768;
	mov.u32 	%r403, %r16;
	@%p22 bra 	$L__BB7_83;
	add.s32 	%r401, %r16, %r399;
	shr.u32 	%r45, %r22, 8;
	add.s32 	%r46, %r45, 1;
	and.b32  	%r47, %r46, 3;
	neg.s32 	%r400, %r47;
	mov.u32 	%r403, %r16;
$L__BB7_82:
	.pragma "nounroll";
	mul.wide.u32 	%rd166, %r401, 16;
	add.s64 	%rd163, %rd105, %rd166;
	// begin inline asm
	ld.global.nc.u64 %rd162, [%rd163];
	// end inline asm
	add.s64 	%rd165, %rd163, 8;
	// begin inline asm
	ld.global.nc.u64 %rd164, [%rd165];
	// end inline asm
	cvt.u16.u64 	%rs118, %rd162;
	and.b16  	%rs119, %rs118, 255;
	and.b16  	%rs120, %rs311, 255;
	setp.eq.s16 	%p23, %rs120, 0;
	setp.eq.s16 	%p24, %rs119, 0;
	min.s64 	%rd167, %rd164, %rd329;
	selp.b16 	%rs121, %rs311, 1, %p24;
	selp.b16 	%rs311, %rs118, %rs121, %p23;
	selp.b64 	%rd168, %rd329, %rd167, %p24;
	selp.b64 	%rd329, %rd164, %rd168, %p23;
	add.s32 	%r403, %r403, 256;
	add.s32 	%r401, %r401, 256;
	add.s32 	%r400, %r400, 1;
	setp.ne.s32 	%p25, %r400, 0;
	@%p25 bra 	$L__BB7_82;
$L__BB7_83:
	setp.lt.u32 	%p26, %r22, 768;
	@%p26 bra 	$L__BB7_86;
	cvt.u64.u32 	%rd169, %r403;
	cvt.u64.u32 	%rd170, %r399;
	add.s64 	%rd171, %rd169, %rd170;
	shl.b64 	%rd172, %rd171, 4;
	add.s64 	%rd173, %rd172, %rd105;
	add.s64 	%rd350, %rd173, 12296;
	add.s32 	%r404, %r403, %r399;
$L__BB7_85:
	mul.wide.u32 	%rd190, %r404, 16;
	add.s64 	%rd175, %rd105, %rd190;
	// begin inline asm
	ld.global.nc.u64 %rd174, [%rd175];
	// end inline asm
	add.s64 	%rd177, %rd175, 8;
	// begin inline asm
	ld.global.nc.u64 %rd176, [%rd177];
	// end inline asm
	cvt.u16.u64 	%rs122, %rd174;
	and.b16  	%rs123, %rs122, 255;
	and.b16  	%rs124, %rs311, 255;
	setp.eq.s16 	%p27, %rs124, 0;
	setp.eq.s16 	%p28, %rs123, 0;
	min.s64 	%rd191, %rd176, %rd329;
	selp.b16 	%rs125, %rs311, 1, %p28;
	selp.b16 	%rs126, %rs122, %rs125, %p27;
	and.b16  	%rs127, %rs126, 255;
	selp.b64 	%rd192, %rd329, %rd191, %p28;
	selp.b64 	%rd193, %rd176, %rd192, %p27;
	add.s64 	%rd179, %rd350, -8200;
	// begin inline asm
	ld.global.nc.u64 %rd178, [%rd179];
	// end inline asm
	add.s64 	%rd181, %rd350, -8192;
	// begin inline asm
	ld.global.nc.u64 %rd180, [%rd181];
	// end inline asm
	cvt.u16.u64 	%rs128, %rd178;
	and.b16  	%rs129, %rs128, 255;
	setp.eq.s16 	%p29, %rs127, 0;
	setp.eq.s16 	%p30, %rs129, 0;
	min.s64 	%rd194, %rd180, %rd193;
	selp.b16 	%rs130, %rs126, 1, %p30;
	selp.b16 	%rs131, %rs128, %rs130, %p29;
	and.b16  	%rs132, %rs131, 255;
	selp.b64 	%rd195, %rd193, %rd194, %p30;
	selp.b64 	%rd196, %rd180, %rd195, %p29;
	add.s64 	%rd183, %rd350, -4104;
	// begin inline asm
	ld.global.nc.u64 %rd182, [%rd183];
	// end inline asm
	add.s64 	%rd185, %rd350, -4096;
	// begin inline asm
	ld.global.nc.u64 %rd184, [%rd185];
	// end inline asm
	cvt.u16.u64 	%rs133, %rd182;
	and.b16  	%rs134, %rs133, 255;
	setp.eq.s16 	%p31, %rs132, 0;
	setp.eq.s16 	%p32, %rs134, 0;
	min.s64 	%rd197, %rd184, %rd196;
	selp.b16 	%rs135, %rs131, 1, %p32;
	selp.b16 	%rs136, %rs133, %rs135, %p31;
	and.b16  	%rs137, %rs136, 255;
	selp.b64 	%rd198, %rd196, %rd197, %p32;
	selp.b64 	%rd199, %rd184, %rd198, %p31;
	add.s64 	%rd187, %rd350, -8;
	// begin inline asm
	ld.global.nc.u64 %rd186, [%rd187];
	// end inline asm
	// begin inline asm
	ld.global.nc.u64 %rd188, [%rd350];
	// end inline asm
	cvt.u16.u64 	%rs138, %rd186;
	and.b16  	%rs139, %rs138, 255;
	setp.eq.s16 	%p33, %rs137, 0;
	setp.eq.s16 	%p34, %rs139, 0;
	min.s64 	%rd200, %rd188, %rd199;
	selp.b16 	%rs140, %rs136, 1, %p34;
	selp.b16 	%rs311, %rs138, %rs140, %p33;
	selp.b64 	%rd201, %rd199, %rd200, %p34;
	selp.b64 	%rd329, %rd188, %rd201, %p33;
	add.s32 	%r403, %r403, 1024;
	add.s64 	%rd350, %rd350, 16384;
	add.s32 	%r404, %r404, 1024;
	setp.lt.s32 	%p35, %r403, %r21;
	@%p35 bra 	$L__BB7_85;
$L__BB7_86:
	// begin inline asm
	mov.u32 %r48, %laneid;
	// end inline asm
	cvt.u32.u16 	%r69, %rs311;
	and.b32  	%r50, %r69, 255;
	mov.b32 	%r66, 1;
	mov.b32 	%r67, 31;
	mov.b32 	%r68, -1;
	// begin inline asm
	shfl.sync.down.b32 %r49, %r50, %r66, %r67, %r68;
	// end inline asm
	// begin inline asm
	shfl.sync.down.b32 %r54, %r55, %r66, %r67, %r68;
	// end inline asm
	mov.b64 	{%r60, %r65}, %rd329;
	// begin inline asm
	shfl.sync.down.b32 %r59, %r60, %r66, %r67, %r68;
	// end inline asm
	// begin inline asm
	shfl.sync.down.b32 %r64, %r65, %r66, %r67, %r68;
	// end inline asm
	mov.b64 	%rd83, {%r59, %r64};
	cvt.u16.u32 	%rs65, %r49;
	setp.gt.s32 	%p36, %r48, 30;
	@%p36 bra 	$L__BB7_90;
	and.b16  	%rs141, %rs311, 255;
	setp.eq.s16 	%p37, %rs141, 0;
	and.b16  	%rs142, %rs65, 255;
	setp.eq.s16 	%p38, %rs142, 0;
	or.pred  	%p39, %p37, %p38;
	@%p39 bra 	$L__BB7_89;
	min.s64 	%rd329, %rd83, %rd329;
	mov.b16 	%rs311, 1;
	bra.uni 	$L__BB7_90;
$L__BB7_89:
	setp.eq.s16 	%p40, %rs141, 0;
	selp.b16 	%rs311, %rs65, %rs311, %p40;
	selp.b64 	%rd329, %rd83, %rd329, %p40;
$L__BB7_90:
	cvt.u32.u16 	%r90, %rs311;
	and.b32  	%r71, %r90, 255;
	mov.b32 	%r87, 2;
	mov.b32 	%r88, 31;
	mov.b32 	%r89, -1;
	// begin inline asm
	shfl.sync.down.b32 %r70, %r71, %r87, %r88, %r89;
	// end inline asm
	// begin inline asm
	shfl.sync.down.b32 %r75, %r76, %r87, %r88, %r89;
	// end inline asm
	mov.b64 	{%r81, %r86}, %rd329;
	// begin inline asm
	shfl.sync.down.b32 %r80, %r81, %r87, %r88, %r89;
	// end inline asm
	// begin inline asm
	shfl.sync.down.b32 %r85, %r86, %r87, %r88, %r89;
	// end inline asm
	mov.b64 	%rd87, {%r80, %r85};
	cvt.u16.u32 	%rs68, %r70;
	setp.gt.s32 	%p41, %r48, 29;
	@%p41 bra 	$L__BB7_94;
	and.b16  	%rs145, %rs311, 255;
	setp.eq.s16 	%p42, %rs145, 0;
	and.b16  	%rs146, %rs68, 255;
	setp.eq.s16 	%p43, %rs146, 0;
	or.pred  	%p44, %p42, %p43;
	@%p44 bra 	$L__BB7_93;
	min.s64 	%rd329, %rd87, %rd329;
	mov.b16 	%rs311, 1;
	bra.uni 	$L__BB7_94;
$L__BB7_93:
	setp.eq.s16 	%p45, %rs145, 0;
	selp.b16 	%rs311, %rs68, %rs311, %p45;
	selp.b64 	%rd329, %rd87, %rd329, %p45;
$L__BB7_94:
	cvt.u32.u16 	%r111, %rs311;
	and.b32  	%r92, %r111, 255;
	mov.b32 	%r108, 4;
	mov.b32 	%r109, 31;
	mov.b32 	%r110, -1;
	// begin inline asm
	shfl.sync.down.b32 %r91, %r92, %r108, %r109, %r110;
	// end inline asm
	// begin inline asm
	shfl.sync.down.b32 %r96, %r97, %r108, %r109, %r110;
	// end inline asm
	mov.b64 	{%r102, %r107}, %rd329;
	// begin inline asm
	shfl.sync.down.b32 %r101, %r102, %r108, %r109, %r110;
	// end inline asm
	// begin inline asm
	shfl.sync.down.b32 %r106, %r107, %r108, %r109, %r110;
	// end inline asm
	mov.b64 	%rd91, {%r101, %r106};
	cvt.u16.u32 	%rs71, %r91;
	setp.gt.s32 	%p46, %r48, 27;
	@%p46 bra 	$L__BB7_98;
	and.b16  	%rs149, %rs311, 255;
	setp.eq.s16 	%p47, %rs149, 0;
	and.b16  	%rs150, %rs71, 255;
	setp.eq.s16 	%p48, %rs150, 0;
	or.pred  	%p49, %p47, %p48;
	@%p49 bra 	$L__BB7_97;
	min.s64 	%rd329, %rd91, %rd329;
	mov.b16 	%rs311, 1;
	bra.uni 	$L__BB7_98;
$L__BB7_97:
	setp.eq.s16 	%p50, %rs149, 0;
	selp.b16 	%rs311, %rs71, %rs311, %p50;
	selp.b64 	%rd329, %rd91, %rd329, %p50;
$L__BB7_98:
	cvt.u32.u16 	%r132, %rs311;
	and.b32  	%r113, %r132, 255;
	mov.b32 	%r129, 8;
	mov.b32 	%r130, 31;
	mov.b32 	%r131, -1;
	// begin inline asm
	shfl.sync.down.b32 %r112, %r113, %r129, %r130, %r131;
	// end inline asm
	// begin inline asm
	shfl.sync.down.b32 %r117, %r118, %r129, %r130, %r131;
	// end inline asm
	mov.b64 	{%r123, %r128}, %rd329;
	// begin inline asm
	shfl.sync.down.b32 %r122, %r123, %r129, %r130, %r131;
	// end inline asm
	// begin inline asm
	shfl.sync.down.b32 %r127, %r128, %r129, %r130, %r131;
	// end inline asm
	mov.b64 	%rd95, {%r122, %r127};
	cvt.u16.u32 	%rs74, %r112;
	setp.gt.s32 	%p51, %r48, 23;
	@%p51 bra 	$L__BB7_102;
	and.b16  	%rs153, %rs311, 255;
	setp.eq.s16 	%p52, %rs153, 0;
	and.b16  	%rs154, %rs74, 255;
	setp.eq.s16 	%p53, %rs154, 0;
	or.pred  	%p54, %p52, %p53;
	@%p54 bra 	$L__BB7_101;
	min.s64 	%rd329, %rd95, %rd329;
	mov.b16 	%rs311, 1;
	bra.uni 	$L__BB7_102;
$L__BB7_101:
	setp.eq.s16 	%p55, %rs153, 0;
	selp.b16 	%rs311, %rs74, %rs311, %p55;
	selp.b64 	%rd329, %rd95, %rd329, %p55;
$L__BB7_102:
	cvt.u32.u16 	%r153, %rs311;
	and.b32  	%r134, %r153, 255;
	mov.b32 	%r150, 16;
	mov.b32 	%r151, 31;
	mov.b32 	%r152, -1;
	// begin inline asm
	shfl.sync.down.b32 %r133, %r134, %r150, %r151, %r152;
	// end inline asm
	// begin inline asm
	shfl.sync.down.b32 %r138, %r139, %r150, %r151, %r152;
	// end inline asm
	mov.b64 	{%r144, %r149}, %rd329;
	// begin inline asm
	shfl.sync.down.b32 %r143, %r144, %r150, %r151, %r152;
	// end inline asm
	// begin inline asm
	shfl.sync.down.b32 %r148, %r149, %r150, %r151, %r152;
	// end inline asm
	mov.b64 	%rd99, {%r143, %r148};
	cvt.u16.u32 	%rs77, %r133;
	setp.gt.s32 	%p56, %r48, 15;
	@%p56 bra 	$L__BB7_106;
	and.b16  	%rs157, %rs311, 255;
	setp.eq.s16 	%p57, %rs157, 0;
	and.b16  	%rs158, %rs77, 255;
	setp.eq.s16 	%p58, %rs158, 0;
	or.pred  	%p59, %p57, %p58;
	@%p59 bra 	$L__BB7_105;
	min.s64 	%rd329, %rd99, %rd329;
	mov.b16 	%rs311, 1;
	bra.uni 	$L__BB7_106;
$L__BB7_105:
	setp.eq.s16 	%p60, %rs157, 0;
	selp.b16 	%rs311, %rs77, %rs311, %p60;
	selp.b64 	%rd329, %rd99, %rd329, %p60;
$L__BB7_106:
	setp.ne.s32 	%p61, %r48, 0;
	@%p61 bra 	$L__BB7_108;
	shr.u32 	%r154, %r16, 1;
	and.b32  	%r155, %r154, 496;
	mov.u32 	%r156, _ZZN3cub18CUB_300001_SM_10006detail6reduce28DeviceReduceSingleTileKernelINS2_10policy_hubIN4cuda3std3__45tupleIJblEEEjN6thrust24THRUST_300001_SM_1000_NS8cuda_cub9__find_if7functorIS9_EEE10Policy1000EPS9_SI_iSF_S9_S9_NS7_10__identityEEEvT0_T1_T2_T3_T4_T6_E12temp_storage;
	add.s32 	%r157, %r156, %r155;
	st.shared.u8 	[%r157+8], %rs311;
	st.shared.u64 	[%r157+16], %rd329;
$L__BB7_108:
	bar.sync 	0;
	setp.ne.s32 	%p62, %r16, 0;
	@%p62 bra 	$L__BB7_110;
	ld.shared.u8 	%rs161, [_ZZN3cub18CUB_300001_SM_10006detail6reduce28DeviceReduceSingleTileKernelINS2_10policy_hubIN4cuda3std3__45tupleIJblEEEjN6thrust24THRUST_300001_SM_1000_NS8cuda_cub9__find_if7functorIS9_EEE10Policy1000EPS9_SI_iSF_S9_S9_NS7_10__identityEEEvT0_T1_T2_T3_T4_T6_E12temp_storage+24];
	ld.shared.u64 	%rd202, [_ZZN3cub18CUB_300001_SM_10006detail6reduce28DeviceReduceSingleTileKernelINS2_10policy_hubIN4cuda3std3__45tupleIJblEEEjN6thrust24THRUST_300001_SM_1000_NS8cuda_cub9__find_if7functorIS9_EEE10Policy1000EPS9_SI_iSF_S9_S9_NS7_10__identityEEEvT0_T1_T2_T3_T4_T6_E12temp_storage+32];
	and.b16  	%rs162, %rs311, 255;
	setp.eq.s16 	%p63, %rs162, 0;
	setp.eq.s16 	%p64, %rs161, 0;
	min.s64 	%rd203, %rd202, %rd329;
	selp.b16 	%rs163, %rs311, 1, %p64;
	selp.b16 	%rs164, %rs161, %rs163, %p63;
	and.b16  	%rs165, %rs164, 255;
	selp.b64 	%rd204, %rd329, %rd203, %p64;
	selp.b64 	%rd205, %rd202, %rd204, %p63;
	ld.shared.u8 	%rs166, [_ZZN3cub18CUB_300001_SM_10006detail6reduce28DeviceReduceSingleTileKernelINS2_10policy_hubIN4cuda3std3__45tupleIJblEEEjN6thrust24THRUST_300001_SM_1000_NS8cuda_cub9__find_if7functorIS9_EEE10Policy1000EPS9_SI_iSF_S9_S9_NS7_10__identityEEEvT0_T1_T2_T3_T4_T6_E12temp_storage+40];
	ld.shared.u64 	%rd206, [_ZZN3cub18CUB_300001_SM_10006detail6reduce28DeviceReduceSingleTileKernelINS2_10policy_hubIN4cuda3std3__45tupleIJblEEEjN6thrust24THRUST_300001_SM_1000_NS8cuda_cub9__find_if7functorIS9_EEE10Policy1000EPS9_SI_iSF_S9_S9_NS7_10__identityEEEvT0_T1_T2_T3_T4_T6_E12temp_storage+48];
	setp.eq.s16 	%p65, %rs165, 0;
	setp.eq.s16 	%p66, %rs166, 0;
	min.s64 	%rd207, %rd206, %rd205;
	selp.b16 	%rs167, %rs164, 1, %p66;
	selp.b16 	%rs168, %rs166, %rs167, %p65;
	and.b16  	%rs169, %rs168, 255;
	selp.b64 	%rd208, %rd205, %rd207, %p66;
	selp.b64 	%rd209, %rd206, %rd208, %p65;
	ld.shared.u8 	%rs170, [_ZZN3cub18CUB_300001_SM_10006detail6reduce28DeviceReduceSingleTileKernelINS2_10policy_hubIN4cuda3std3__45tupleIJblEEEjN6thrust24THRUST_300001_SM_1000_NS8cuda_cub9__find_if7functorIS9_EEE10Policy1000EPS9_SI_iSF_S9_S9_NS7_10__identityEEEvT0_T1_T2_T3_T4_T6_E12temp_storage+56];
	ld.shared.u64 	%rd210, [_ZZN3cub18CUB_300001_SM_10006detail6reduce28DeviceReduceSingleTileKernelINS2_10policy_hubIN4cuda3std3__45tupleIJblEEEjN6thrust24THRUST_300001_SM_1000_NS8cuda_cub9__find_if7functorIS9_EEE10Policy1000EPS9_SI_iSF_S9_S9_NS7_10__identityEEEvT0_T1_T2_T3_T4_T6_E12temp_storage+64];
	setp.eq.s16 	%p67, %rs169, 0;
	setp.eq.s16 	%p68, %rs170, 0;
	min.s64 	%rd211, %rd210, %rd209;
	selp.b16 	%rs171, %rs168, 1, %p68;
	selp.b16 	%rs172, %rs170, %rs171, %p67;
	and.b16  	%rs173, %rs172, 255;
	selp.b64 	%rd212, %rd209, %rd211, %p68;
	selp.b64 	%rd213, %rd210, %rd212, %p67;
	ld.shared.u8 	%rs174, [_ZZN3cub18CUB_300001_SM_10006detail6reduce28DeviceReduceSingleTileKernelINS2_10policy_hubIN4cuda3std3__45tupleIJblEEEjN6thrust24THRUST_300001_SM_1000_NS8cuda_cub9__find_if7functorIS9_EEE10Policy1000EPS9_SI_iSF_S9_S9_NS7_10__identityEEEvT0_T1_T2_T3_T4_T6_E12temp_storage+72];
	ld.shared.u64 	%rd214, [_ZZN3cub18CUB_300001_SM_10006detail6reduce28DeviceReduceSingleTileKernelINS2_10policy_hubIN4cuda3std3__45tupleIJblEEEjN6thrust24THRUST_300001_SM_1000_NS8cuda_cub9__find_if7functorIS9_EEE10Policy1000EPS9_SI_iSF_S9_S9_NS7_10__identityEEEvT0_T1_T2_T3_T4_T6_E12temp_storage+80];
	setp.eq.s16 	%p69, %rs173, 0;
	setp.eq.s16 	%p70, %rs174, 0;
	min.s64 	%rd215, %rd214, %rd213;
	selp.b16 	%rs175, %rs172, 1, %p70;
	selp.b16 	%rs176, %rs174, %rs175, %p69;
	and.b16  	%rs177, %rs176, 255;
	selp.b64 	%rd216, %rd213, %rd215, %p70;
	selp.b64 	%rd217, %rd214, %rd216, %p69;
	ld.shared.u8 	%rs178, [_ZZN3cub18CUB_300001_SM_10006detail6reduce28DeviceReduceSingleTileKernelINS2_10policy_hubIN4cuda3std3__45tupleIJblEEEjN6thrust24THRUST_300001_SM_1000_NS8cuda_cub9__find_if7functorIS9_EEE10Policy1000EPS9_SI_iSF_S9_S9_NS7_10__identityEEEvT0_T1_T2_T3_T4_T6_E12temp_storage+88];
	ld.shared.u64 	%rd218, [_ZZN3cub18CUB_300001_SM_10006detail6reduce28DeviceReduceSingleTileKernelINS2_10policy_hubIN4cuda3std3__45tupleIJblEEEjN6thrust24THRUST_300001_SM_1000_NS8cuda_cub9__find_if7functorIS9_EEE10Policy1000EPS9_SI_iSF_S9_S9_NS7_10__identityEEEvT0_T1_T2_T3_T4_T6_E12temp_storage+96];
	setp.eq.s16 	%p71, %rs177, 0;
	setp.eq.s16 	%p72, %rs178, 0;
	min.s64 	%rd219, %rd218, %rd217;
	selp.b16 	%rs179, %rs176, 1, %p72;
	selp.b16 	%rs180, %rs178, %rs179, %p71;
	and.b16  	%rs181, %rs180, 255;
	selp.b64 	%rd220, %rd217, %rd219, %p72;
	selp.b64 	%rd221, %rd218, %rd220, %p71;
	ld.shared.u8 	%rs182, [_ZZN3cub18CUB_300001_SM_10006detail6reduce28DeviceReduceSingleTileKernelINS2_10policy_hubIN4cuda3std3__45tupleIJblEEEjN6thrust24THRUST_300001_SM_1000_NS8cuda_cub9__find_if7functorIS9_EEE10Policy1000EPS9_SI_iSF_S9_S9_NS7_10__identityEEEvT0_T1_T2_T3_T4_T6_E12temp_storage+104];
	ld.shared.u64 	%rd222, [_ZZN3cub18CUB_300001_SM_10006detail6reduce28DeviceReduceSingleTileKernelINS2_10policy_hubIN4cuda3std3__45tupleIJblEEEjN6thrust24THRUST_300001_SM_1000_NS8cuda_cub9__find_if7functorIS9_EEE10Policy1000EPS9_SI_iSF_S9_S9_NS7_10__identityEEEvT0_T1_T2_T3_T4_T6_E12temp_storage+112];
	setp.eq.s16 	%p73, %rs181, 0;
	setp.eq.s16 	%p74, %rs182, 0;
	min.s64 	%rd223, %rd222, %rd221;
	selp.b16 	%rs183, %rs180, 1, %p74;
	selp.b16 	%rs184, %rs182, %rs183, %p73;
	and.b16  	%rs185, %rs184, 255;
	selp.b64 	%rd224, %rd221, %rd223, %p74;
	selp.b64 	%rd225, %rd222, %rd224, %p73;
	ld.shared.u8 	%rs186, [_ZZN3cub18CUB_300001_SM_10006detail6reduce28DeviceReduceSingleTileKernelINS2_10policy_hubIN4cuda3std3__45tupleIJblEEEjN6thrust24THRUST_300001_SM_1000_NS8cuda_cub9__find_if7functorIS9_EEE10Policy1000EPS9_SI_iSF_S9_S9_NS7_10__identityEEEvT0_T1_T2_T3_T4_T6_E12temp_storage+120];
	ld.shared.u64 	%rd226, [_ZZN3cub18CUB_300001_SM_10006detail6reduce28DeviceReduceSingleTileKernelINS2_10policy_hubIN4cuda3std3__45tupleIJblEEEjN6thrust24THRUST_300001_SM_1000_NS8cuda_cub9__find_if7functorIS9_EEE10Policy1000EPS9_SI_iSF_S9_S9_NS7_10__identityEEEvT0_T1_T2_T3_T4_T6_E12temp_storage+128];
	setp.eq.s16 	%p75, %rs185, 0;
	setp.eq.s16 	%p76, %rs186, 0;
	min.s64 	%rd227, %rd226, %rd225;
	selp.b16 	%rs187, %rs184, 1, %p76;
	selp.b16 	%rs311, %rs186, %rs187, %p75;
	selp.b64 	%rd228, %rd225, %rd227, %p76;
	selp.b64 	%rd329, %rd226, %rd228, %p75;
$L__BB7_110:
	mov.u32 	%r391, %tid.x;
	setp.ne.s32 	%p184, %r391, 0;
	@%p184 bra 	$L__BB7_112;
	setp.eq.s16 	%p185, %rs82, 0;
	and.b16  	%rs302, %rs311, 255;
	setp.eq.s16 	%p186, %rs302, 0;
	min.s64 	%rd319, %rd329, %rd106;
	selp.b16 	%rs303, %rs82, 1, %p186;
	selp.b16 	%rs304, %rs311, %rs303, %p185;
	selp.b64 	%rd320, %rd106, %rd319, %p186;
	selp.b64 	%rd321, %rd329, %rd320, %p185;
	st.global.u8 	[%rd1], %rs304;
	st.global.u64 	[%rd1+8], %rd321;
$L__BB7_112:
	ret;

}
	// .globl	_ZN3cub18CUB_300001_SM_10006detail6reduce28DeviceReduceSingleTileKernelINS2_10policy_hubIN4cuda3std3__45tupleIJblEEEyN6thrust24THRUST_300001_SM_1000_NS8cuda_cub9__find_if7functorIS9_EEE10Policy1000ENSB_12zip_iteratorINS8_IJNSD_26transform_input_iterator_tIbPiNSB_6detail10functional5actorINSM_9compositeIJNSM_16operator_adaptorINS7_8equal_toIvEEEENSN_INSM_8argumentILj0EEEEENSN_INSM_5valueIiEEEEEEEEEEENSB_17counting_iteratorIlNSB_11use_defaultES13_S13_EEEEEEEPS9_ySF_S9_S9_NS7_10__identityEEEvT0_T1_T2_T3_T4_T6_
.visible .entry _ZN3cub18CUB_300001_SM_10006detail6reduce28DeviceReduceSingleTileKernelINS2_10policy_hubIN4cuda3std3__45tupleIJblEEEyN6thrust24THRUST_300001_SM_1000_NS8cuda_cub9__find_if7functorIS9_EEE10Policy1000ENSB_12zip_iteratorINS8_IJNSD_26transform_input_iterator_tIbPiNSB_6detail10functional5actorINSM_9compositeIJNSM_16operator_adaptorINS7_8equal_toIvEEEENSN_INSM_8argumentILj0EEEEENSN_INSM_5valueIiEEEEEEEEEEENSB_17counting_iteratorIlNSB_11use_defaultES13_S13_EEEEEEEPS9_ySF_S9_S9_NS7_10__identityEEEvT0_T1_T2_T3_T4_T6_(
	.param .align 8 .b8 _ZN3cub18CUB_300001_SM_10006detail6reduce28DeviceReduceSingleTileKernelINS2_10policy_hubIN4cuda3std3__45tupleIJblEEEyN6thrust24THRUST_300001_SM_1000_NS8cuda_cub9__find_if7functorIS9_EEE10Policy1000ENSB_12zip_iteratorINS8_IJNSD_26transform_input_iterator_tIbPiNSB_6detail10functional5actorINSM_9compositeIJNSM_16operator_adaptorINS7_8equal_toIvEEEENSN_INSM_8argumentILj0EEEEENSN_INSM_5valueIiEEEEEEEEEEENSB_17counting_iteratorIlNSB_11use_defaultES13_S13_EEEEEEEPS9_ySF_S9_S9_NS7_10__identityEEEvT0_T1_T2_T3_T4_T6__param_0[24],
	.param .u64 .ptr .align 1 _ZN3cub18CUB_300001_SM_10006detail6reduce28DeviceReduceSingleTileKernelINS2_10policy_hubIN4cuda3std3__45tupleIJblEEEyN6thrust24THRUST_300001_SM_1000_NS8cuda_cub9__find_if7functorIS9_EEE10Policy1000ENSB_12zip_iteratorINS8_IJNSD_26transform_input_iterator_tIbPiNSB_6detail10functional5actorINSM_9compositeIJNSM_16operator_adaptorINS7_8equal_toIvEEEENSN_INSM_8argumentILj0EEEEENSN_INSM_5valueIiEEEEEEEEEEENSB_17counting_iteratorIlNSB_11use_defaultES13_S13_EEEEEEEPS9_ySF_S9_S9_NS7_10__identityEEEvT0_T1_T2_T3_T4_T6__param_1,
	.param .u64 _ZN3cub18CUB_300001_SM_10006detail6reduce28DeviceReduceSingleTileKernelINS2_10policy_hubIN4cuda3std3__45tupleIJblEEEyN6thrust24THRUST_300001_SM_1000_NS8cuda_cub9__find_if7functorIS9_EEE10Policy1000ENSB_12zip_iteratorINS8_IJNSD_26transform_input_iterator_tIbPiNSB_6detail10functional5actorINSM_9compositeIJNSM_16operator_adaptorINS7_8equal_toIvEEEENSN_INSM_8argumentILj0EEEEENSN_INSM_5valueIiEEEEEEEEEEENSB_17counting_iteratorIlNSB_11use_defaultES13_S13_EEEEEEEPS9_ySF_S9_S9_NS7_10__identityEEEvT0_T1_T2_T3_T4_T6__param_2,
	.param .align 1 .b8 _ZN3cub18CUB_300001_SM_10006detail6reduce28DeviceReduceSingleTileKernelINS2_10policy_hubIN4cuda3std3__45tupleIJblEEEyN6thrust24THRUST_300001_SM_1000_NS8cuda_cub9__find_if7functorIS9_EEE10Policy1000ENSB_12zip_iteratorINS8_IJNSD_26transform_input_iterator_tIbPiNSB_6detail10functional5actorINSM_9compositeIJNSM_16operator_adaptorINS7_8equal_toIvEEEENSN_INSM_8argumentILj0EEEEENSN_INSM_5valueIiEEEEEEEEEEENSB_17counting_iteratorIlNSB_11use_defaultES13_S13_EEEEEEEPS9_ySF_S9_S9_NS7_10__identityEEEvT0_T1_T2_T3_T4_T6__param_3[1],
	.param .align 8 .b8 _ZN3cub18CUB_300001_SM_10006detail6reduce28DeviceReduceSingleTileKernelINS2_10policy_hubIN4cuda3std3__45tupleIJblEEEyN6thrust24THRUST_300001_SM_1000_NS8cuda_cub9__find_if7functorIS9_EEE10Policy1000ENSB_12zip_iteratorINS8_IJNSD_26transform_input_iterator_tIbPiNSB_6detail10functional5actorINSM_9compositeIJNSM_16operator_adaptorINS7_8equal_toIvEEEENSN_INSM_8argumentILj0EEEEENSN_INSM_5valueIiEEEEEEEEEEENSB_17counting_iteratorIlNSB_11use_defaultES13_S13_EEEEEEEPS9_ySF_S9_S9_NS7_10__identityEEEvT0_T1_T2_T3_T4_T6__param_4[16],
	.param .align 1 .b8 _ZN3cub18CUB_300001_SM_10006detail6reduce28DeviceReduceSingleTileKernelINS2_10policy_hubIN4cuda3std3__45tupleIJblEEEyN6thrust24THRUST_300001_SM_1000_NS8cuda_cub9__find_if7functorIS9_EEE10Policy1000ENSB_12zip_iteratorINS8_IJNSD_26transform_input_iterator_tIbPiNSB_6detail10functional5actorINSM_9compositeIJNSM_16operator_adaptorINS7_8equal_toIvEEEENSN_INSM_8argumentILj0EEEEENSN_INSM_5valueIiEEEEEEEEEEENSB_17counting_iteratorIlNSB_11use_defaultES13_S13_EEEEEEEPS9_ySF_S9_S9_NS7_10__identityEEEvT0_T1_T2_T3_T4_T6__param_5[1]
)
.maxntid 256
.minnctapersm 1
{
	.reg .pred 	%p<329>;
	.reg .b16 	%rs<409>;
	.reg .b32 	%r<458>;
	.reg .b64 	%rd<437>;
	// demoted variable
	.shared .align 8 .b8 _ZZN3cub18CUB_300001_SM_10006detail6reduce28DeviceReduceSingleTileKernelINS2_10policy_hubIN4cuda3std3__45tupleIJblEEEyN6thrust24THRUST_300001_SM_1000_NS8cuda_cub9__find_if7functorIS9_EEE10Policy1000ENSB_12zip_iteratorINS8_IJNSD_26transform_input_iterator_tIbPiNSB_6detail10functional5actorINSM_9compositeIJNSM_16operator_adaptorINS7_8equal_toIvEEEENSN_INSM_8argumentILj0EEEEENSN_INSM_5valueIiEEEEEEEEEEENSB_17counting_iteratorIlNSB_11use_defaultES13_S13_EEEEEEEPS9_ySF_S9_S9_NS7_10__identityEEEvT0_T1_T2_T3_T4_T6_E12temp_storage[152];
	ld.param.u64 	%rd119, [_ZN3cub18CUB_300001_SM_10006detail6reduce28DeviceReduceSingleTileKernelINS2_10policy_hubIN4cuda3std3__45tupleIJblEEEyN6thrust24THRUST_300001_SM_1000_NS8cuda_cub9__find_if7functorIS9_EEE10Policy1000ENSB_12zip_iteratorINS8_IJNSD_26transform_input_iterator_tIbPiNSB_6detail10functional5actorINSM_9compositeIJNSM_16operator_adaptorINS7_8equal_toIvEEEENSN_INSM_8argumentILj0EEEEENSN_INSM_5valueIiEEEEEEEEEEENSB_17counting_iteratorIlNSB_11use_defaultES13_S13_EEEEEEEPS9_ySF_S9_S9_NS7_10__identityEEEvT0_T1_T2_T3_T4_T6__param_4+8];
	ld.param.u64 	%rd117, [_ZN3cub18CUB_300001_SM_10006detail6reduce28DeviceReduceSingleTileKernelINS2_10policy_hubIN4cuda3std3__45tupleIJblEEEyN6thrust24THRUST_300001_SM_1000_NS8cuda_cub9__find_if7functorIS9_EEE10Policy1000ENSB_12zip_iteratorINS8_IJNSD_26transform_input_iterator_tIbPiNSB_6detail10functional5actorINSM_9compositeIJNSM_16operator_adaptorINS7_8equal_toIvEEEENSN_INSM_8argumentILj0EEEEENSN_INSM_5valueIiEEEEEEEEEEENSB_17counting_iteratorIlNSB_11use_defaultES13_S13_EEEEEEEPS9_ySF_S9_S9_NS7_10__identityEEEvT0_T1_T2_T3_T4_T6__param_0+16];
	ld.param.u32 	%r39, [_ZN3cub18CUB_300001_SM_10006detail6reduce28DeviceReduceSingleTileKernelINS2_10policy_hubIN4cuda3std3__45tupleIJblEEEyN6thrust24THRUST_300001_SM_1000_NS8cuda_cub9__find_if7functorIS9_EEE10Policy1000ENSB_12zip_iteratorINS8_IJNSD_26transform_input_iterator_tIbPiNSB_6detail10functional5actorINSM_9compositeIJNSM_16operator_adaptorINS7_8equal_toIvEEEENSN_INSM_8argumentILj0EEEEENSN_INSM_5valueIiEEEEEEEEEEENSB_17counting_iteratorIlNSB_11use_defaultES13_S13_EEEEEEEPS9_ySF_S9_S9_NS7_10__identityEEEvT0_T1_T2_T3_T4_T6__param_0+12];
	ld.param.u64 	%rd116, [_ZN3cub18CUB_300001_SM_10006detail6reduce28DeviceReduceSingleTileKernelINS2_10policy_hubIN4cuda3std3__45tupleIJblEEEyN6thrust24THRUST_300001_SM_1000_NS8cuda_cub9__find_if7functorIS9_EEE10Policy1000ENSB_12zip_iteratorINS8_IJNSD_26transform_input_iterator_tIbPiNSB_6detail10functional5actorINSM_9compositeIJNSM_16operator_adaptorINS7_8equal_toIvEEEENSN_INSM_8argumentILj0EEEEENSN_INSM_5valueIiEEEEEEEEEEENSB_17counting_iteratorIlNSB_11use_defaultES13_S13_EEEEEEEPS9_ySF_S9_S9_NS7_10__identityEEEvT0_T1_T2_T3_T4_T6__param_0];
	ld.param.u64 	%rd120, [_ZN3cub18CUB_300001_SM_10006detail6reduce28DeviceReduceSingleTileKernelINS2_10policy_hubIN4cuda3std3__45tupleIJblEEEyN6thrust24THRUST_300001_SM_1000_NS8cuda_cub9__find_if7functorIS9_EEE10Policy1000ENSB_12zip_iteratorINS8_IJNSD_26transform_input_iterator_tIbPiNSB_6detail10functional5actorINSM_9compositeIJNSM_16operator_adaptorINS7_8equal_toIvEEEENSN_INSM_8argumentILj0EEEEENSN_INSM_5valueIiEEEEEEEEEEENSB_17counting_iteratorIlNSB_11use_defaultES13_S13_EEEEEEEPS9_ySF_S9_S9_NS7_10__identityEEEvT0_T1_T2_T3_T4_T6__param_1];
	ld.param.u64 	%rd118, [_ZN3cub18CUB_300001_SM_10006detail6reduce28DeviceReduceSingleTileKernelINS2_10policy_hubIN4cuda3std3__45tupleIJblEEEyN6thrust24THRUST_300001_SM_1000_NS8cuda_cub9__find_if7functorIS9_EEE10Policy1000ENSB_12zip_iteratorINS8_IJNSD_26transform_input_iterator_tIbPiNSB_6detail10functional5actorINSM_9compositeIJNSM_16operator_adaptorINS7_8equal_toIvEEEENSN_INSM_8argumentILj0EEEEENSN_INSM_5valueIiEEEEEEEEEEENSB_17counting_iteratorIlNSB_11use_defaultES13_S13_EEEEEEEPS9_ySF_S9_S9_NS7_10__identityEEEvT0_T1_T2_T3_T4_T6__param_2];
	ld.param.u8 	%rs94, [_ZN3cub18CUB_300001_SM_10006detail6reduce28DeviceReduceSingleTileKernelINS2_10policy_hubIN4cuda3std3__45tupleIJblEEEyN6thrust24THRUST_300001_SM_1000_NS8cuda_cub9__find_if7functorIS9_EEE10Policy1000ENSB_12zip_iteratorINS8_IJNSD_26transform_input_iterator_tIbPiNSB_6detail10functional5actorINSM_9compositeIJNSM_16operator_adaptorINS7_8equal_toIvEEEENSN_INSM_8argumentILj0EEEEENSN_INSM_5valueIiEEEEEEEEEEENSB_17counting_iteratorIlNSB_11use_defaultES13_S13_EEEEEEEPS9_ySF_S9_S9_NS7_10__identityEEEvT0_T1_T2_T3_T4_T6__param_4];
	cvta.to.global.u64 	%rd1, %rd120;
	setp.ne.s64 	%p1, %rd118, 0;
	@%p1 bra 	$L__BB8_3;
	mov.u32 	%r446, %tid.x;
	setp.ne.s32 	%p328, %r446, 0;
	@%p328 bra 	$L__BB8_122;
	st.global.u8 	[%rd1], %rs94;
	st.global.u64 	[%rd1+8], %rd119;
	bra.uni 	$L__BB8_122;
$L__BB8_3:
	cvta.to.global.u64 	%rd2, %rd116;
	setp.gt.u64 	%p2, %rd118, 1023;
	@%p2 bra 	$L__BB8_80;
	cvt.u32.u64 	%r4, %rd118;
	mov.u32 	%r5, %tid.x;
	setp.ge.u32 	%p149, %r5, %r4;
	mov.b16 	%rs377, 0;
	mov.b64 	%rd403, 0;
	mov.u32 	%r450, %r5;
	@%p149 bra 	$L__BB8_6;
	cvt.u64.u32 	%rd265, %r5;
	mul.wide.u32 	%rd266, %r5, 4;
	add.s64 	%rd267, %rd2, %rd266;
	add.s64 	%rd403, %rd117, %rd265;
	ld.global.u32 	%r192, [%rd267];
	setp.eq.s32 	%p150, %r192, %r39;
	selp.u16 	%rs377, 1, 0, %p150;
	add.s32 	%r450, %r5, 256;
$L__BB8_6:
	setp.ge.u32 	%p151, %r450, %r4;
	@%p151 bra 	$L__BB8_18;
	not.b32 	%r193, %r450;
	add.s32 	%r8, %r193, %r4;
	shr.u32 	%r194, %r8, 8;
	add.s32 	%r9, %r194, 1;
	and.b32  	%r10, %r9, 7;
	setp.lt.u32 	%p152, %r8, 1792;
	@%p152 bra 	$L__BB8_10;
	and.b32  	%r195, %r9, 33554424;
	neg.s32 	%r448, %r195;
$L__BB8_9:
	.pragma "nounroll";
	cvt.u64.u32 	%rd269, %r450;
	mul.wide.u32 	%rd270, %r450, 4;
	add.s64 	%rd271, %rd2, %rd270;
	add.s64 	%rd272, %rd117, %rd269;
	ld.global.u32 	%r196, [%rd271];
	setp.eq.s32 	%p153, %r196, %r39;
	selp.u16 	%rs218, 1, 0, %p153;
	and.b16  	%rs219, %rs377, 255;
	setp.ne.s16 	%p155, %rs219, 0;
	and.pred  	%p156, %p155, %p153;
	min.s64 	%rd273, %rd272, %rd403;
	setp.eq.s16 	%p157, %rs219, 0;
	selp.b64 	%rd274, %rd272, %rd403, %p157;
	selp.b16 	%rs220, %rs218, %rs377, %p157;
	selp.b64 	%rd275, %rd273, %rd274, %p156;
	selp.b16 	%rs221, 1, %rs220, %p156;
	and.b16  	%rs222, %rs221, 255;
	add.s64 	%rd276, %rd272, 256;
	ld.global.u32 	%r197, [%rd271+1024];
	setp.eq.s32 	%p158, %r197, %r39;
	selp.u16 	%rs223, 1, 0, %p158;
	setp.ne.s16 	%p160, %rs222, 0;
	and.pred  	%p161, %p160, %p158;
	min.s64 	%rd277, %rd276, %rd275;
	setp.eq.s16 	%p162, %rs222, 0;
	selp.b64 	%rd278, %rd276, %rd275, %p162;
	selp.b16 	%rs224, %rs223, %rs221, %p162;
	selp.b64 	%rd279, %rd277, %rd278, %p161;
	selp.b16 	%rs225, 1, %rs224, %p161;
	and.b16  	%rs226, %rs225, 255;
	add.s64 	%rd280, %rd272, 512;
	ld.global.u32 	%r198, [%rd271+2048];
	setp.eq.s32 	%p163, %r198, %r39;
	selp.u16 	%rs227, 1, 0, %p163;
	setp.ne.s16 	%p165, %rs226, 0;
	and.pred  	%p166, %p165, %p163;
	min.s64 	%rd281, %rd280, %rd279;
	setp.eq.s16 	%p167, %rs226, 0;
	selp.b64 	%rd282, %rd280, %rd279, %p167;
	selp.b16 	%rs228, %rs227, %rs225, %p167;
	selp.b64 	%rd283, %rd281, %rd282, %p166;
	selp.b16 	%rs229, 1, %rs228, %p166;
	and.b16  	%rs230, %rs229, 255;
	add.s64 	%rd284, %rd272, 768;
	ld.global.u32 	%r199, [%rd271+3072];
	setp.eq.s32 	%p168, %r199, %r39;
	selp.u16 	%rs231, 1, 0, %p168;
	setp.ne.s16 	%p170, %rs230, 0;
	and.pred  	%p171, %p170, %p168;
	min.s64 	%rd285, %rd284, %rd283;
	setp.eq.s16 	%p172, %rs230, 0;
	selp.b64 	%rd286, %rd284, %rd283, %p172;
	selp.b16 	%rs232, %rs231, %rs229, %p172;
	selp.b64 	%rd287, %rd285, %rd286, %p171;
	selp.b16 	%rs233, 1, %rs232, %p171;
	and.b16  	%rs234, %rs233, 255;
	add.s64 	%rd288, %rd272, 1024;
	ld.global.u32 	%r200, [%rd271+4096];
	setp.eq.s32 	%p173, %r200, %r39;
	selp.u16 	%rs235, 1, 0, %p173;
	setp.ne.s16 	%p175, %rs234, 0;
	and.pred  	%p176, %p175, %p173;
	min.s64 	%rd289, %rd288, %rd287;
	setp.eq.s16 	%p177, %rs234, 0;
	selp.b64 	%rd290, %rd288, %rd287, %p177;
	selp.b16 	%rs236, %rs235, %rs233, %p177;
	selp.b64 	%rd291, %rd289, %rd290, %p176;
	selp.b16 	%rs237, 1, %rs236, %p176;
	and.b16  	%rs238, %rs237, 255;
	add.s64 	%rd292, %rd272, 1280;
	ld.global.u32 	%r201, [%rd271+5120];
	setp.eq.s32 	%p178, %r201, %r39;
	selp.u16 	%rs239, 1, 0, %p178;
	setp.ne.s16 	%p180, %rs238, 0;
	and.pred  	%p181, %p180, %p178;
	min.s64 	%rd293, %rd292, %rd291;
	setp.eq.s16 	%p182, %rs238, 0;
	selp.b64 	%rd294, %rd292, %rd291, %p182;
	selp.b16 	%rs240, %rs239, %rs237, %p182;
	selp.b64 	%rd295, %rd293, %rd294, %p181;
	selp.b16 	%rs241, 1, %rs240, %p181;
	and.b16  	%rs242, %rs241, 255;
	add.s64 	%rd296, %rd272, 1536;
	ld.global.u32 	%r202, [%rd271+6144];
	setp.eq.s32 	%p183, %r202, %r39;
	selp.u16 	%rs243, 1, 0, %p183;
	setp.ne.s16 	%p185, %rs242, 0;
	and.pred  	%p186, %p185, %p183;
	min.s64 	%rd297, %rd296, %rd295;
	setp.eq.s16 	%p187, %rs242, 0;
	selp.b64 	%rd298, %rd296, %rd295, %p187;
	selp.b16 	%rs244, %rs243, %rs241, %p187;
	selp.b64 	%rd299, %rd297, %rd298, %p186;
	selp.b16 	%rs245, 1, %rs244, %p186;
	and.b16  	%rs246, %rs245, 255;
	add.s64 	%rd300, %rd272, 1792;
	ld.global.u32 	%r203, [%rd271+7168];
	setp.eq.s32 	%p188, %r203, %r39;
	selp.u16 	%rs247, 1, 0, %p188;
	setp.ne.s16 	%p190, %rs246, 0;
	and.pred  	%p191, %p190, %p188;
	min.s64 	%rd301, %rd300, %rd299;
	setp.eq.s16 	%p192, %rs246, 0;
	selp.b64 	%rd302, %rd300, %rd299, %p192;
	selp.b16 	%rs248, %rs247, %rs245, %p192;
	selp.b64 	%rd403, %rd301, %rd302, %p191;
	selp.b16 	%rs377, 1, %rs248, %p191;
	add.s32 	%r450, %r450, 2048;
	add.s32 	%r448, %r448, 8;
	setp.ne.s32 	%p193, %r448, 0;
	@%p193 bra 	$L__BB8_9;
$L__BB8_10:
	setp.eq.s32 	%p194, %r10, 0;
	@%p194 bra 	$L__BB8_18;
	setp.lt.u32 	%p195, %r10, 4;
	@%p195 bra 	$L__BB8_13;
	cvt.u64.u32 	%rd304, %r450;
	mul.wide.u32 	%rd305, %r450, 4;
	add.s64 	%rd306, %rd2, %rd305;
	add.s64 	%rd307, %rd117, %rd304;
	ld.global.u32 	%r204, [%rd306];
	setp.eq.s32 	%p196, %r204, %r39;
	selp.u16 	%rs250, 1, 0, %p196;
	and.b16  	%rs251, %rs377, 255;
	setp.ne.s16 	%p198, %rs251, 0;
	and.pred  	%p199, %p198, %p196;
	min.s64 	%rd308, %rd307, %rd403;
	setp.eq.s16 	%p200, %rs251, 0;
	selp.b64 	%rd309, %rd307, %rd403, %p200;
	selp.b16 	%rs252, %rs250, %rs377, %p200;
	selp.b64 	%rd310, %rd308, %rd309, %p199;
	selp.b16 	%rs253, 1, %rs252, %p199;
	and.b16  	%rs254, %rs253, 255;
	add.s32 	%r205, %r450, 256;
	cvt.u64.u32 	%rd311, %r205;
	add.s64 	%rd312, %rd117, %rd311;
	ld.global.u32 	%r206, [%rd306+1024];
	setp.eq.s32 	%p201, %r206, %r39;
	selp.u16 	%rs255, 1, 0, %p201;
	setp.ne.s16 	%p203, %rs254, 0;
	and.pred  	%p204, %p203, %p201;
	min.s64 	%rd313, %rd312, %rd310;
	setp.eq.s16 	%p205, %rs254, 0;
	selp.b64 	%rd314, %rd312, %rd310, %p205;
	selp.b16 	%rs256, %rs255, %rs253, %p205;
	selp.b64 	%rd315, %rd313, %rd314, %p204;
	selp.b16 	%rs257, 1, %rs256, %p204;
	and.b16  	%rs258, %rs257, 255;
	add.s32 	%r207, %r450, 512;
	cvt.u64.u32 	%rd316, %r207;
	add.s64 	%rd317, %rd117, %rd316;
	ld.global.u32 	%r208, [%rd306+2048];
	setp.eq.s32 	%p206, %r208, %r39;
	selp.u16 	%rs259, 1, 0, %p206;
	setp.ne.s16 	%p208, %rs258, 0;
	and.pred  	%p209, %p208, %p206;
	min.s64 	%rd318, %rd317, %rd315;
	setp.eq.s16 	%p210, %rs258, 0;
	selp.b64 	%rd319, %rd317, %rd315, %p210;
	selp.b16 	%rs260, %rs259, %rs257, %p210;
	selp.b64 	%rd320, %rd318, %rd319, %p209;
	selp.b16 	%rs261, 1, %rs260, %p209;
	and.b16  	%rs262, %rs261, 255;
	add.s32 	%r209, %r450, 768;
	cvt.u64.u32 	%rd321, %r209;
	add.s64 	%rd322, %rd117, %rd321;
	ld.global.u32 	%r210, [%rd306+3072];
	setp.eq.s32 	%p211, %r210, %r39;
	selp.u16 	%rs263, 1, 0, %p211;
	setp.ne.s16 	%p213, %rs262, 0;
	and.pred  	%p214, %p213, %p211;
	min.s64 	%rd323, %rd322, %rd320;
	setp.eq.s16 	%p215, %rs262, 0;
	selp.b64 	%rd324, %rd322, %rd320, %p215;
	selp.b16 	%rs264, %rs263, %rs261, %p215;
	selp.b64 	%rd403, %rd323, %rd324, %p214;
	selp.b16 	%rs377, 1, %rs264, %p214;
	add.s32 	%r450, %r450, 1024;
$L__BB8_13:
	and.b32  	%r211, %r9, 3;
	setp.eq.s32 	%p216, %r211, 0;
	@%p216 bra 	$L__BB8_18;
	setp.eq.s32 	%p217, %r211, 1;
	@%p217 bra 	$L__BB8_16;
	cvt.u64.u32 	%rd326, %r450;
	mul.wide.u32 	%rd327, %r450, 4;
	add.s64 	%rd328, %rd2, %rd327;
	add.s64 	%rd329, %rd117, %rd326;
	ld.global.u32 	%r212, [%rd328];
	setp.eq.s32 	%p218, %r212, %r39;
	selp.u16 	%rs266, 1, 0, %p218;
	and.b16  	%rs267, %rs377, 255;
	setp.ne.s16 	%p220, %rs267, 0;
	and.pred  	%p221, %p220, %p218;
	min.s64 	%rd330, %rd329, %rd403;
	setp.eq.s16 	%p222, %rs267, 0;
	selp.b64 	%rd331, %rd329, %rd403, %p222;
	selp.b16 	%rs268, %rs266, %rs377, %p222;
	selp.b64 	%rd332, %rd330, %rd331, %p221;
	selp.b16 	%rs269, 1, %rs268, %p221;
	and.b16  	%rs270, %rs269, 255;
	add.s32 	%r213, %r450, 256;
	cvt.u64.u32 	%rd333, %r213;
	add.s64 	%rd334, %rd117, %rd333;
	ld.global.u32 	%r214, [%rd328+1024];
	setp.eq.s32 	%p223, %r214, %r39;
	selp.u16 	%rs271, 1, 0, %p223;
	setp.ne.s16 	%p225, %rs270, 0;
	and.pred  	%p226, %p225, %p223;
	min.s64 	%rd335, %rd334, %rd332;
	setp.eq.s16 	%p227, %rs270, 0;
	selp.b64 	%rd336, %rd334, %rd332, %p227;
	selp.b16 	%rs272, %rs271, %rs269, %p227;
	selp.b64 	%rd403, %rd335, %rd336, %p226;
	selp.b16 	%rs377, 1, %rs272, %p226;
	add.s32 	%r450, %r450, 512;
$L__BB8_16:
	and.b32  	%r215, %r8, 256;
	setp.ne.s32 	%p228, %r215, 0;
	@%p228 bra 	$L__BB8_18;
	cvt.u64.u32 	%rd337, %r450;
	mul.wide.u32 	%rd338, %r450, 4;
	add.s64 	%rd339, %rd2, %rd338;
	add.s64 	%rd340, %rd117, %rd337;
	ld.global.u32 	%r216, [%rd339];
	setp.eq.s32 	%p229, %r216, %r39;
	selp.u16 	%rs273, 1, 0, %p229;
	and.b16  	%rs274, %rs377, 255;
	setp.ne.s16 	%p231, %rs274, 0;
	and.pred  	%p232, %p231, %p229;
	min.s64 	%rd341, %rd340, %rd403;
	setp.eq.s16 	%p233, %rs274, 0;
	selp.b64 	%rd342, %rd340, %rd403, %p233;
	selp.b16 	%rs275, %rs273, %rs377, %p233;
	selp.b64 	%rd403, %rd341, %rd342, %p232;
	selp.b16 	%rs377, 1, %rs275, %p232;
$L__BB8_18:
	setp.lt.u64 	%p234, %rd118, 256;
	@%p234 bra 	$L__BB8_43;
	// begin inline asm
	mov.u32 %r335, %laneid;
	// end inline asm
	cvt.u32.u16 	%r356, %rs377;
	and.b32  	%r337, %r356, 255;
	mov.b32 	%r353, 1;
	mov.b32 	%r354, 31;
	mov.b32 	%r355, -1;
	// begin inline asm
	shfl.sync.down.b32 %r336, %r337, %r353, %r354, %r355;
	// end inline asm
	// begin inline asm
	shfl.sync.down.b32 %r341, %r342, %r353, %r354, %r355;
	// end inline asm
	mov.b64 	{%r347, %r352}, %rd403;
	// begin inline asm
	shfl.sync.down.b32 %r346, %r347, %r353, %r354, %r355;
	// end inline asm
	// begin inline asm
	shfl.sync.down.b32 %r351, %r352, %r353, %r354, %r355;
	// end inline asm
	mov.b64 	%rd18, {%r346, %r351};
	cvt.u16.u32 	%rs15, %r336;
	setp.gt.s32 	%p284, %r335, 30;
	@%p284 bra 	$L__BB8_23;
	and.b16  	%rs317, %rs377, 255;
	setp.eq.s16 	%p285, %rs317, 0;
	and.b16  	%rs318, %rs15, 255;
	setp.eq.s16 	%p286, %rs318, 0;
	or.pred  	%p287, %p285, %p286;
	@%p287 bra 	$L__BB8_22;
	min.s64 	%rd403, %rd18, %rd403;
	mov.b16 	%rs377, 1;
	bra.uni 	$L__BB8_23;
$L__BB8_22:
	setp.eq.s16 	%p288, %rs317, 0;
	selp.b64 	%rd403, %rd18, %rd403, %p288;
	selp.b16 	%rs377, %rs15, %rs377, %p288;
$L__BB8_23:
	cvt.u32.u16 	%r377, %rs377;
	and.b32  	%r358, %r377, 255;
	mov.b32 	%r374, 2;
	mov.b32 	%r375, 31;
	mov.b32 	%r376, -1;
	// begin inline asm
	shfl.sync.down.b32 %r357, %r358, %r374, %r375, %r376;
	// end inline asm
	// begin inline asm
	shfl.sync.down.b32 %r362, %r363, %r374, %r375, %r376;
	// end inline asm
	mov.b64 	{%r368, %r373}, %rd403;
	// begin inline asm
	shfl.sync.down.b32 %r367, %r368, %r374, %r375, %r376;
	// end inline asm
	// begin inline asm
	shfl.sync.down.b32 %r372, %r373, %r374, %r375, %r376;
	// end inline asm
	mov.b64 	%rd22, {%r367, %r372};
	cvt.u16.u32 	%rs18, %r357;
	setp.gt.s32 	%p289, %r335, 29;
	@%p289 bra 	$L__BB8_27;
	and.b16  	%rs321, %rs377, 255;
	setp.eq.s16 	%p290, %rs321, 0;
	and.b16  	%rs322, %rs18, 255;
	setp.eq.s16 	%p291, %rs322, 0;
	or.pred  	%p292, %p290, %p291;
	@%p292 bra 	$L__BB8_26;
	min.s64 	%rd403, %rd22, %rd403;
	mov.b16 	%rs377, 1;
	bra.uni 	$L__BB8_27;
$L__BB8_26:
	setp.eq.s16 	%p293, %rs321, 0;
	selp.b64 	%rd403, %rd22, %rd403, %p293;
	selp.b16 	%rs377, %rs18, %rs377, %p293;
$L__BB8_27:
	cvt.u32.u16 	%r398, %rs377;
	and.b32  	%r379, %r398, 255;
	mov.b32 	%r395, 4;
	mov.b32 	%r396, 31;
	mov.b32 	%r397, -1;
	// begin inline asm
	shfl.sync.down.b32 %r378, %r379, %r395, %r396, %r397;
	// end inline asm
	// begin inline asm
	shfl.sync.down.b32 %r383, %r384, %r395, %r396, %r397;
	// end inline asm
	mov.b64 	{%r389, %r394}, %rd403;
	// begin inline asm
	shfl.sync.down.b32 %r388, %r389, %r395, %r396, %r397;
	// end inline asm
	// begin inline asm
	shfl.sync.down.b32 %r393, %r394, %r395, %r396, %r397;
	// end inline asm
	mov.b64 	%rd26, {%r388, %r393};
	cvt.u16.u32 	%rs21, %r378;
	setp.gt.s32 	%p294, %r335, 27;
	@%p294 bra 	$L__BB8_31;
	and.b16  	%rs325, %rs377, 255;
	setp.eq.s16 	%p295, %rs325, 0;
	and.b16  	%rs326, %rs21, 255;
	setp.eq.s16 	%p296, %rs326, 0;
	or.pred  	%p297, %p295, %p296;
	@%p297 bra 	$L__BB8_30;
	min.s64 	%rd403, %rd26, %rd403;
	mov.b16 	%rs377, 1;
	bra.uni 	$L__BB8_31;
$L__BB8_30:
	setp.eq.s16 	%p298, %rs325, 0;
	selp.b64 	%rd403, %rd26, %rd403, %p298;
	selp.b16 	%rs377, %rs21, %rs377, %p298;
$L__BB8_31:
	cvt.u32.u16 	%r419, %rs377;
	and.b32  	%r400, %r419, 255;
	mov.b32 	%r416, 8;
	mov.b32 	%r417, 31;
	mov.b32 	%r418, -1;
	// begin inline asm
	shfl.sync.down.b32 %r399, %r400, %r416, %r417, %r418;
	// end inline asm
	// begin inline asm
	shfl.sync.down.b32 %r404, %r405, %r416, %r417, %r418;
	// end inline asm
	mov.b64 	{%r410, %r415}, %rd403;
	// begin inline asm
	shfl.sync.down.b32 %r409, %r410, %r416, %r417, %r418;
	// end inline asm
	// begin inline asm
	shfl.sync.down.b32 %r414, %r415, %r416, %r417, %r418;
	// end inline asm
	mov.b64 	%rd30, {%r409, %r414};
	cvt.u16.u32 	%rs24, %r399;
	setp.gt.s32 	%p299, %r335, 23;
	@%p299 bra 	$L__BB8_35;
	and.b16  	%rs329, %rs377, 255;
	setp.eq.s16 	%p300, %rs329, 0;
	and.b16  	%rs330, %rs24, 255;
	setp.eq.s16 	%p301, %rs330, 0;
	or.pred  	%p302, %p300, %p301;
	@%p302 bra 	$L__BB8_34;
	min.s64 	%rd403, %rd30, %rd403;
	mov.b16 	%rs377, 1;
	bra.uni 	$L__BB8_35;
$L__BB8_34:
	setp.eq.s16 	%p303, %rs329, 0;
	selp.b64 	%rd403, %rd30, %rd403, %p303;
	selp.b16 	%rs377, %rs24, %rs377, %p303;
$L__BB8_35:
	cvt.u32.u16 	%r440, %rs377;
	and.b32  	%r421, %r440, 255;
	mov.b32 	%r437, 16;
	mov.b32 	%r438, 31;
	mov.b32 	%r439, -1;
	// begin inline asm
	shfl.sync.down.b32 %r420, %r421, %r437, %r438, %r439;
	// end inline asm
	// begin inline asm
	shfl.sync.down.b32 %r425, %r426, %r437, %r438, %r439;
	// end inline asm
	mov.b64 	{%r431, %r436}, %rd403;
	// begin inline asm
	shfl.sync.down.b32 %r430, %r431, %r437, %r438, %r439;
	// end inline asm
	// begin inline asm
	shfl.sync.down.b32 %r435, %r436, %r437, %r438, %r439;
	// end inline asm
	mov.b64 	%rd34, {%r430, %r435};
	cvt.u16.u32 	%rs27, %r420;
	setp.gt.s32 	%p304, %r335, 15;
	@%p304 bra 	$L__BB8_39;
	and.b16  	%rs333, %rs377, 255;
	setp.eq.s16 	%p305, %rs333, 0;
	and.b16  	%rs334, %rs27, 255;
	setp.eq.s16 	%p306, %rs334, 0;
	or.pred  	%p307, %p305, %p306;
	@%p307 bra 	$L__BB8_38;
	min.s64 	%rd403, %rd34, %rd403;
	mov.b16 	%rs377, 1;
	bra.uni 	$L__BB8_39;
$L__BB8_38:
	setp.eq.s16 	%p308, %rs333, 0;
	selp.b64 	%rd403, %rd34, %rd403, %p308;
	selp.b16 	%rs377, %rs27, %rs377, %p308;
$L__BB8_39:
	setp.ne.s32 	%p309, %r335, 0;
	@%p309 bra 	$L__BB8_41;
	shr.u32 	%r441, %r5, 1;
	and.b32  	%r442, %r441, 496;
	mov.u32 	%r443, _ZZN3cub18CUB_300001_SM_10006detail6reduce28DeviceReduceSingleTileKernelINS2_10policy_hubIN4cuda3std3__45tupleIJblEEEyN6thrust24THRUST_300001_SM_1000_NS8cuda_cub9__find_if7functorIS9_EEE10Policy1000ENSB_12zip_iteratorINS8_IJNSD_26transform_input_iterator_tIbPiNSB_6detail10functional5actorINSM_9compositeIJNSM_16operator_adaptorINS7_8equal_toIvEEEENSN_INSM_8argumentILj0EEEEENSN_INSM_5valueIiEEEEEEEEEEENSB_17counting_iteratorIlNSB_11use_defaultES13_S13_EEEEEEEPS9_ySF_S9_S9_NS7_10__identityEEEvT0_T1_T2_T3_T4_T6_E12temp_storage;
	add.s32 	%r444, %r443, %r442;
	st.shared.u8 	[%r444+8], %rs377;
	st.shared.u64 	[%r444+16], %rd403;
$L__BB8_41:
	bar.sync 	0;
	setp.ne.s32 	%p310, %r5, 0;
	@%p310 bra 	$L__BB8_120;
	ld.shared.u8 	%rs337, [_ZZN3cub18CUB_300001_SM_10006detail6reduce28DeviceReduceSingleTileKernelINS2_10policy_hubIN4cuda3std3__45tupleIJblEEEyN6thrust24THRUST_300001_SM_1000_NS8cuda_cub9__find_if7functorIS9_EEE10Policy1000ENSB_12zip_iteratorINS8_IJNSD_26transform_input_iterator_tIbPiNSB_6detail10functional5actorINSM_9compositeIJNSM_16operator_adaptorINS7_8equal_toIvEEEENSN_INSM_8argumentILj0EEEEENSN_INSM_5valueIiEEEEEEEEEEENSB_17counting_iteratorIlNSB_11use_defaultES13_S13_EEEEEEEPS9_ySF_S9_S9_NS7_10__identityEEEvT0_T1_T2_T3_T4_T6_E12temp_storage+24];
	ld.shared.u64 	%rd364, [_ZZN3cub18CUB_300001_SM_10006detail6reduce28DeviceReduceSingleTileKernelINS2_10policy_hubIN4cuda3std3__45tupleIJblEEEyN6thrust24THRUST_300001_SM_1000_NS8cuda_cub9__find_if7functorIS9_EEE10Policy1000ENSB_12zip_iteratorINS8_IJNSD_26transform_input_iterator_tIbPiNSB_6detail10functional5actorINSM_9compositeIJNSM_16operator_adaptorINS7_8equal_toIvEEEENSN_INSM_8argumentILj0EEEEENSN_INSM_5valueIiEEEEEEEEEEENSB_17counting_iteratorIlNSB_11use_defaultES13_S13_EEEEEEEPS9_ySF_S9_S9_NS7_10__identityEEEvT0_T1_T2_T3_T4_T6_E12temp_storage+32];
	and.b16  	%rs338, %rs377, 255;
	setp.eq.s16 	%p311, %rs338, 0;
	setp.eq.s16 	%p312, %rs337, 0;
	min.s64 	%rd365, %rd364, %rd403;
	selp.b16 	%rs339, %rs377, 1, %p312;
	selp.b16 	%rs340, %rs337, %rs339, %p311;
	and.b16  	%rs341, %rs340, 255;
	selp.b64 	%rd366, %rd403, %rd365, %p312;
	selp.b64 	%rd367, %rd364, %rd366, %p311;
	ld.shared.u8 	%rs342, [_ZZN3cub18CUB_300001_SM_10006detail6reduce28DeviceReduceSingleTileKernelINS2_10policy_hubIN4cuda3std3__45tupleIJblEEEyN6thrust24THRUST_300001_SM_1000_NS8cuda_cub9__find_if7functorIS9_EEE10Policy1000ENSB_12zip_iteratorINS8_IJNSD_26transform_input_iterator_tIbPiNSB_6detail10functional5actorINSM_9compositeIJNSM_16operator_adaptorINS7_8equal_toIvEEEENSN_INSM_8argumentILj0EEEEENSN_INSM_5valueIiEEEEEEEEEEENSB_17counting_iteratorIlNSB_11use_defaultES13_S13_EEEEEEEPS9_ySF_S9_S9_NS7_10__identityEEEvT0_T1_T2_T3_T4_T6_E12temp_storage+40];
	ld.shared.u64 	%rd368, [_ZZN3cub18CUB_300001_SM_10006detail6reduce28DeviceReduceSingleTileKernelINS2_10policy_hubIN4cuda3std3__45tupleIJblEEEyN6thrust24THRUST_300001_SM_1000_NS8cuda_cub9__find_if7functorIS9_EEE10Policy1000ENSB_12zip_iteratorINS8_IJNSD_26transform_input_iterator_tIbPiNSB_6detail10functional5actorINSM_9compositeIJNSM_16operator_adaptorINS7_8equal_toIvEEEENSN_INSM_8argumentILj0EEEEENSN_INSM_5valueIiEEEEEEEEEEENSB_17counting_iteratorIlNSB_11use_defaultES13_S13_EEEEEEEPS9_ySF_S9_S9_NS7_10__identityEEEvT0_T1_T2_T3_T4_T6_E12temp_storage+48];
	setp.eq.s16 	%p313, %rs341, 0;
	setp.eq.s16 	%p314, %rs342, 0;
	min.s64 	%rd369, %rd368, %rd367;
	selp.b16 	%rs343, %rs340, 1, %p314;
	selp.b16 	%rs344, %rs342, %rs343, %p313;
	and.b16  	%rs345, %rs344, 255;
	selp.b64 	%rd370, %rd367, %rd369, %p314;
	selp.b64 	%rd371, %rd368, %rd370, %p313;
	ld.shared.u8 	%rs346, [_ZZN3cub18CUB_300001_SM_10006detail6reduce28DeviceReduceSingleTileKernelINS2_10policy_hubIN4cuda3std3__45tupleIJblEEEyN6thrust24THRUST_300001_SM_1000_NS8cuda_cub9__find_if7functorIS9_EEE10Policy1000ENSB_12zip_iteratorINS8_IJNSD_26transform_input_iterator_tIbPiNSB_6detail10functional5actorINSM_9compositeIJNSM_16operator_adaptorINS7_8equal_toIvEEEENSN_INSM_8argumentILj0EEEEENSN_INSM_5valueIiEEEEEEEEEEENSB_17counting_iteratorIlNSB_11use_defaultES13_S13_EEEEEEEPS9_ySF_S9_S9_NS7_10__identityEEEvT0_T1_T2_T3_T4_T6_E12temp_storage+56];
	ld.shared.u64 	%rd372, [_ZZN3cub18CUB_300001_SM_10006detail6reduce28DeviceReduceSingleTileKernelINS2_10policy_hubIN4cuda3std3__45tupleIJblEEEyN6thrust24THRUST_300001_SM_1000_NS8cuda_cub9__find_if7functorIS9_EEE10Policy1000ENSB_12zip_iteratorINS8_IJNSD_26transform_input_iterator_tIbPiNSB_6detail10functional5actorINSM_9compositeIJNSM_16operator_adaptorINS7_8equal_toIvEEEENSN_INSM_8argumentILj0EEEEENSN_INSM_5valueIiEEEEEEEEEEENSB_17counting_iteratorIlNSB_11use_defaultES13_S13_EEEEEEEPS9_ySF_S9_S9_NS7_10__identityEEEvT0_T1_T2_T3_T4_T6_E12temp_storage+64];
	setp.eq.s16 	%p315, %rs345, 0;
	setp.eq.s16 	%p316, %rs346, 0;
	min.s64 	%rd373, %rd372, %rd371;
	selp.b16 	%rs347, %rs344, 1, %p316;
	selp.b16 	%rs348, %rs346, %rs347, %p315;
	and.b16  	%rs349, %rs348, 255;
	selp.b64 	%rd374, %rd371, %rd373, %p316;
	selp.b64 	%rd375, %rd372, %rd374, %p315;
	ld.shared.u8 	%rs350, [_ZZN3cub18CUB_300001_SM_10006detail6reduce28DeviceReduceSingleTileKernelINS2_10policy_hubIN4cuda3std3__45tupleIJblEEEyN6thrust24THRUST_300001_SM_1000_NS8cuda_cub9__find_if7functorIS9_EEE10Policy1000ENSB_12zip_iteratorINS8_IJNSD_26transform_input_iterator_tIbPiNSB_6detail10functional5actorINSM_9compositeIJNSM_16operator_adaptorINS7_8equal_toIvEEEENSN_INSM_8argumentILj0EEEEENSN_INSM_5valueIiEEEEEEEEEEENSB_17counting_iteratorIlNSB_11use_defaultES13_S13_EEEEEEEPS9_ySF_S9_S9_NS7_10__identityEEEvT0_T1_T2_T3_T4_T6_E12temp_storage+72];
	ld.shared.u64 	%rd376, [_ZZN3cub18CUB_300001_SM_10006detail6reduce28DeviceReduceSingleTileKernelINS2_10policy_hubIN4cuda3std3__45tupleIJblEEEyN6thrust24THRUST_300001_SM_1000_NS8cuda_cub9__find_if7functorIS9_EEE10Policy1000ENSB_12zip_iteratorINS8_IJNSD_26transform_input_iterator_tIbPiNSB_6detail10functional5actorINSM_9compositeIJNSM_16operator_adaptorINS7_8equal_toIvEEEENSN_INSM_8argumentILj0EEEEENSN_INSM_5valueIiEEEEEEEEEEENSB_17counting_iteratorIlNSB_11use_defaultES13_S13_EEEEEEEPS9_ySF_S9_S9_NS7_10__identityEEEvT0_T1_T2_T3_T4_T6_E12temp_storage+80];
	setp.eq.s16 	%p317, %rs349, 0;
	setp.eq.s16 	%p318, %rs350, 0;
	min.s64 	%rd377, %rd376, %rd375;
	selp.b16 	%rs351, %rs348, 1, %p318;
	selp.b16 	%rs352, %rs350, %rs351, %p317;
	and.b16  	%rs353, %rs352, 255;
	selp.b64 	%rd378, %rd375, %rd377, %p318;
	selp.b64 	%rd379, %rd376, %rd378, %p317;
	ld.shared.u8 	%rs354, [_ZZN3cub18CUB_300001_SM_10006detail6reduce28DeviceReduceSingleTileKernelINS2_10policy_hubIN4cuda3std3__45tupleIJblEEEyN6thrust24THRUST_300001_SM_1000_NS8cuda_cub9__find_if7functorIS9_EEE10Policy1000ENSB_12zip_iteratorINS8_IJNSD_26transform_input_iterator_tIbPiNSB_6detail10functional5actorINSM_9compositeIJNSM_16operator_adaptorINS7_8equal_toIvEEEENSN_INSM_8argumentILj0EEEEENSN_INSM_5valueIiEEEEEEEEEEENSB_17counting_iteratorIlNSB_11use_defaultES13_S13_EEEEEEEPS9_ySF_S9_S9_NS7_10__identityEEEvT0_T1_T2_T3_T4_T6_E12temp_storage+88];
	ld.shared.u64 	%rd380, [_ZZN3cub18CUB_300001_SM_10006detail6reduce28DeviceReduceSingleTileKernelINS2_10policy_hubIN4cuda3std3__45tupleIJblEEEyN6thrust24THRUST_300001_SM_1000_NS8cuda_cub9__find_if7functorIS9_EEE10Policy1000ENSB_12zip_iteratorINS8_IJNSD_26transform_input_iterator_tIbPiNSB_6detail10functional5actorINSM_9compositeIJNSM_16operator_adaptorINS7_8equal_toIvEEEENSN_INSM_8argumentILj0EEEEENSN_INSM_5valueIiEEEEEEEEEEENSB_17counting_iteratorIlNSB_11use_defaultES13_S13_EEEEEEEPS9_ySF_S9_S9_NS7_10__identityEEEvT0_T1_T2_T3_T4_T6_E12temp_storage+96];
	setp.eq.s16 	%p319, %rs353, 0;
	setp.eq.s16 	%p320, %rs354, 0;
	min.s64 	%rd381, %rd380, %rd379;
	selp.b16 	%rs355, %rs352, 1, %p320;
	selp.b16 	%rs356, %rs354, %rs355, %p319;
	and.b16  	%rs357, %rs356, 255;
	selp.b64 	%rd382, %rd379, %rd381, %p320;
	selp.b64 	%rd383, %rd380, %rd382, %p319;
	ld.shared.u8 	%rs358, [_ZZN3cub18CUB_300001_SM_10006detail6reduce28DeviceReduceSingleTileKernelINS2_10policy_hubIN4cuda3std3__45tupleIJblEEEyN6thrust24THRUST_300001_SM_1000_NS8cuda_cub9__find_if7functorIS9_EEE10Policy1000ENSB_12zip_iteratorINS8_IJNSD_26transform_input_iterator_tIbPiNSB_6detail10functional5actorINSM_9compositeIJNSM_16operator_adaptorINS7_8equal_toIvEEEENSN_INSM_8argumentILj0EEEEENSN_INSM_5valueIiEEEEEEEEEEENSB_17counting_iteratorIlNSB_11use_defaultES13_S13_EEEEEEEPS9_ySF_S9_S9_NS7_10__identityEEEvT0_T1_T2_T3_T4_T6_E12temp_storage+104];
	ld.shared.u64 	%rd384, [_ZZN3cub18CUB_300001_SM_10006detail6reduce28DeviceReduceSingleTileKernelINS2_10policy_hubIN4cuda3std3__45tupleIJblEEEyN6thrust24THRUST_300001_SM_1000_NS8cuda_cub9__find_if7functorIS9_EEE10Policy1000ENSB_12zip_iteratorINS8_IJNSD_26transform_input_iterator_tIbPiNSB_6detail10functional5actorINSM_9compositeIJNSM_16operator_adaptorINS7_8equal_toIvEEEENSN_INSM_8argumentILj0EEEEENSN_INSM_5valueIiEEEEEEEEEEENSB_17counting_iteratorIlNSB_11use_defaultES13_S13_EEEEEEEPS9_ySF_S9_S9_NS7_10__identityEEEvT0_T1_T2_T3_T4_T6_E12temp_storage+112];
	setp.eq.s16 	%p321, %rs357, 0;
	setp.eq.s16 	%p322, %rs358, 0;
	min.s64 	%rd385, %rd384, %rd383;
	selp.b16 	%rs359, %rs356, 1, %p322;
	selp.b16 	%rs360, %rs358, %rs359, %p321;
	and.b16  	%rs361, %rs360, 255;
	selp.b64 	%rd386, %rd383, %rd385, %p322;
	selp.b64 	%rd387, %rd384, %rd386, %p321;
	ld.shared.u8 	%rs362, [_ZZN3cub18CUB_300001_SM_10006detail6reduce28DeviceReduceSingleTileKernelINS2_10policy_hubIN4cuda3std3__45tupleIJblEEEyN6thrust24THRUST_300001_SM_1000_NS8cuda_cub9__find_if7functorIS9_EEE10Policy1000ENSB_12zip_iteratorINS8_IJNSD_26transform_input_iterator_tIbPiNSB_6detail10functional5actorINSM_9compositeIJNSM_16operator_adaptorINS7_8equal_toIvEEEENSN_INSM_8argumentILj0EEEEENSN_INSM_5valueIiEEEEEEEEEEENSB_17counting_iteratorIlNSB_11use_defaultES13_S13_EEEEEEEPS9_ySF_S9_S9_NS7_10__identityEEEvT0_T1_T2_T3_T4_T6_E12temp_storage+120];
	ld.shared.u64 	%rd388, [_ZZN3cub18CUB_300001_SM_10006detail6reduce28DeviceReduceSingleTileKernelINS2_10policy_hubIN4cuda3std3__45tupleIJblEEEyN6thrust24THRUST_300001_SM_1000_NS8cuda_cub9__find_if7functorIS9_EEE10Policy1000ENSB_12zip_iteratorINS8_IJNSD_26transform_input_iterator_tIbPiNSB_6detail10functional5actorINSM_9compositeIJNSM_16operator_adaptorINS7_8equal_toIvEEEENSN_INSM_8argumentILj0EEEEENSN_INSM_5valueIiEEEEEEEEEEENSB_17counting_iteratorIlNSB_11use_defaultES13_S13_EEEEEEEPS9_ySF_S9_S9_NS7_10__identityEEEvT0_T1_T2_T3_T4_T6_E12temp_storage+128];
	setp.eq.s16 	%p323, %rs361, 0;
	setp.eq.s16 	%p324, %rs362, 0;
	min.s64 	%rd389, %rd388, %rd387;
	selp.b16 	%rs363, %rs360, 1, %p324;
	selp.b16 	%rs377, %rs362, %rs363, %p323;
	selp.b64 	%rd390, %rd387, %rd389, %p324;
	selp.b64 	%rd403, %rd388, %rd390, %p323;
	bra.uni 	$L__BB8_120;
$L__BB8_43:
	// begin inline asm
	mov.u32 %r217, %laneid;
	// end inline asm
	and.b32  	%r238, %r5, 992;
	add.s32 	%r239, %r238, 32;
	setp.gt.u32 	%p235, %r239, %r4;
	not.b32 	%r240, %r238;
	add.s32 	%r241, %r4, %r240;
	selp.b32 	%r236, %r241, 31, %p235;
	cvt.u32.u16 	%r242, %rs377;
	and.b32  	%r219, %r242, 255;
	mov.b32 	%r235, 1;
	mov.b32 	%r237, -1;
	// begin inline asm
	shfl.sync.down.b32 %r218, %r219, %r235, %r236, %r237;
	// end inline asm
	// begin inline asm
	shfl.sync.down.b32 %r223, %r224, %r235, %r236, %r237;
	// end inline asm
	mov.b64 	{%r229, %r234}, %rd403;
	// begin inline asm
	shfl.sync.down.b32 %r228, %r229, %r235, %r236, %r237;
	// end inline asm
	// begin inline asm
	shfl.sync.down.b32 %r233, %r234, %r235, %r236, %r237;
	// end inline asm
	mov.b64 	%rd39, {%r228, %r233};
	cvt.u16.u32 	%rs31, %r218;
	setp.ge.s32 	%p236, %r217, %r236;
	@%p236 bra 	$L__BB8_47;
	and.b16  	%rs276, %rs377, 255;
	setp.eq.s16 	%p237, %rs276, 0;
	and.b16  	%rs277, %rs31, 255;
	setp.eq.s16 	%p238, %rs277, 0;
	or.pred  	%p239, %p237, %p238;
	@%p239 bra 	$L__BB8_46;
	min.s64 	%rd403, %rd39, %rd403;
	mov.b16 	%rs377, 1;
	bra.uni 	$L__BB8_47;
$L__BB8_46:
	setp.eq.s16 	%p240, %rs276, 0;
	selp.b16 	%rs377, %rs31, %rs377, %p240;
	selp.b64 	%rd403, %rd39, %rd403, %p240;
$L__BB8_47:
	cvt.u32.u16 	%r263, %rs377;
	and.b32  	%r244, %r263, 255;
	mov.b32 	%r260, 2;
	mov.b32 	%r262, -1;
	// begin inline asm
	shfl.sync.down.b32 %r243, %r244, %r260, %r236, %r262;
	// end inline asm
	// begin inline asm
	shfl.sync.down.b32 %r248, %r249, %r260, %r236, %r262;
	// end inline asm
	mov.b64 	{%r254, %r259}, %rd403;
	// begin inline asm
	shfl.sync.down.b32 %r253, %r254, %r260, %r236, %r262;
	// end inline asm
	// begin inline asm
	shfl.sync.down.b32 %r258, %r259, %r260, %r236, %r262;
	// end inline asm
	mov.b64 	%rd43, {%r253, %r258};
	cvt.u16.u32 	%rs34, %r243;
	add.s32 	%r264, %r217, 2;
	setp.gt.s32 	%p241, %r264, %r236;
	@%p241 bra 	$L__BB8_51;
	and.b16  	%rs280, %rs377, 255;
	setp.eq.s16 	%p242, %rs280, 0;
	and.b16  	%rs281, %rs34, 255;
	setp.eq.s16 	%p243, %rs281, 0;
	or.pred  	%p244, %p242, %p243;
	@%p244 bra 	$L__BB8_50;
	min.s64 	%rd403, %rd43, %rd403;
	mov.b16 	%rs377, 1;
	bra.uni 	$L__BB8_51;
$L__BB8_50:
	setp.eq.s16 	%p245, %rs280, 0;
	selp.b16 	%rs377, %rs34, %rs377, %p245;
	selp.b64 	%rd403, %rd43, %rd403, %p245;
$L__BB8_51:
	cvt.u32.u16 	%r285, %rs377;
	and.b32  	%r266, %r285, 255;
	mov.b32 	%r282, 4;
	mov.b32 	%r284, -1;
	// begin inline asm
	shfl.sync.down.b32 %r265, %r266, %r282, %r236, %r284;
	// end inline asm
	// begin inline asm
	shfl.sync.down.b32 %r270, %r271, %r282, %r236, %r284;
	// end inline asm
	mov.b64 	{%r276, %r281}, %rd403;
	// begin inline asm
	shfl.sync.down.b32 %r275, %r276, %r282, %r236, %r284;
	// end inline asm
	// begin inline asm
	shfl.sync.down.b32 %r280, %r281, %r282, %r236, %r284;
	// end inline asm
	mov.b64 	%rd47, {%r275, %r280};
	cvt.u16.u32 	%rs37, %r265;
	add.s32 	%r286, %r217, 4;
	setp.gt.s32 	%p246, %r286, %r236;
	@%p246 bra 	$L__BB8_55;
	and.b16  	%rs284, %rs377, 255;
	setp.eq.s16 	%p247, %rs284, 0;
	and.b16  	%rs285, %rs37, 255;
	setp.eq.s16 	%p248, %rs285, 0;
	or.pred  	%p249, %p247, %p248;
	@%p249 bra 	$L__BB8_54;
	min.s64 	%rd403, %rd47, %rd403;
	mov.b16 	%rs377, 1;
	bra.uni 	$L__BB8_55;
$L__BB8_54:
	setp.eq.s16 	%p250, %rs284, 0;
	selp.b16 	%rs377, %rs37, %rs377, %p250;
	selp.b64 	%rd403, %rd47, %rd403, %p250;
$L__BB8_55:
	cvt.u32.u16 	%r307, %rs377;
	and.b32  	%r288, %r307, 255;
	mov.b32 	%r304, 8;
	mov.b32 	%r306, -1;
	// begin inline asm
	shfl.sync.down.b32 %r287, %r288, %r304, %r236, %r306;
	// end inline asm
	// begin inline asm
	shfl.sync.down.b32 %r292, %r293, %r304, %r236, %r306;
	// end inline asm
	mov.b64 	{%r298, %r303}, %rd403;
	// begin inline asm
	shfl.sync.down.b32 %r297, %r298, %r304, %r236, %r306;
	// end inline asm
	// begin inline asm
	shfl.sync.down.b32 %r302, %r303, %r304, %r236, %r306;
	// end inline asm
	mov.b64 	%rd51, {%r297, %r302};
	cvt.u16.u32 	%rs40, %r287;
	add.s32 	%r308, %r217, 8;
	setp.gt.s32 	%p251, %r308, %r236;
	@%p251 bra 	$L__BB8_59;
	and.b16  	%rs288, %rs377, 255;
	setp.eq.s16 	%p252, %rs288, 0;
	and.b16  	%rs289, %rs40, 255;
	setp.eq.s16 	%p253, %rs289, 0;
	or.pred  	%p254, %p252, %p253;
	@%p254 bra 	$L__BB8_58;
	min.s64 	%rd403, %rd51, %rd403;
	mov.b16 	%rs377, 1;
	bra.uni 	$L__BB8_59;
$L__BB8_58:
	setp.eq.s16 	%p255, %rs288, 0;
	selp.b16 	%rs377, %rs40, %rs377, %p255;
	selp.b64 	%rd403, %rd51, %rd403, %p255;
$L__BB8_59:
	cvt.u32.u16 	%r329, %rs377;
	and.b32  	%r310, %r329, 255;
	mov.b32 	%r326, 16;
	mov.b32 	%r328, -1;
	// begin inline asm
	shfl.sync.down.b32 %r309, %r310, %r326, %r236, %r328;
	// end inline asm
	// begin inline asm
	shfl.sync.down.b32 %r314, %r315, %r326, %r236, %r328;
	// end inline asm
	mov.b64 	{%r320, %r325}, %rd403;
	// begin inline asm
	shfl.sync.down.b32 %r319, %r320, %r326, %r236, %r328;
	// end inline asm
	// begin inline asm
	shfl.sync.down.b32 %r324, %r325, %r326, %r236, %r328;
	// end inline asm
	mov.b64 	%rd55, {%r319, %r324};
	cvt.u16.u32 	%rs43, %r309;
	add.s32 	%r330, %r217, 16;
	setp.gt.s32 	%p256, %r330, %r236;
	@%p256 bra 	$L__BB8_63;
	and.b16  	%rs292, %rs377, 255;
	setp.eq.s16 	%p257, %rs292, 0;
	and.b16  	%rs293, %rs43, 255;
	setp.eq.s16 	%p258, %rs293, 0;
	or.pred  	%p259, %p257, %p258;
	@%p259 bra 	$L__BB8_62;
	min.s64 	%rd403, %rd55, %rd403;
	mov.b16 	%rs377, 1;
	bra.uni 	$L__BB8_63;
$L__BB8_62:
	setp.eq.s16 	%p260, %rs292, 0;
	selp.b16 	%rs377, %rs43, %rs377, %p260;
	selp.b64 	%rd403, %rd55, %rd403, %p260;
$L__BB8_63:
	setp.ne.s32 	%p261, %r217, 0;
	@%p261 bra 	$L__BB8_65;
	shr.u32 	%r331, %r5, 1;
	and.b32  	%r332, %r331, 496;
	mov.u32 	%r333, _ZZN3cub18CUB_300001_SM_10006detail6reduce28DeviceReduceSingleTileKernelINS2_10policy_hubIN4cuda3std3__45tupleIJblEEEyN6thrust24THRUST_300001_SM_1000_NS8cuda_cub9__find_if7functorIS9_EEE10Policy1000ENSB_12zip_iteratorINS8_IJNSD_26transform_input_iterator_tIbPiNSB_6detail10functional5actorINSM_9compositeIJNSM_16operator_adaptorINS7_8equal_toIvEEEENSN_INSM_8argumentILj0EEEEENSN_INSM_5valueIiEEEEEEEEEEENSB_17counting_iteratorIlNSB_11use_defaultES13_S13_EEEEEEEPS9_ySF_S9_S9_NS7_10__identityEEEvT0_T1_T2_T3_T4_T6_E12temp_storage;
	add.s32 	%r334, %r333, %r332;
	st.shared.u8 	[%r334+8], %rs377;
	st.shared.u64 	[%r334+16], %rd403;
$L__BB8_65:
	bar.sync 	0;
	setp.ne.s32 	%p262, %r5, 0;
	@%p262 bra 	$L__BB8_120;
	setp.lt.u64 	%p263, %rd118, 33;
	@%p263 bra 	$L__BB8_68;
	ld.shared.u8 	%rs296, [_ZZN3cub18CUB_300001_SM_10006detail6reduce28DeviceReduceSingleTileKernelINS2_10policy_hubIN4cuda3std3__45tupleIJblEEEyN6thrust24THRUST_300001_SM_1000_NS8cuda_cub9__find_if7functorIS9_EEE10Policy1000ENSB_12zip_iteratorINS8_IJNSD_26transform_input_iterator_tIbPiNSB_6detail10functional5actorINSM_9compositeIJNSM_16operator_adaptorINS7_8equal_toIvEEEENSN_INSM_8argumentILj0EEEEENSN_INSM_5valueIiEEEEEEEEEEENSB_17counting_iteratorIlNSB_11use_defaultES13_S13_EEEEEEEPS9_ySF_S9_S9_NS7_10__identityEEEvT0_T1_T2_T3_T4_T6_E12temp_storage+24];
	ld.shared.u64 	%rd343, [_ZZN3cub18CUB_300001_SM_10006detail6reduce28DeviceReduceSingleTileKernelINS2_10policy_hubIN4cuda3std3__45tupleIJblEEEyN6thrust24THRUST_300001_SM_1000_NS8cuda_cub9__find_if7functorIS9_EEE10Policy1000ENSB_12zip_iteratorINS8_IJNSD_26transform_input_iterator_tIbPiNSB_6detail10functional5actorINSM_9compositeIJNSM_16operator_adaptorINS7_8equal_toIvEEEENSN_INSM_8argumentILj0EEEEENSN_INSM_5valueIiEEEEEEEEEEENSB_17counting_iteratorIlNSB_11use_defaultES13_S13_EEEEEEEPS9_ySF_S9_S9_NS7_10__identityEEEvT0_T1_T2_T3_T4_T6_E12temp_storage+32];
	and.b16  	%rs297, %rs377, 255;
	setp.eq.s16 	%p264, %rs297, 0;
	setp.eq.s16 	%p265, %rs296, 0;
	min.s64 	%rd344, %rd343, %rd403;
	selp.b16 	%rs298, %rs377, 1, %p265;
	selp.b16 	%rs377, %rs296, %rs298, %p264;
	selp.b64 	%rd345, %rd403, %rd344, %p265;
	selp.b64 	%rd403, %rd343, %rd345, %p264;
$L__BB8_68:
	setp.lt.u64 	%p266, %rd118, 65;
	@%p266 bra 	$L__BB8_70;
	ld.shared.u8 	%rs299, [_ZZN3cub18CUB_300001_SM_10006detail6reduce28DeviceReduceSingleTileKernelINS2_10policy_hubIN4cuda3std3__45tupleIJblEEEyN6thrust24THRUST_300001_SM_1000_NS8cuda_cub9__find_if7functorIS9_EEE10Policy1000ENSB_12zip_iteratorINS8_IJNSD_26transform_input_iterator_tIbPiNSB_6detail10functional5actorINSM_9compositeIJNSM_16operator_adaptorINS7_8equal_toIvEEEENSN_INSM_8argumentILj0EEEEENSN_INSM_5valueIiEEEEEEEEEEENSB_17counting_iteratorIlNSB_11use_defaultES13_S13_EEEEEEEPS9_ySF_S9_S9_NS7_10__identityEEEvT0_T1_T2_T3_T4_T6_E12temp_storage+40];
	ld.shared.u64 	%rd346, [_ZZN3cub18CUB_300001_SM_10006detail6reduce28DeviceReduceSingleTileKernelINS2_10policy_hubIN4cuda3std3__45tupleIJblEEEyN6thrust24THRUST_300001_SM_1000_NS8cuda_cub9__find_if7functorIS9_EEE10Policy1000ENSB_12zip_iteratorINS8_IJNSD_26transform_input_iterator_tIbPiNSB_6detail10functional5actorINSM_9compositeIJNSM_16operator_adaptorINS7_8equal_toIvEEEENSN_INSM_8argumentILj0EEEEENSN_INSM_5valueIiEEEEEEEEEEENSB_17counting_iteratorIlNSB_11use_defaultES13_S13_EEEEEEEPS9_ySF_S9_S9_NS7_10__identityEEEvT0_T1_T2_T3_T4_T6_E12temp_storage+48];
	and.b16  	%rs300, %rs377, 255;
	setp.eq.s16 	%p267, %rs300, 0;
	setp.eq.s16 	%p268, %rs299, 0;
	min.s64 	%rd347, %rd346, %rd403;
	selp.b16 	%rs301, %rs377, 1, %p268;
	selp.b16 	%rs377, %rs299, %rs301, %p267;
	selp.b64 	%rd348, %rd403, %rd347, %p268;
	selp.b64 	%rd403, %rd346, %rd348, %p267;
$L__BB8_70:
	setp.lt.u64 	%p269, %rd118, 97;
	@%p269 bra 	$L__BB8_72;
	ld.shared.u8 	%rs302, [_ZZN3cub18CUB_300001_SM_10006detail6reduce28DeviceReduceSingleTileKernelINS2_10policy_hubIN4cuda3std3__45tupleIJblEEEyN6thrust24THRUST_300001_SM_1000_NS8cuda_cub9__find_if7functorIS9_EEE10Policy1000ENSB_12zip_iteratorINS8_IJNSD_26transform_input_iterator_tIbPiNSB_6detail10functional5actorINSM_9compositeIJNSM_16operator_adaptorINS7_8equal_toIvEEEENSN_INSM_8argumentILj0EEEEENSN_INSM_5valueIiEEEEEEEEEEENSB_17counting_iteratorIlNSB_11use_defaultES13_S13_EEEEEEEPS9_ySF_S9_S9_NS7_10__identityEEEvT0_T1_T2_T3_T4_T6_E12temp_storage+56];
	ld.shared.u64 	%rd349, [_ZZN3cub18CUB_300001_SM_10006detail6reduce28DeviceReduceSingleTileKernelINS2_10policy_hubIN4cuda3std3__45tupleIJblEEEyN6thrust24THRUST_300001_SM_1000_NS8cuda_cub9__find_if7functorIS9_EEE10Policy1000ENSB_12zip_iteratorINS8_IJNSD_26transform_input_iterator_tIbPiNSB_6detail10functional5actorINSM_9compositeIJNSM_16operator_adaptorINS7_8equal_toIvEEEENSN_INSM_8argumentILj0EEEEENSN_INSM_5valueIiEEEEEEEEEEENSB_17counting_iteratorIlNSB_11use_defaultES13_S13_EEEEEEEPS9_ySF_S9_S9_NS7_10__identityEEEvT0_T1_T2_T3_T4_T6_E12temp_storage+64];
	and.b16  	%rs303, %rs377, 255;
	setp.eq.s16 	%p270, %rs303, 0;
	setp.eq.s16 	%p271, %rs302, 0;
	min.s64 	%rd350, %rd349, %rd403;
	selp.b16 	%rs304, %rs377, 1, %p271;
	selp.b16 	%rs377, %rs302, %rs304, %p270;
	selp.b64 	%rd351, %rd403, %rd350, %p271;
	selp.b64 	%rd403, %rd349, %rd351, %p270;
$L__BB8_72:
	setp.lt.u64 	%p272, %rd118, 129;
	@%p272 bra 	$L__BB8_74;
	ld.shared.u8 	%rs305, [_ZZN3cub18CUB_300001_SM_10006detail6reduce28DeviceReduceSingleTileKernelINS2_10policy_hubIN4cuda3std3__45tupleIJblEEEyN6thrust24THRUST_300001_SM_1000_NS8cuda_cub9__find_if7functorIS9_EEE10Policy1000ENSB_12zip_iteratorINS8_IJNSD_26transform_input_iterator_tIbPiNSB_6detail10functional5actorINSM_9compositeIJNSM_16operator_adaptorINS7_8equal_toIvEEEENSN_INSM_8argumentILj0EEEEENSN_INSM_5valueIiEEEEEEEEEEENSB_17counting_iteratorIlNSB_11use_defaultES13_S13_EEEEEEEPS9_ySF_S9_S9_NS7_10__identityEEEvT0_T1_T2_T3_T4_T6_E12temp_storage+72];
	ld.shared.u64 	%rd352, [_ZZN3cub18CUB_300001_SM_10006detail6reduce28DeviceReduceSingleTileKernelINS2_10policy_hubIN4cuda3std3__45tupleIJblEEEyN6thrust24THRUST_300001_SM_1000_NS8cuda_cub9__find_if7functorIS9_EEE10Policy1000ENSB_12zip_iteratorINS8_IJNSD_26transform_input_iterator_tIbPiNSB_6detail10functional5actorINSM_9compositeIJNSM_16operator_adaptorINS7_8equal_toIvEEEENSN_INSM_8argumentILj0EEEEENSN_INSM_5valueIiEEEEEEEEEEENSB_17counting_iteratorIlNSB_11use_defaultES13_S13_EEEEEEEPS9_ySF_S9_S9_NS7_10__identityEEEvT0_T1_T2_T3_T4_T6_E12temp_storage+80];
	and.b16  	%rs306, %rs377, 255;
	setp.eq.s16 	%p273, %rs306, 0;
	setp.eq.s16 	%p274, %rs305, 0;
	min.s64 	%rd353, %rd352, %rd403;
	selp.b16 	%rs307, %rs377, 1, %p274;
	selp.b16 	%rs377, %rs305, %rs307, %p273;
	selp.b64 	%rd354, %rd403, %rd353, %p274;
	selp.b64 	%rd403, %rd352, %rd354, %p273;
$L__BB8_74:
	setp.lt.u64 	%p275, %rd118, 161;
	@%p275 bra 	$L__BB8_76;
	ld.shared.u8 	%rs308, [_ZZN3cub18CUB_300001_SM_10006detail6reduce28DeviceReduceSingleTileKernelINS2_10policy_hubIN4cuda3std3__45tupleIJblEEEyN6thrust24THRUST_300001_SM_1000_NS8cuda_cub9__find_if7functorIS9_EEE10Policy1000ENSB_12zip_iteratorINS8_IJNSD_26transform_input_iterator_tIbPiNSB_6detail10functional5actorINSM_9compositeIJNSM_16operator_adaptorINS7_8equal_toIvEEEENSN_INSM_8argumentILj0EEEEENSN_INSM_5valueIiEEEEEEEEEEENSB_17counting_iteratorIlNSB_11use_defaultES13_S13_EEEEEEEPS9_ySF_S9_S9_NS7_10__identityEEEvT0_T1_T2_T3_T4_T6_E12temp_storage+88];
	ld.shared.u64 	%rd355, [_ZZN3cub18CUB_300001_SM_10006detail6reduce28DeviceReduceSingleTileKernelINS2_10policy_hubIN4cuda3std3__45tupleIJblEEEyN6thrust24THRUST_300001_SM_1000_NS8cuda_cub9__find_if7functorIS9_EEE10Policy1000ENSB_12zip_iteratorINS8_IJNSD_26transform_input_iterator_tIbPiNSB_6detail10functional5actorINSM_9compositeIJNSM_16operator_adaptorINS7_8equal_toIvEEEENSN_INSM_8argumentILj0EEEEENSN_INSM_5valueIiEEEEEEEEEEENSB_17counting_iteratorIlNSB_11use_defaultES13_S13_EEEEEEEPS9_ySF_S9_S9_NS7_10__identityEEEvT0_T1_T2_T3_T4_T6_E12temp_storage+96];
	and.b16  	%rs309, %rs377, 255;
	setp.eq.s16 	%p276, %rs309, 0;
	setp.eq.s16 	%p277, %rs308, 0;
	min.s64 	%rd356, %rd355, %rd403;
	selp.b16 	%rs310, %rs377, 1, %p277;
	selp.b16 	%rs377, %rs308, %rs310, %p276;
	selp.b64 	%rd357, %rd403, %rd356, %p277;
	selp.b64 	%rd403, %rd355, %rd357, %p276;
$L__BB8_76:
	setp.lt.u64 	%p278, %rd118, 193;
	@%p278 bra 	$L__BB8_78;
	ld.shared.u8 	%rs311, [_ZZN3cub18CUB_300001_SM_10006detail6reduce28DeviceReduceSingleTileKernelINS2_10policy_hubIN4cuda3std3__45tupleIJblEEEyN6thrust24THRUST_300001_SM_1000_NS8cuda_cub9__find_if7functorIS9_EEE10Policy1000ENSB_12zip_iteratorINS8_IJNSD_26transform_input_iterator_tIbPiNSB_6detail10functional5actorINSM_9compositeIJNSM_16operator_adaptorINS7_8equal_toIvEEEENSN_INSM_8argumentILj0EEEEENSN_INSM_5valueIiEEEEEEEEEEENSB_17counting_iteratorIlNSB_11use_defaultES13_S13_EEEEEEEPS9_ySF_S9_S9_NS7_10__identityEEEvT0_T1_T2_T3_T4_T6_E12temp_storage+104];
	ld.shared.u64 	%rd358, [_ZZN3cub18CUB_300001_SM_10006detail6reduce28DeviceReduceSingleTileKernelINS2_10policy_hubIN4cuda3std3__45tupleIJblEEEyN6thrust24THRUST_300001_SM_1000_NS8cuda_cub9__find_if7functorIS9_EEE10Policy1000ENSB_12zip_iteratorINS8_IJNSD_26transform_input_iterator_tIbPiNSB_6detail10functional5actorINSM_9compositeIJNSM_16operator_adaptorINS7_8equal_toIvEEEENSN_INSM_8argumentILj0EEEEENSN_INSM_5valueIiEEEEEEEEEEENSB_17counting_iteratorIlNSB_11use_defaultES13_S13_EEEEEEEPS9_ySF_S9_S9_NS7_10__identityEEEvT0_T1_T2_T3_T4_T6_E12temp_storage+112];
	and.b16  	%rs312, %rs377, 255;
	setp.eq.s16 	%p279, %rs312, 0;
	setp.eq.s16 	%p280, %rs311, 0;
	min.s64 	%rd359, %rd358, %rd403;
	selp.b16 	%rs313, %rs377, 1, %p280;
	selp.b16 	%rs377, %rs311, %rs313, %p279;
	selp.b64 	%rd360, %rd403, %rd359, %p280;
	selp.b64 	%rd403, %rd358, %rd360, %p279;
$L__BB8_78:
	setp.lt.u64 	%p281, %rd118, 225;
	@%p281 bra 	$L__BB8_120;
	ld.shared.u8 	%rs314, [_ZZN3cub18CUB_300001_SM_10006detail6reduce28DeviceReduceSingleTileKernelINS2_10policy_hubIN4cuda3std3__45tupleIJblEEEyN6thrust24THRUST_300001_SM_1000_NS8cuda_cub9__find_if7functorIS9_EEE10Policy1000ENSB_12zip_iteratorINS8_IJNSD_26transform_input_iterator_tIbPiNSB_6detail10functional5actorINSM_9compositeIJNSM_16operator_adaptorINS7_8equal_toIvEEEENSN_INSM_8argumentILj0EEEEENSN_INSM_5valueIiEEEEEEEEEEENSB_17counting_iteratorIlNSB_11use_defaultES13_S13_EEEEEEEPS9_ySF_S9_S9_NS7_10__identityEEEvT0_T1_T2_T3_T4_T6_E12temp_storage+120];
	ld.shared.u64 	%rd361, [_ZZN3cub18CUB_300001_SM_10006detail6reduce28DeviceReduceSingleTileKernelINS2_10policy_hubIN4cuda3std3__45tupleIJblEEEyN6thrust24THRUST_300001_SM_1000_NS8cuda_cub9__find_if7functorIS9_EEE10Policy1000ENSB_12zip_iteratorINS8_IJNSD_26transform_input_iterator_tIbPiNSB_6detail10functional5actorINSM_9compositeIJNSM_16operator_adaptorINS7_8equal_toIvEEEENSN_INSM_8argumentILj0EEEEENSN_INSM_5valueIiEEEEEEEEEEENSB_17counting_iteratorIlNSB_11use_defaultES13_S13_EEEEEEEPS9_ySF_S9_S9_NS7_10__identityEEEvT0_T1_T2_T3_T4_T6_E12temp_storage+128];
	and.b16  	%rs315, %rs377, 255;
	setp.eq.s16 	%p282, %rs315, 0;
	setp.eq.s16 	%p283, %rs314, 0;
	min.s64 	%rd362, %rd361, %rd403;
	selp.b16 	%rs316, %rs377, 1, %p283;
	selp.b16 	%rs377, %rs314, %rs316, %p282;
	selp.b64 	%rd363, %rd403, %rd362, %p283;
	selp.b64 	%rd403, %rd361, %rd363, %p282;
	bra.uni 	$L__BB8_120;
$L__BB8_80:
	mov.u32 	%r24, %tid.x;
	cvt.u64.u32 	%rd72, %r24;
	mul.wide.u32 	%rd122, %r24, 4;
	add.s64 	%rd73, %rd2, %rd122;
	ld.global.u32 	%r40, [%rd73];
	setp.eq.s32 	%p3, %r40, %r39;
	add.s32 	%r41, %r24, 256;
	cvt.u64.u32 	%rd123, %r41;
	ld.global.u32 	%r42, [%rd73+1024];
	setp.eq.s32 	%p4, %r42, %r39;
	add.s32 	%r44, %r24, 512;
	cvt.u64.u32 	%rd124, %r44;
	add.s64 	%rd125, %rd117, %rd124;
	ld.global.u32 	%r45, [%rd73+2048];
	setp.eq.s32 	%p5, %r45, %r39;
	add.s64 	%rd126, %rd125, 256;
	ld.global.u32 	%r46, [%rd73+3072];
	setp.eq.s32 	%p7, %r46, %r39;
	or.pred  	%p9, %p3, %p4;
	selp.b64 	%rd127, %rd72, %rd123, %p3;
	add.s64 	%rd128, %rd117, %rd127;
	min.s64 	%rd129, %rd125, %rd128;
	selp.b64 	%rd130, %rd129, %rd128, %p5;
	or.pred  	%p10, %p9, %p5;
	selp.b64 	%rd131, %rd130, %rd125, %p9;
	min.s64 	%rd132, %rd126, %rd131;
	selp.b64 	%rd133, %rd132, %rd131, %p7;
	or.pred  	%p11, %p10, %p7;
	selp.u16 	%rs377, 1, 0, %p11;
	selp.b64 	%rd403, %rd133, %rd126, %p10;
	add.s64 	%rd75, %rd118, -1024;
	setp.lt.u64 	%p12, %rd75, 1024;
	mov.b64 	%rd422, 1024;
	@%p12 bra 	$L__BB8_84;
	mov.b64 	%rd422, 1024;
$L__BB8_82:
	add.s64 	%rd135, %rd422, %rd72;
	shl.b64 	%rd136, %rd422, 2;
	add.s64 	%rd137, %rd73, %rd136;
	add.s64 	%rd138, %rd135, %rd117;
	ld.global.u32 	%r47, [%rd137];
	setp.eq.s32 	%p13, %r47, %r39;
	add.s64 	%rd139, %rd138, 256;
	ld.global.u32 	%r48, [%rd137+1024];
	setp.eq.s32 	%p14, %r48, %r39;
	selp.u16 	%rs95, 1, 0, %p14;
	add.s64 	%rd140, %rd138, 512;
	ld.global.u32 	%r49, [%rd137+2048];
	setp.eq.s32 	%p15, %r49, %r39;
	selp.u16 	%rs96, 1, 0, %p15;
	add.s64 	%rd141, %rd138, 768;
	ld.global.u32 	%r50, [%rd137+3072];
	setp.eq.s32 	%p16, %r50, %r39;
	selp.u16 	%rs97, 1, 0, %p16;
	and.b16  	%rs98, %rs377, 255;
	setp.eq.s16 	%p17, %rs98, 0;
	selp.u16 	%rs99, 1, 0, %p13;
	min.s64 	%rd142, %rd138, %rd403;
	selp.b16 	%rs100, 1, %rs377, %p13;
	selp.b64 	%rd143, %rd142, %rd403, %p13;
	selp.b16 	%rs101, %rs99, %rs100, %p17;
	and.b16  	%rs102, %rs101, 255;
	selp.b64 	%rd144, %rd138, %rd143, %p17;
	setp.eq.s16 	%p18, %rs102, 0;
	min.s64 	%rd145, %rd139, %rd144;
	selp.b16 	%rs103, 1, %rs101, %p14;
	selp.b64 	%rd146, %rd145, %rd144, %p14;
	selp.b16 	%rs104, %rs95, %rs103, %p18;
	and.b16  	%rs105, %rs104, 255;
	selp.b64 	%rd147, %rd139, %rd146, %p18;
	setp.eq.s16 	%p19, %rs105, 0;
	min.s64 	%rd148, %rd140, %rd147;
	selp.b16 	%rs106, 1, %rs104, %p15;
	selp.b64 	%rd149, %rd148, %rd147, %p15;
	selp.b16 	%rs107, %rs96, %rs106, %p19;
	and.b16  	%rs108, %rs107, 255;
	selp.b64 	%rd150, %rd140, %rd149, %p19;
	setp.eq.s16 	%p20, %rs108, 0;
	min.s64 	%rd151, %rd141, %rd150;
	selp.b16 	%rs109, 1, %rs107, %p16;
	selp.b64 	%rd152, %rd151, %rd150, %p16;
	selp.b16 	%rs377, %rs97, %rs109, %p20;
	selp.b64 	%rd403, %rd141, %rd152, %p20;
	sub.s64 	%rd153, %rd118, %rd422;
	setp.lt.u64 	%p21, %rd153, 1024;
	@%p21 bra 	$L__BB8_96;
	add.s64 	%rd422, %rd422, 1024;
	setp.le.u64 	%p22, %rd422, %rd75;
	@%p22 bra 	$L__BB8_82;
$L__BB8_84:
	setp.le.u64 	%p23, %rd118, %rd422;
	cvt.u32.u64 	%r51, %rd422;
	cvt.u32.u64 	%r52, %rd118;
	sub.s32 	%r53, %r52, %r51;
	setp.ge.s32 	%p24, %r24, %r53;
	or.pred  	%p25, %p23, %p24;
	@%p25 bra 	$L__BB8_96;
	not.b32 	%r56, %r24;
	add.s32 	%r57, %r56, %r52;
	sub.s32 	%r25, %r57, %r51;
	shr.u32 	%r59, %r25, 8;
	add.s32 	%r26, %r59, 1;
	and.b32  	%r27, %r26, 7;
	setp.lt.u32 	%p26, %r25, 1792;
	mov.u32 	%r455, %r24;
	@%p26 bra 	$L__BB8_88;
	and.b32  	%r60, %r26, 33554424;
	neg.s32 	%r453, %r60;
	mov.u32 	%r455, %r24;
$L__BB8_87:
	.pragma "nounroll";
	cvt.u64.u32 	%rd155, %r455;
	add.s64 	%rd156, %rd422, %rd155;
	shl.b64 	%rd157, %rd156, 2;
	add.s64 	%rd158, %rd2, %rd157;
	add.s64 	%rd159, %rd156, %rd117;
	ld.global.u32 	%r61, [%rd158];
	setp.eq.s32 	%p27, %r61, %r39;
	selp.u16 	%rs111, 1, 0, %p27;
	and.b16  	%rs112, %rs377, 255;
	setp.ne.s16 	%p29, %rs112, 0;
	and.pred  	%p30, %p29, %p27;
	min.s64 	%rd160, %rd159, %rd403;
	setp.eq.s16 	%p31, %rs112, 0;
	selp.b16 	%rs113, %rs111, %rs377, %p31;
	selp.b64 	%rd161, %rd159, %rd403, %p31;
	selp.b16 	%rs114, 1, %rs113, %p30;
	and.b16  	%rs115, %rs114, 255;
	selp.b64 	%rd162, %rd160, %rd161, %p30;
	add.s64 	%rd163, %rd159, 256;
	ld.global.u32 	%r62, [%rd158+1024];
	setp.eq.s32 	%p32, %r62, %r39;
	selp.u16 	%rs116, 1, 0, %p32;
	setp.ne.s16 	%p34, %rs115, 0;
	and.pred  	%p35, %p34, %p32;
	min.s64 	%rd164, %rd163, %rd162;
	setp.eq.s16 	%p36, %rs115, 0;
	selp.b16 	%rs117, %rs116, %rs114, %p36;
	selp.b64 	%rd165, %rd163, %rd162, %p36;
	selp.b16 	%rs118, 1, %rs117, %p35;
	and.b16  	%rs119, %rs118, 255;
	selp.b64 	%rd166, %rd164, %rd165, %p35;
	add.s64 	%rd167, %rd159, 512;
	ld.global.u32 	%r63, [%rd158+2048];
	setp.eq.s32 	%p37, %r63, %r39;
	selp.u16 	%rs120, 1, 0, %p37;
	setp.ne.s16 	%p39, %rs119, 0;
	and.pred  	%p40, %p39, %p37;
	min.s64 	%rd168, %rd167, %rd166;
	setp.eq.s16 	%p41, %rs119, 0;
	selp.b16 	%rs121, %rs120, %rs118, %p41;
	selp.b64 	%rd169, %rd167, %rd166, %p41;
	selp.b16 	%rs122, 1, %rs121, %p40;
	and.b16  	%rs123, %rs122, 255;
	selp.b64 	%rd170, %rd168, %rd169, %p40;
	add.s64 	%rd171, %rd159, 768;
	ld.global.u32 	%r64, [%rd158+3072];
	setp.eq.s32 	%p42, %r64, %r39;
	selp.u16 	%rs124, 1, 0, %p42;
	setp.ne.s16 	%p44, %rs123, 0;
	and.pred  	%p45, %p44, %p42;
	min.s64 	%rd172, %rd171, %rd170;
	setp.eq.s16 	%p46, %rs123, 0;
	selp.b16 	%rs125, %rs124, %rs122, %p46;
	selp.b64 	%rd173, %rd171, %rd170, %p46;
	selp.b16 	%rs126, 1, %rs125, %p45;
	and.b16  	%rs127, %rs126, 255;
	selp.b64 	%rd174, %rd172, %rd173, %p45;
	add.s64 	%rd175, %rd159, 1024;
	ld.global.u32 	%r65, [%rd158+4096];
	setp.eq.s32 	%p47, %r65, %r39;
	selp.u16 	%rs128, 1, 0, %p47;
	setp.ne.s16 	%p49, %rs127, 0;
	and.pred  	%p50, %p49, %p47;
	min.s64 	%rd176, %rd175, %rd174;
	setp.eq.s16 	%p51, %rs127, 0;
	selp.b16 	%rs129, %rs128, %rs126, %p51;
	selp.b64 	%rd177, %rd175, %rd174, %p51;
	selp.b16 	%rs130, 1, %rs129, %p50;
	and.b16  	%rs131, %rs130, 255;
	selp.b64 	%rd178, %rd176, %rd177, %p50;
	add.s64 	%rd179, %rd159, 1280;
	ld.global.u32 	%r66, [%rd158+5120];
	setp.eq.s32 	%p52, %r66, %r39;
	selp.u16 	%rs132, 1, 0, %p52;
	setp.ne.s16 	%p54, %rs131, 0;
	and.pred  	%p55, %p54, %p52;
	min.s64 	%rd180, %rd179, %rd178;
	setp.eq.s16 	%p56, %rs131, 0;
	selp.b16 	%rs133, %rs132, %rs130, %p56;
	selp.b64 	%rd181, %rd179, %rd178, %p56;
	selp.b16 	%rs134, 1, %rs133, %p55;
	and.b16  	%rs135, %rs134, 255;
	selp.b64 	%rd182, %rd180, %rd181, %p55;
	add.s64 	%rd183, %rd159, 1536;
	ld.global.u32 	%r67, [%rd158+6144];
	setp.eq.s32 	%p57, %r67, %r39;
	selp.u16 	%rs136, 1, 0, %p57;
	setp.ne.s16 	%p59, %rs135, 0;
	and.pred  	%p60, %p59, %p57;
	min.s64 	%rd184, %rd183, %rd182;
	setp.eq.s16 	%p61, %rs135, 0;
	selp.b16 	%rs137, %rs136, %rs134, %p61;
	selp.b64 	%rd185, %rd183, %rd182, %p61;
	selp.b16 	%rs138, 1, %rs137, %p60;
	and.b16  	%rs139, %rs138, 255;
	selp.b64 	%rd186, %rd184, %rd185, %p60;
	add.s64 	%rd187, %rd159, 1792;
	ld.global.u32 	%r68, [%rd158+7168];
	setp.eq.s32 	%p62, %r68, %r39;
	selp.u16 	%rs140, 1, 0, %p62;
	setp.ne.s16 	%p64, %rs139, 0;
	and.pred  	%p65, %p64, %p62;
	min.s64 	%rd188, %rd187, %rd186;
	setp.eq.s16 	%p66, %rs139, 0;
	selp.b16 	%rs141, %rs140, %rs138, %p66;
	selp.b64 	%rd189, %rd187, %rd186, %p66;
	selp.b16 	%rs377, 1, %rs141, %p65;
	selp.b64 	%rd403, %rd188, %rd189, %p65;
	add.s32 	%r455, %r455, 2048;
	add.s32 	%r453, %r453, 8;
	setp.ne.s32 	%p67, %r453, 0;
	@%p67 bra 	$L__BB8_87;
$L__BB8_88:
	setp.eq.s32 	%p68, %r27, 0;
	@%p68 bra 	$L__BB8_96;
	setp.lt.u32 	%p69, %r27, 4;
	@%p69 bra 	$L__BB8_91;
	cvt.u64.u32 	%rd191, %r455;
	add.s64 	%rd192, %rd422, %rd191;
	shl.b64 	%rd193, %rd192, 2;
	add.s64 	%rd194, %rd2, %rd193;
	add.s64 	%rd195, %rd192, %rd117;
	ld.global.u32 	%r69, [%rd194];
	setp.eq.s32 	%p70, %r69, %r39;
	selp.u16 	%rs143, 1, 0, %p70;
	and.b16  	%rs144, %rs377, 255;
	setp.ne.s16 	%p72, %rs144, 0;
	and.pred  	%p73, %p72, %p70;
	min.s64 	%rd196, %rd195, %rd403;
	setp.eq.s16 	%p74, %rs144, 0;
	selp.b16 	%rs145, %rs143, %rs377, %p74;
	selp.b64 	%rd197, %rd195, %rd403, %p74;
	selp.b16 	%rs146, 1, %rs145, %p73;
	and.b16  	%rs147, %rs146, 255;
	selp.b64 	%rd198, %rd196, %rd197, %p73;
	add.s32 	%r70, %r455, 256;
	cvt.u64.u32 	%rd199, %r70;
	add.s64 	%rd200, %rd422, %rd199;
	add.s64 	%rd201, %rd200, %rd117;
	ld.global.u32 	%r71, [%rd194+1024];
	setp.eq.s32 	%p75, %r71, %r39;
	selp.u16 	%rs148, 1, 0, %p75;
	setp.ne.s16 	%p77, %rs147, 0;
	and.pred  	%p78, %p77, %p75;
	min.s64 	%rd202, %rd201, %rd198;
	setp.eq.s16 	%p79, %rs147, 0;
	selp.b16 	%rs149, %rs148, %rs146, %p79;
	selp.b64 	%rd203, %rd201, %rd198, %p79;
	selp.b16 	%rs150, 1, %rs149, %p78;
	and.b16  	%rs151, %rs150, 255;
	selp.b64 	%rd204, %rd202, %rd203, %p78;
	add.s32 	%r72, %r455, 512;
	cvt.u64.u32 	%rd205, %r72;
	add.s64 	%rd206, %rd422, %rd205;
	add.s64 	%rd207, %rd206, %rd117;
	ld.global.u32 	%r73, [%rd194+2048];
	setp.eq.s32 	%p80, %r73, %r39;
	selp.u16 	%rs152, 1, 0, %p80;
	setp.ne.s16 	%p82, %rs151, 0;
	and.pred  	%p83, %p82, %p80;
	min.s64 	%rd208, %rd207, %rd204;
	setp.eq.s16 	%p84, %rs151, 0;
	selp.b16 	%rs153, %rs152, %rs150, %p84;
	selp.b64 	%rd209, %rd207, %rd204, %p84;
	selp.b16 	%rs154, 1, %rs153, %p83;
	and.b16  	%rs155, %rs154, 255;
	selp.b64 	%rd210, %rd208, %rd209, %p83;
	add.s32 	%r74, %r455, 768;
	cvt.u64.u32 	%rd211, %r74;
	add.s64 	%rd212, %rd422, %rd211;
	add.s64 	%rd213, %rd212, %rd117;
	ld.global.u32 	%r75, [%rd194+3072];
	setp.eq.s32 	%p85, %r75, %r39;
	selp.u16 	%rs156, 1, 0, %p85;
	setp.ne.s16 	%p87, %rs155, 0;
	and.pred  	%p88, %p87, %p85;
	min.s64 	%rd214, %rd213, %rd210;
	setp.eq.s16 	%p89, %rs155, 0;
	selp.b16 	%rs157, %rs156, %rs154, %p89;
	selp.b64 	%rd215, %rd213, %rd210, %p89;
	selp.b16 	%rs377, 1, %rs157, %p88;
	selp.b64 	%rd403, %rd214, %rd215, %p88;
	add.s32 	%r455, %r455, 1024;
$L__BB8_91:
	and.b32  	%r76, %r26, 3;
	setp.eq.s32 	%p90, %r76, 0;
	@%p90 bra 	$L__BB8_96;
	setp.eq.s32 	%p91, %r76, 1;
	@%p91 bra 	$L__BB8_94;
	cvt.u64.u32 	%rd217, %r455;
	add.s64 	%rd218, %rd422, %rd217;
	shl.b64 	%rd219, %rd218, 2;
	add.s64 	%rd220, %rd2, %rd219;
	add.s64 	%rd221, %rd218, %rd117;
	ld.global.u32 	%r77, [%rd220];
	setp.eq.s32 	%p92, %r77, %r39;
	selp.u16 	%rs159, 1, 0, %p92;
	and.b16  	%rs160, %rs377, 255;
	setp.ne.s16 	%p94, %rs160, 0;
	and.pred  	%p95, %p94, %p92;
	min.s64 	%rd222, %rd221, %rd403;
	setp.eq.s16 	%p96, %rs160, 0;
	selp.b16 	%rs161, %rs159, %rs377, %p96;
	selp.b64 	%rd223, %rd221, %rd403, %p96;
	selp.b16 	%rs162, 1, %rs161, %p95;
	and.b16  	%rs163, %rs162, 255;
	selp.b64 	%rd224, %rd222, %rd223, %p95;
	add.s32 	%r78, %r455, 256;
	cvt.u64.u32 	%rd225, %r78;
	add.s64 	%rd226, %rd422, %rd225;
	add.s64 	%rd227, %rd226, %rd117;
	ld.global.u32 	%r79, [%rd220+1024];
	setp.eq.s32 	%p97, %r79, %r39;
	selp.u16 	%rs164, 1, 0, %p97;
	setp.ne.s16 	%p99, %rs163, 0;
	and.pred  	%p100, %p99, %p97;
	min.s64 	%rd228, %rd227, %rd224;
	setp.eq.s16 	%p101, %rs163, 0;
	selp.b16 	%rs165, %rs164, %rs162, %p101;
	selp.b64 	%rd229, %rd227, %rd224, %p101;
	selp.b16 	%rs377, 1, %rs165, %p100;
	selp.b64 	%rd403, %rd228, %rd229, %p100;
	add.s32 	%r455, %r455, 512;
$L__BB8_94:
	and.b32  	%r80, %r25, 256;
	setp.ne.s32 	%p102, %r80, 0;
	@%p102 bra 	$L__BB8_96;
	cvt.u64.u32 	%rd230, %r455;
	add.s64 	%rd231, %rd422, %rd230;
	shl.b64 	%rd232, %rd231, 2;
	add.s64 	%rd233, %rd2, %rd232;
	add.s64 	%rd234, %rd231, %rd117;
	ld.global.u32 	%r81, [%rd233];
	setp.eq.s32 	%p103, %r81, %r39;
	selp.u16 	%rs166, 1, 0, %p103;
	and.b16  	%rs167, %rs377, 255;
	setp.ne.s16 	%p105, %rs167, 0;
	and.pred  	%p106, %p105, %p103;
	min.s64 	%rd235, %rd234, %rd403;
	setp.eq.s16 	%p107, %rs167, 0;
	selp.b16 	%rs168, %rs166, %rs377, %p107;
	selp.b64 	%rd236, %rd234, %rd403, %p107;
	selp.b16 	%rs377, 1, %rs168, %p106;
	selp.b64 	%rd403, %rd235, %rd236, %p106;
$L__BB8_96:
	// begin inline asm
	mov.u32 %r82, %laneid;
	// end inline asm
	cvt.u32.u16 	%r103, %rs377;
	and.b32  	%r84, %r103, 255;
	mov.b32 	%r100, 1;
	mov.b32 	%r101, 31;
	mov.b32 	%r102, -1;
	// begin inline asm
	shfl.sync.down.b32 %r83, %r84, %r100, %r101, %r102;
	// end inline asm
	// begin inline asm
	shfl.sync.down.b32 %r88, %r89, %r100, %r101, %r102;
	// end inline asm
	mov.b64 	{%r94, %r99}, %rd403;
	// begin inline asm
	shfl.sync.down.b32 %r93, %r94, %r100, %r101, %r102;
	// end inline asm
	// begin inline asm
	shfl.sync.down.b32 %r98, %r99, %r100, %r101, %r102;
	// end inline asm
	mov.b64 	%rd94, {%r93, %r98};
	cvt.u16.u32 	%rs75, %r83;
	setp.gt.s32 	%p108, %r82, 30;
	@%p108 bra 	$L__BB8_100;
	and.b16  	%rs169, %rs377, 255;
	setp.eq.s16 	%p109, %rs169, 0;
	and.b16  	%rs170, %rs75, 255;
	setp.eq.s16 	%p110, %rs170, 0;
	or.pred  	%p111, %p109, %p110;
	@%p111 bra 	$L__BB8_99;
	min.s64 	%rd403, %rd94, %rd403;
	mov.b16 	%rs377, 1;
	bra.uni 	$L__BB8_100;
$L__BB8_99:
	setp.eq.s16 	%p112, %rs169, 0;
	selp.b16 	%rs377, %rs75, %rs377, %p112;
	selp.b64 	%rd403, %rd94, %rd403, %p112;
$L__BB8_100:
	cvt.u32.u16 	%r124, %rs377;
	and.b32  	%r105, %r124, 255;
	mov.b32 	%r121, 2;
	mov.b32 	%r122, 31;
	mov.b32 	%r123, -1;
	// begin inline asm
	shfl.sync.down.b32 %r104, %r105, %r121, %r122, %r123;
	// end inline asm
	// begin inline asm
	shfl.sync.down.b32 %r109, %r110, %r121, %r122, %r123;
	// end inline asm
	mov.b64 	{%r115, %r120}, %rd403;
	// begin inline asm
	shfl.sync.down.b32 %r114, %r115, %r121, %r122, %r123;
	// end inline asm
	// begin inline asm
	shfl.sync.down.b32 %r119, %r120, %r121, %r122, %r123;
	// end inline asm
	mov.b64 	%rd98, {%r114, %r119};
	cvt.u16.u32 	%rs78, %r104;
	setp.gt.s32 	%p113, %r82, 29;
	@%p113 bra 	$L__BB8_104;
	and.b16  	%rs173, %rs377, 255;
	setp.eq.s16 	%p114, %rs173, 0;
	and.b16  	%rs174, %rs78, 255;
	setp.eq.s16 	%p115, %rs174, 0;
	or.pred  	%p116, %p114, %p115;
	@%p116 bra 	$L__BB8_103;
	min.s64 	%rd403, %rd98, %rd403;
	mov.b16 	%rs377, 1;
	bra.uni 	$L__BB8_104;
$L__BB8_103:
	setp.eq.s16 	%p117, %rs173, 0;
	selp.b16 	%rs377, %rs78, %rs377, %p117;
	selp.b64 	%rd403, %rd98, %rd403, %p117;
$L__BB8_104:
	cvt.u32.u16 	%r145, %rs377;
	and.b32  	%r126, %r145, 255;
	mov.b32 	%r142, 4;
	mov.b32 	%r143, 31;
	mov.b32 	%r144, -1;
	// begin inline asm
	shfl.sync.down.b32 %r125, %r126, %r142, %r143, %r144;
	// end inline asm
	// begin inline asm
	shfl.sync.down.b32 %r130, %r131, %r142, %r143, %r144;
	// end inline asm
	mov.b64 	{%r136, %r141}, %rd403;
	// begin inline asm
	shfl.sync.down.b32 %r135, %r136, %r142, %r143, %r144;
	// end inline asm
	// begin inline asm
	shfl.sync.down.b32 %r140, %r141, %r142, %r143, %r144;
	// end inline asm
	mov.b64 	%rd102, {%r135, %r140};
	cvt.u16.u32 	%rs81, %r125;
	setp.gt.s32 	%p118, %r82, 27;
	@%p118 bra 	$L__BB8_108;
	and.b16  	%rs177, %rs377, 255;
	setp.eq.s16 	%p119, %rs177, 0;
	and.b16  	%rs178, %rs81, 255;
	setp.eq.s16 	%p120, %rs178, 0;
	or.pred  	%p121, %p119, %p120;
	@%p121 bra 	$L__BB8_107;
	min.s64 	%rd403, %rd102, %rd403;
	mov.b16 	%rs377, 1;
	bra.uni 	$L__BB8_108;
$L__BB8_107:
	setp.eq.s16 	%p122, %rs177, 0;
	selp.b16 	%rs377, %rs81, %rs377, %p122;
	selp.b64 	%rd403, %rd102, %rd403, %p122;
$L__BB8_108:
	cvt.u32.u16 	%r166, %rs377;
	and.b32  	%r147, %r166, 255;
	mov.b32 	%r163, 8;
	mov.b32 	%r164, 31;
	mov.b32 	%r165, -1;
	// begin inline asm
	shfl.sync.down.b32 %r146, %r147, %r163, %r164, %r165;
	// end inline asm
	// begin inline asm
	shfl.sync.down.b32 %r151, %r152, %r163, %r164, %r165;
	// end inline asm
	mov.b64 	{%r157, %r162}, %rd403;
	// begin inline asm
	shfl.sync.down.b32 %r156, %r157, %r163, %r164, %r165;
	// end inline asm
	// begin inline asm
	shfl.sync.down.b32 %r161, %r162, %r163, %r164, %r165;
	// end inline asm
	mov.b64 	%rd106, {%r156, %r161};
	cvt.u16.u32 	%rs84, %r146;
	setp.gt.s32 	%p123, %r82, 23;
	@%p123 bra 	$L__BB8_112;
	and.b16  	%rs181, %rs377, 255;
	setp.eq.s16 	%p124, %rs181, 0;
	and.b16  	%rs182, %rs84, 255;
	setp.eq.s16 	%p125, %rs182, 0;
	or.pred  	%p126, %p124, %p125;
	@%p126 bra 	$L__BB8_111;
	min.s64 	%rd403, %rd106, %rd403;
	mov.b16 	%rs377, 1;
	bra.uni 	$L__BB8_112;
$L__BB8_111:
	setp.eq.s16 	%p127, %rs181, 0;
	selp.b16 	%rs377, %rs84, %rs377, %p127;
	selp.b64 	%rd403, %rd106, %rd403, %p127;
$L__BB8_112:
	cvt.u32.u16 	%r187, %rs377;
	and.b32  	%r168, %r187, 255;
	mov.b32 	%r184, 16;
	mov.b32 	%r185, 31;
	mov.b32 	%r186, -1;
	// begin inline asm
	shfl.sync.down.b32 %r167, %r168, %r184, %r185, %r186;
	// end inline asm
	// begin inline asm
	shfl.sync.down.b32 %r172, %r173, %r184, %r185, %r186;
	// end inline asm
	mov.b64 	{%r178, %r183}, %rd403;
	// begin inline asm
	shfl.sync.down.b32 %r177, %r178, %r184, %r185, %r186;
	// end inline asm
	// begin inline asm
	shfl.sync.down.b32 %r182, %r183, %r184, %r185, %r186;
	// end inline asm
	mov.b64 	%rd110, {%r177, %r182};
	cvt.u16.u32 	%rs87, %r167;
	setp.gt.s32 	%p128, %r82, 15;
	@%p128 bra 	$L__BB8_116;
	and.b16  	%rs185, %rs377, 255;
	setp.eq.s16 	%p129, %rs185, 0;
	and.b16  	%rs186, %rs87, 255;
	setp.eq.s16 	%p130, %rs186, 0;
	or.pred  	%p131, %p129, %p130;
	@%p131 bra 	$L__BB8_115;
	min.s64 	%rd403, %rd110, %rd403;
	mov.b16 	%rs377, 1;
	bra.uni 	$L__BB8_116;
$L__BB8_115:
	setp.eq.s16 	%p132, %rs185, 0;
	selp.b16 	%rs377, %rs87, %rs377, %p132;
	selp.b64 	%rd403, %rd110, %rd403, %p132;
$L__BB8_116:
	setp.ne.s32 	%p133, %r82, 0;
	@%p133 bra 	$L__BB8_118;
	shr.u32 	%r188, %r24, 1;
	and.b32  	%r189, %r188, 496;
	mov.u32 	%r190, _ZZN3cub18CUB_300001_SM_10006detail6reduce28DeviceReduceSingleTileKernelINS2_10policy_hubIN4cuda3std3__45tupleIJblEEEyN6thrust24THRUST_300001_SM_1000_NS8cuda_cub9__find_if7functorIS9_EEE10Policy1000ENSB_12zip_iteratorINS8_IJNSD_26transform_input_iterator_tIbPiNSB_6detail10functional5actorINSM_9compositeIJNSM_16operator_adaptorINS7_8equal_toIvEEEENSN_INSM_8argumentILj0EEEEENSN_INSM_5valueIiEEEEEEEEEEENSB_17counting_iteratorIlNSB_11use_defaultES13_S13_EEEEEEEPS9_ySF_S9_S9_NS7_10__identityEEEvT0_T1_T2_T3_T4_T6_E12temp_storage;
	add.s32 	%r191, %r190, %r189;
	st.shared.u8 	[%r191+8], %rs377;
	st.shared.u64 	[%r191+16], %rd403;
$L__BB8_118:
	bar.sync 	0;
	setp.ne.s32 	%p134, %r24, 0;
	@%p134 bra 	$L__BB8_120;
	ld.shared.u8 	%rs189, [_ZZN3cub18CUB_300001_SM_10006detail6reduce28DeviceReduceSingleTileKernelINS2_10policy_hubIN4cuda3std3__45tupleIJblEEEyN6thrust24THRUST_300001_SM_1000_NS8cuda_cub9__find_if7functorIS9_EEE10Policy1000ENSB_12zip_iteratorINS8_IJNSD_26transform_input_iterator_tIbPiNSB_6detail10functional5actorINSM_9compositeIJNSM_16operator_adaptorINS7_8equal_toIvEEEENSN_INSM_8argumentILj0EEEEENSN_INSM_5valueIiEEEEEEEEEEENSB_17counting_iteratorIlNSB_11use_defaultES13_S13_EEEEEEEPS9_ySF_S9_S9_NS7_10__identityEEEvT0_T1_T2_T3_T4_T6_E12temp_storage+24];
	ld.shared.u64 	%rd237, [_ZZN3cub18CUB_300001_SM_10006detail6reduce28DeviceReduceSingleTileKernelINS2_10policy_hubIN4cuda3std3__45tupleIJblEEEyN6thrust24THRUST_300001_SM_1000_NS8cuda_cub9__find_if7functorIS9_EEE10Policy1000ENSB_12zip_iteratorINS8_IJNSD_26transform_input_iterator_tIbPiNSB_6detail10functional5actorINSM_9compositeIJNSM_16operator_adaptorINS7_8equal_toIvEEEENSN_INSM_8argumentILj0EEEEENSN_INSM_5valueIiEEEEEEEEEEENSB_17counting_iteratorIlNSB_11use_defaultES13_S13_EEEEEEEPS9_ySF_S9_S9_NS7_10__identityEEEvT0_T1_T2_T3_T4_T6_E12temp_storage+32];
	and.b16  	%rs190, %rs377, 255;
	setp.eq.s16 	%p135, %rs190, 0;
	setp.eq.s16 	%p136, %rs189, 0;
	min.s64 	%rd238, %rd237, %rd403;
	selp.b16 	%rs191, %rs377, 1, %p136;
	selp.b16 	%rs192, %rs189, %rs191, %p135;
	and.b16  	%rs193, %rs192, 255;
	selp.b64 	%rd239, %rd403, %rd238, %p136;
	selp.b64 	%rd240, %rd237, %rd239, %p135;
	ld.shared.u8 	%rs194, [_ZZN3cub18CUB_300001_SM_10006detail6reduce28DeviceReduceSingleTileKernelINS2_10policy_hubIN4cuda3std3__45tupleIJblEEEyN6thrust24THRUST_300001_SM_1000_NS8cuda_cub9__find_if7functorIS9_EEE10Policy1000ENSB_12zip_iteratorINS8_IJNSD_26transform_input_iterator_tIbPiNSB_6detail10functional5actorINSM_9compositeIJNSM_16operator_adaptorINS7_8equal_toIvEEEENSN_INSM_8argumentILj0EEEEENSN_INSM_5valueIiEEEEEEEEEEENSB_17counting_iteratorIlNSB_11use_defaultES13_S13_EEEEEEEPS9_ySF_S9_S9_NS7_10__identityEEEvT0_T1_T2_T3_T4_T6_E12temp_storage+40];
	ld.shared.u64 	%rd241, [_ZZN3cub18CUB_300001_SM_10006detail6reduce28DeviceReduceSingleTileKernelINS2_10policy_hubIN4cuda3std3__45tupleIJblEEEyN6thrust24THRUST_300001_SM_1000_NS8cuda_cub9__find_if7functorIS9_EEE10Policy1000ENSB_12zip_iteratorINS8_IJNSD_26transform_input_iterator_tIbPiNSB_6detail10functional5actorINSM_9compositeIJNSM_16operator_adaptorINS7_8equal_toIvEEEENSN_INSM_8argumentILj0EEEEENSN_INSM_5valueIiEEEEEEEEEEENSB_17counting_iteratorIlNSB_11use_defaultES13_S13_EEEEEEEPS9_ySF_S9_S9_NS7_10__identityEEEvT0_T1_T2_T3_T4_T6_E12temp_storage+48];
	setp.eq.s16 	%p137, %rs193, 0;
	setp.eq.s16 	%p138, %rs194, 0;
	min.s64 	%rd242, %rd241, %rd240;
	selp.b16 	%rs195, %rs192, 1, %p138;
	selp.b16 	%rs196, %rs194, %rs195, %p137;
	and.b16  	%rs197, %rs196, 255;
	selp.b64 	%rd243, %rd240, %rd242, %p138;
	selp.b64 	%rd244, %rd241, %rd243, %p137;
	ld.shared.u8 	%rs198, [_ZZN3cub18CUB_300001_SM_10006detail6reduce28DeviceReduceSingleTileKernelINS2_10policy_hubIN4cuda3std3__45tupleIJblEEEyN6thrust24THRUST_300001_SM_1000_NS8cuda_cub9__find_if7functorIS9_EEE10Policy1000ENSB_12zip_iteratorINS8_IJNSD_26transform_input_iterator_tIbPiNSB_6detail10functional5actorINSM_9compositeIJNSM_16operator_adaptorINS7_8equal_toIvEEEENSN_INSM_8argumentILj0EEEEENSN_INSM_5valueIiEEEEEEEEEEENSB_17counting_iteratorIlNSB_11use_defaultES13_S13_EEEEEEEPS9_ySF_S9_S9_NS7_10__identityEEEvT0_T1_T2_T3_T4_T6_E12temp_storage+56];
	ld.shared.u64 	%rd245, [_ZZN3cub18CUB_300001_SM_10006detail6reduce28DeviceReduceSingleTileKernelINS2_10policy_hubIN4cuda3std3__45tupleIJblEEEyN6thrust24THRUST_300001_SM_1000_NS8cuda_cub9__find_if7functorIS9_EEE10Policy1000ENSB_12zip_iteratorINS8_IJNSD_26transform_input_iterator_tIbPiNSB_6detail10functional5actorINSM_9compositeIJNSM_16operator_adaptorINS7_8equal_toIvEEEENSN_INSM_8argumentILj0EEEEENSN_INSM_5valueIiEEEEEEEEEEENSB_17counting_iteratorIlNSB_11use_defaultES13_S13_EEEEEEEPS9_ySF_S9_S9_NS7_10__identityEEEvT0_T1_T2_T3_T4_T6_E12temp_storage+64];
	setp.eq.s16 	%p139, %rs197, 0;
	setp.eq.s16 	%p140, %rs198, 0;
	min.s64 	%rd246, %rd245, %rd244;
	selp.b16 	%rs199, %rs196, 1, %p140;
	selp.b16 	%rs200, %rs198, %rs199, %p139;
	and.b16  	%rs201, %rs200, 255;
	selp.b64 	%rd247, %rd244, %rd246, %p140;
	selp.b64 	%rd248, %rd245, %rd247, %p139;
	ld.shared.u8 	%rs202, [_ZZN3cub18CUB_300001_SM_10006detail6reduce28DeviceReduceSingleTileKernelINS2_10policy_hubIN4cuda3std3__45tupleIJblEEEyN6thrust24THRUST_300001_SM_1000_NS8cuda_cub9__find_if7functorIS9_EEE10Policy1000ENSB_12zip_iteratorINS8_IJNSD_26transform_input_iterator_tIbPiNSB_6detail10functional5actorINSM_9compositeIJNSM_16operator_adaptorINS7_8equal_toIvEEEENSN_INSM_8argumentILj0EEEEENSN_INSM_5valueIiEEEEEEEEEEENSB_17counting_iteratorIlNSB_11use_defaultES13_S13_EEEEEEEPS9_ySF_S9_S9_NS7_10__identityEEEvT0_T1_T2_T3_T4_T6_E12temp_storage+72];
	ld.shared.u64 	%rd249, [_ZZN3cub18CUB_300001_SM_10006detail6reduce28DeviceReduceSingleTileKernelINS2_10policy_hubIN4cuda3std3__45tupleIJblEEEyN6thrust24THRUST_300001_SM_1000_NS8cuda_cub9__find_if7functorIS9_EEE10Policy1000ENSB_12zip_iteratorINS8_IJNSD_26transform_input_iterator_tIbPiNSB_6detail10functional5actorINSM_9compositeIJNSM_16operator_adaptorINS7_8equal_toIvEEEENSN_INSM_8argumentILj0EEEEENSN_INSM_5valueIiEEEEEEEEEEENSB_17counting_iteratorIlNSB_11use_defaultES13_S13_EEEEEEEPS9_ySF_S9_S9_NS7_10__identityEEEvT0_T1_T2_T3_T4_T6_E12temp_storage+80];
	setp.eq.s16 	%p141, %rs201, 0;
	setp.eq.s16 	%p142, %rs202, 0;
	min.s64 	%rd250, %rd249, %rd248;
	selp.b16 	%rs203, %rs200, 1, %p142;
	selp.b16 	%rs204, %rs202, %rs203, %p141;
	and.b16  	%rs205, %rs204, 255;
	selp.b64 	%rd251, %rd248, %rd250, %p142;
	selp.b64 	%rd252, %rd249, %rd251, %p141;
	ld.shared.u8 	%rs206, [_ZZN3cub18CUB_300001_SM_10006detail6reduce28DeviceReduceSingleTileKernelINS2_10policy_hubIN4cuda3std3__45tupleIJblEEEyN6thrust24THRUST_300001_SM_1000_NS8cuda_cub9__find_if7functorIS9_EEE10Policy1000ENSB_12zip_iteratorINS8_IJNSD_26transform_input_iterator_tIbPiNSB_6detail10functional5actorINSM_9compositeIJNSM_16operator_adaptorINS7_8equal_toIvEEEENSN_INSM_8argumentILj0EEEEENSN_INSM_5valueIiEEEEEEEEEEENSB_17counting_iteratorIlNSB_11use_defaultES13_S13_EEEEEEEPS9_ySF_S9_S9_NS7_10__identityEEEvT0_T1_T2_T3_T4_T6_E12temp_storage+88];
	ld.shared.u64 	%rd253, [_ZZN3cub18CUB_300001_SM_10006detail6reduce28DeviceReduceSingleTileKernelINS2_10policy_hubIN4cuda3std3__45tupleIJblEEEyN6thrust24THRUST_300001_SM_1000_NS8cuda_cub9__find_if7functorIS9_EEE10Policy1000ENSB_12zip_iteratorINS8_IJNSD_26transform_input_iterator_tIbPiNSB_6detail10functional5actorINSM_9compositeIJNSM_16operator_adaptorINS7_8equal_toIvEEEENSN_INSM_8argumentILj0EEEEENSN_INSM_5valueIiEEEEEEEEEEENSB_17counting_iteratorIlNSB_11use_defaultES13_S13_EEEEEEEPS9_ySF_S9_S9_NS7_10__identityEEEvT0_T1_T2_T3_T4_T6_E12temp_storage+96];
	setp.eq.s16 	%p143, %rs205, 0;
	setp.eq.s16 	%p144, %rs206, 0;
	min.s64 	%rd254, %rd253, %rd252;
	selp.b16 	%rs207, %rs204, 1, %p144;
	selp.b16 	%rs208, %rs206, %rs207, %p143;
	and.b16  	%rs209, %rs208, 255;
	selp.b64 	%rd255, %rd252, %rd254, %p144;
	selp.b64 	%rd256, %rd253, %rd255, %p143;
	ld.shared.u8 	%rs210, [_ZZN3cub18CUB_300001_SM_10006detail6reduce28DeviceReduceSingleTileKernelINS2_10policy_hubIN4cuda3std3__45tupleIJblEEEyN6thrust24THRUST_300001_SM_1000_NS8cuda_cub9__find_if7functorIS9_EEE10Policy1000ENSB_12zip_iteratorINS8_IJNSD_26transform_input_iterator_tIbPiNSB_6detail10functional5actorINSM_9compositeIJNSM_16operator_adaptorINS7_8equal_toIvEEEENSN_INSM_8argumentILj0EEEEENSN_INSM_5valueIiEEEEEEEEEEENSB_17counting_iteratorIlNSB_11use_defaultES13_S13_EEEEEEEPS9_ySF_S9_S9_NS7_10__identityEEEvT0_T1_T2_T3_T4_T6_E12temp_storage+104];
	ld.shared.u64 	%rd257, [_ZZN3cub18CUB_300001_SM_10006detail6reduce28DeviceReduceSingleTileKernelINS2_10policy_hubIN4cuda3std3__45tupleIJblEEEyN6thrust24THRUST_300001_SM_1000_NS8cuda_cub9__find_if7functorIS9_EEE10Policy1000ENSB_12zip_iteratorINS8_IJNSD_26transform_input_iterator_tIbPiNSB_6detail10functional5actorINSM_9compositeIJNSM_16operator_adaptorINS7_8equal_toIvEEEENSN_INSM_8argumentILj0EEEEENSN_INSM_5valueIiEEEEEEEEEEENSB_17counting_iteratorIlNSB_11use_defaultES13_S13_EEEEEEEPS9_ySF_S9_S9_NS7_10__identityEEEvT0_T1_T2_T3_T4_T6_E12temp_storage+112];
	setp.eq.s16 	%p145, %rs209, 0;
	setp.eq.s16 	%p146, %rs210, 0;
	min.s64 	%rd258, %rd257, %rd256;
	selp.b16 	%rs211, %rs208, 1, %p146;
	selp.b16 	%rs212, %rs210, %rs211, %p145;
	and.b16  	%rs213, %rs212, 255;
	selp.b64 	%rd259, %rd256, %rd258, %p146;
	selp.b64 	%rd260, %rd257, %rd259, %p145;
	ld.shared.u8 	%rs214, [_ZZN3cub18CUB_300001_SM_10006detail6reduce28DeviceReduceSingleTileKernelINS2_10policy_hubIN4cuda3std3__45tupleIJblEEEyN6thrust24THRUST_300001_SM_1000_NS8cuda_cub9__find_if7functorIS9_EEE10Policy1000ENSB_12zip_iteratorINS8_IJNSD_26transform_input_iterator_tIbPiNSB_6detail10functional5actorINSM_9compositeIJNSM_16operator_adaptorINS7_8equal_toIvEEEENSN_INSM_8argumentILj0EEEEENSN_INSM_5valueIiEEEEEEEEEEENSB_17counting_iteratorIlNSB_11use_defaultES13_S13_EEEEEEEPS9_ySF_S9_S9_NS7_10__identityEEEvT0_T1_T2_T3_T4_T6_E12temp_storage+120];
	ld.shared.u64 	%rd261, [_ZZN3cub18CUB_300001_SM_10006detail6reduce28DeviceReduceSingleTileKernelINS2_10policy_hubIN4cuda3std3__45tupleIJblEEEyN6thrust24THRUST_300001_SM_1000_NS8cuda_cub9__find_if7functorIS9_EEE10Policy1000ENSB_12zip_iteratorINS8_IJNSD_26transform_input_iterator_tIbPiNSB_6detail10functional5actorINSM_9compositeIJNSM_16operator_adaptorINS7_8equal_toIvEEEENSN_INSM_8argumentILj0EEEEENSN_INSM_5valueIiEEEEEEEEEEENSB_17counting_iteratorIlNSB_11use_defaultES13_S13_EEEEEEEPS9_ySF_S9_S9_NS7_10__identityEEEvT0_T1_T2_T3_T4_T6_E12temp_storage+128];
	setp.eq.s16 	%p147, %rs213, 0;
	setp.eq.s16 	%p148, %rs214, 0;
	min.s64 	%rd262, %rd261, %rd260;
	selp.b16 	%rs215, %rs212, 1, %p148;
	selp.b16 	%rs377, %rs214, %rs215, %p147;
	selp.b64 	%rd263, %rd260, %rd262, %p148;
	selp.b64 	%rd403, %rd261, %rd263, %p147;
$L__BB8_120:
	mov.u32 	%r445, %tid.x;
	setp.ne.s32 	%p325, %r445, 0;
	@%p325 bra 	$L__BB8_122;
	setp.eq.s16 	%p326, %rs94, 0;
	and.b16  	%rs365, %rs377, 255;
	setp.eq.s16 	%p327, %rs365, 0;
	min.s64 	%rd391, %rd403, %rd119;
	selp.b16 	%rs366, %rs94, 1, %p327;
	selp.b16 	%rs367, %rs377, %rs366, %p326;
	selp.b64 	%rd392, %rd119, %rd391, %p327;
	selp.b64 	%rd393, %rd403, %rd392, %p326;
	st.global.u8 	[%rd1], %rs367;
	st.global.u64 	[%rd1+8], %rd393;
$L__BB8_122:
	ret;

}
	// .globl	_ZN3cub18CUB_300001_SM_10006detail6reduce18DeviceReduceKernelINS2_10policy_hubIN4cuda3std3__45tupleIJblEEEyN6thrust24THRUST_300001_SM_1000_NS8cuda_cub9__find_if7functorIS9_EEE10Policy1000ENSB_12zip_iteratorINS8_IJNSD_26transform_input_iterator_tIbPiNSB_6detail10functional5actorINSM_9compositeIJNSM_16operator_adaptorINS7_8equal_toIvEEEENSN_INSM_8argumentILj0EEEEENSN_INSM_5valueIiEEEEEEEEEEENSB_17counting_iteratorIlNSB_11use_defaultES13_S13_EEEEEEEySF_S9_NS7_10__identityEEEvT0_PT3_T1_NS0_13GridEvenShareIS1B_EET2_T4_
.visible .entry _ZN3cub18CUB_300001_SM_10006detail6reduce18DeviceReduceKernelINS2_10policy_hubIN4cuda3std3__45tupleIJblEEEyN6thrust24THRUST_300001_SM_1000_NS8cuda_cub9__find_if7functorIS9_EEE10Policy1000ENSB_12zip_iteratorINS8_IJNSD_26transform_input_iterator_tIbPiNSB_6detail10functional5actorINSM_9compositeIJNSM_16operator_adaptorINS7_8equal_toIvEEEENSN_INSM_8argumentILj0EEEEENSN_INSM_5valueIiEEEEEEEEEEENSB_17counting_iteratorIlNSB_11use_defaultES13_S13_EEEEEEEySF_S9_NS7_10__identityEEEvT0_PT3_T1_NS0_13GridEvenShareIS1B_EET2_T4_(
	.param .align 8 .b8 _ZN3cub18CUB_300001_SM_10006detail6reduce18DeviceReduceKernelINS2_10policy_hubIN4cuda3std3__45tupleIJblEEEyN6thrust24THRUST_300001_SM_1000_NS8cuda_cub9__find_if7functorIS9_EEE10Policy1000ENSB_12zip_iteratorINS8_IJNSD_26transform_input_iterator_tIbPiNSB_6detail10functional5actorINSM_9compositeIJNSM_16operator_adaptorINS7_8equal_toIvEEEENSN_INSM_8argumentILj0EEEEENSN_INSM_5valueIiEEEEEEEEEEENSB_17counting_iteratorIlNSB_11use_defaultES13_S13_EEEEEEEySF_S9_NS7_10__identityEEEvT0_PT3_T1_NS0_13GridEvenShareIS1B_EET2_T4__param_0[24],
	.param .u64 .ptr .align 1 _ZN3cub18CUB_300001_SM_10006detail6reduce18DeviceReduceKernelINS2_10policy_hubIN4cuda3std3__45tupleIJblEEEyN6thrust24THRUST_300001_SM_1000_NS8cuda_cub9__find_if7functorIS9_EEE10Policy1000ENSB_12zip_iteratorINS8_IJNSD_26transform_input_iterator_tIbPiNSB_6detail10functional5actorINSM_9compositeIJNSM_16operator_adaptorINS7_8equal_toIvEEEENSN_INSM_8argumentILj0EEEEENSN_INSM_5valueIiEEEEEEEEEEENSB_17counting_iteratorIlNSB_11use_defaultES13_S13_EEEEEEEySF_S9_NS7_10__identityEEEvT0_PT3_T1_NS0_13GridEvenShareIS1B_EET2_T4__param_1,
	.param .u64 _ZN3cub18CUB_300001_SM_10006detail6reduce18DeviceReduceKernelINS2_10policy_hubIN4cuda3std3__45tupleIJblEEEyN6thrust24THRUST_300001_SM_1000_NS8cuda_cub9__find_if7functorIS9_EEE10Policy1000ENSB_12zip_iteratorINS8_IJNSD_26transform_input_iterator_tIbPiNSB_6detail10functional5actorINSM_9compositeIJNSM_16operator_adaptorINS7_8equal_toIvEEEENSN_INSM_8argumentILj0EEEEENSN_INSM_5valueIiEEEEEEEEEEENSB_17counting_iteratorIlNSB_11use_defaultES13_S13_EEEEEEEySF_S9_NS7_10__identityEEEvT0_PT3_T1_NS0_13GridEvenShareIS1B_EET2_T4__param_2,
	.param .align 8 .b8 _ZN3cub18CUB_300001_SM_10006detail6reduce18DeviceReduceKernelINS2_10policy_hubIN4cuda3std3__45tupleIJblEEEyN6thrust24THRUST_300001_SM_1000_NS8cuda_cub9__find_if7functorIS9_EEE10Policy1000ENSB_12zip_iteratorINS8_IJNSD_26transform_input_iterator_tIbPiNSB_6detail10functional5actorINSM_9compositeIJNSM_16operator_adaptorINS7_8equal_toIvEEEENSN_INSM_8argumentILj0EEEEENSN_INSM_5valueIiEEEEEEEEEEENSB_17counting_iteratorIlNSB_11use_defaultES13_S13_EEEEEEEySF_S9_NS7_10__identityEEEvT0_PT3_T1_NS0_13GridEvenShareIS1B_EET2_T4__param_3[72],
	.param .align 1 .b8 _ZN3cub18CUB_300001_SM_10006detail6reduce18DeviceReduceKernelINS2_10policy_hubIN4cuda3std3__45tupleIJblEEEyN6thrust24THRUST_300001_SM_1000_NS8cuda_cub9__find_if7functorIS9_EEE10Policy1000ENSB_12zip_iteratorINS8_IJNSD_26transform_input_iterator_tIbPiNSB_6detail10functional5actorINSM_9compositeIJNSM_16operator_adaptorINS7_8equal_toIvEEEENSN_INSM_8argumentILj0EEEEENSN_INSM_5valueIiEEEEEEEEEEENSB_17counting_iteratorIlNSB_11use_defaultES13_S13_EEEEEEEySF_S9_NS7_10__identityEEEvT0_PT3_T1_NS0_13GridEvenShareIS1B_EET2_T4__param_4[1],
	.param .align 1 .b8 _ZN3cub18CUB_300001_SM_10006detail6reduce18DeviceReduceKernelINS2_10policy_hubIN4cuda3std3__45tupleIJblEEEyN6thrust24THRUST_300001_SM_1000_NS8cuda_cub9__find_if7functorIS9_EEE10Policy1000ENSB_12zip_iteratorINS8_IJNSD_26transform_input_iterator_tIbPiNSB_6detail10functional5actorINSM_9compositeIJNSM_16operator_adaptorINS7_8equal_toIvEEEENSN_INSM_8argumentILj0EEEEENSN_INSM_5valueIiEEEEEEEEEEENSB_17counting_iteratorIlNSB_11use_defaultES13_S13_EEEEEEEySF_S9_NS7_10__identityEEEvT0_PT3_T1_NS0_13GridEvenShareIS1B_EET2_T4__param_5[1]
)
.maxntid 256
{
	.reg .pred 	%p<325>;
	.reg .b16 	%rs<402>;
	.reg .b32 	%r<498>;
	.reg .b64 	%rd<457>;
	// demoted variable
	.shared .align 8 .b8 _ZZN3cub18CUB_300001_SM_10006detail6reduce18DeviceReduceKernelINS2_10policy_hubIN4cuda3std3__45tupleIJblEEEyN6thrust24THRUST_300001_SM_1000_NS8cuda_cub9__find_if7functorIS9_EEE10Policy1000ENSB_12zip_iteratorINS8_IJNSD_26transform_input_iterator_tIbPiNSB_6detail10functional5actorINSM_9compositeIJNSM_16operator_adaptorINS7_8equal_toIvEEEENSN_INSM_8argumentILj0EEEEENSN_INSM_5valueIiEEEEEEEEEEENSB_17counting_iteratorIlNSB_11use_defaultES13_S13_EEEEEEEySF_S9_NS7_10__identityEEEvT0_PT3_T1_NS0_13GridEvenShareIS1B_EET2_T4_E12temp_storage[152];
	ld.param.u64 	%rd116, [_ZN3cub18CUB_300001_SM_10006detail6reduce18DeviceReduceKernelINS2_10policy_hubIN4cuda3std3__45tupleIJblEEEyN6thrust24THRUST_300001_SM_1000_NS8cuda_cub9__find_if7functorIS9_EEE10Policy1000ENSB_12zip_iteratorINS8_IJNSD_26transform_input_iterator_tIbPiNSB_6detail10functional5actorINSM_9compositeIJNSM_16operator_adaptorINS7_8equal_toIvEEEENSN_INSM_8argumentILj0EEEEENSN_INSM_5valueIiEEEEEEEEEEENSB_17counting_iteratorIlNSB_11use_defaultES13_S13_EEEEEEEySF_S9_NS7_10__identityEEEvT0_PT3_T1_NS0_13GridEvenShareIS1B_EET2_T4__param_0+16];
	ld.param.u32 	%r51, [_ZN3cub18CUB_300001_SM_10006detail6reduce18DeviceReduceKernelINS2_10policy_hubIN4cuda3std3__45tupleIJblEEEyN6thrust24THRUST_300001_SM_1000_NS8cuda_cub9__find_if7functorIS9_EEE10Policy1000ENSB_12zip_iteratorINS8_IJNSD_26transform_input_iterator_tIbPiNSB_6detail10functional5actorINSM_9compositeIJNSM_16operator_adaptorINS7_8equal_toIvEEEENSN_INSM_8argumentILj0EEEEENSN_INSM_5valueIiEEEEEEEEEEENSB_17counting_iteratorIlNSB_11use_defaultES13_S13_EEEEEEEySF_S9_NS7_10__identityEEEvT0_PT3_T1_NS0_13GridEvenShareIS1B_EET2_T4__param_0+12];
	ld.param.u64 	%rd1, [_ZN3cub18CUB_300001_SM_10006detail6reduce18DeviceReduceKernelINS2_10policy_hubIN4cuda3std3__45tupleIJblEEEyN6thrust24THRUST_300001_SM_1000_NS8cuda_cub9__find_if7functorIS9_EEE10Policy1000ENSB_12zip_iteratorINS8_IJNSD_26transform_input_iterator_tIbPiNSB_6detail10functional5actorINSM_9compositeIJNSM_16operator_adaptorINS7_8equal_toIvEEEENSN_INSM_8argumentILj0EEEEENSN_INSM_5valueIiEEEEEEEEEEENSB_17counting_iteratorIlNSB_11use_defaultES13_S13_EEEEEEEySF_S9_NS7_10__identityEEEvT0_PT3_T1_NS0_13GridEvenShareIS1B_EET2_T4__param_3+32];
	ld.param.u32 	%r1, [_ZN3cub18CUB_300001_SM_10006detail6reduce18DeviceReduceKernelINS2_10policy_hubIN4cuda3std3__45tupleIJblEEEyN6thrust24THRUST_300001_SM_1000_NS8cuda_cub9__find_if7functorIS9_EEE10Policy1000ENSB_12zip_iteratorINS8_IJNSD_26transform_input_iterator_tIbPiNSB_6detail10functional5actorINSM_9compositeIJNSM_16operator_adaptorINS7_8equal_toIvEEEENSN_INSM_8argumentILj0EEEEENSN_INSM_5valueIiEEEEEEEEEEENSB_17counting_iteratorIlNSB_11use_defaultES13_S13_EEEEEEEySF_S9_NS7_10__identityEEEvT0_PT3_T1_NS0_13GridEvenShareIS1B_EET2_T4__param_3+40];
	ld.param.u64 	%rd115, [_ZN3cub18CUB_300001_SM_10006detail6reduce18DeviceReduceKernelINS2_10policy_hubIN4cuda3std3__45tupleIJblEEEyN6thrust24THRUST_300001_SM_1000_NS8cuda_cub9__find_if7functorIS9_EEE10Policy1000ENSB_12zip_iteratorINS8_IJNSD_26transform_input_iterator_tIbPiNSB_6detail10functional5actorINSM_9compositeIJNSM_16operator_adaptorINS7_8equal_toIvEEEENSN_INSM_8argumentILj0EEEEENSN_INSM_5valueIiEEEEEEEEEEENSB_17counting_iteratorIlNSB_11use_defaultES13_S13_EEEEEEEySF_S9_NS7_10__identityEEEvT0_PT3_T1_NS0_13GridEvenShareIS1B_EET2_T4__param_0];
	cvta.to.global.u64 	%rd2, %rd115;
	mov.u32 	%r5, %ctaid.x;
	shl.b32 	%r52, %r1, 10;
	cvt.s64.s32 	%rd4, %r52;
	shl.b32 	%r53, %r5, 10;
	cvt.u64.u32 	%rd5, %r53;
	sub.s64 	%rd6, %rd1, %rd5;
	setp.gt.u64 	%p1, %rd6, 1023;
	@%p1 bra 	$L__BB9_78;
	cvt.u32.u64 	%r219, %rd5;
	cvt.u32.u64 	%r6, %rd1;
	sub.s32 	%r7, %r6, %r219;
	mov.u32 	%r8, %tid.x;
	setp.ge.s32 	%p148, %r8, %r7;
	mov.b16 	%rs371, 0;
	mov.b64 	%rd425, 0;
	mov.u32 	%r488, %r8;
	@%p148 bra 	$L__BB9_3;
	add.s32 	%r221, %r219, %r8;
	cvt.u64.u32 	%rd264, %r221;
	mul.wide.u32 	%rd265, %r221, 4;
	add.s64 	%rd266, %rd2, %rd265;
	add.s64 	%rd425, %rd116, %rd264;
	ld.global.u32 	%r222, [%rd266];
	setp.eq.s32 	%p149, %r222, %r51;
	selp.u16 	%rs371, 1, 0, %p149;
	add.s32 	%r488, %r8, 256;
$L__BB9_3:
	setp.ge.s32 	%p150, %r488, %r7;
	@%p150 bra 	$L__BB9_16;
	not.b32 	%r224, %r488;
	add.s32 	%r11, %r224, %r6;
	sub.s32 	%r225, %r11, %r219;
	shr.u32 	%r226, %r225, 8;
	add.s32 	%r12, %r226, 1;
	and.b32  	%r13, %r12, 7;
	setp.lt.u32 	%p151, %r225, 1792;
	@%p151 bra 	$L__BB9_8;
	add.s32 	%r487, %r488, 1024;
	and.b32  	%r227, %r12, 33554424;
	neg.s32 	%r486, %r227;
$L__BB9_6:
	.pragma "nounroll";
	add.s32 	%r228, %r487, -1024;
	cvt.s64.s32 	%rd268, %r228;
	add.s64 	%rd269, %rd268, %rd5;
	shl.b64 	%rd270, %rd269, 2;
	add.s64 	%rd271, %rd2, %rd270;
	add.s64 	%rd272, %rd269, %rd116;
	ld.global.u32 	%r229, [%rd271];
	setp.eq.s32 	%p152, %r229, %r51;
	selp.u16 	%rs216, 1, 0, %p152;
	and.b16  	%rs217, %rs371, 255;
	setp.ne.s16 	%p154, %rs217, 0;
	and.pred  	%p155, %p154, %p152;
	min.s64 	%rd273, %rd272, %rd425;
	setp.eq.s16 	%p156, %rs217, 0;
	selp.b64 	%rd274, %rd272, %rd425, %p156;
	selp.b16 	%rs218, %rs216, %rs371, %p156;
	selp.b64 	%rd275, %rd273, %rd274, %p155;
	selp.b16 	%rs219, 1, %rs218, %p155;
	and.b16  	%rs220, %rs219, 255;
	add.s32 	%r230, %r487, -768;
	cvt.s64.s32 	%rd276, %r230;
	add.s64 	%rd277, %rd276, %rd5;
	add.s64 	%rd278, %rd277, %rd116;
	ld.global.u32 	%r231, [%rd271+1024];
	setp.eq.s32 	%p157, %r231, %r51;
	selp.u16 	%rs221, 1, 0, %p157;
	setp.ne.s16 	%p159, %rs220, 0;
	and.pred  	%p160, %p159, %p157;
	min.s64 	%rd279, %rd278, %rd275;
	setp.eq.s16 	%p161, %rs220, 0;
	selp.b64 	%rd280, %rd278, %rd275, %p161;
	selp.b16 	%rs222, %rs221, %rs219, %p161;
	selp.b64 	%rd281, %rd279, %rd280, %p160;
	selp.b16 	%rs223, 1, %rs222, %p160;
	and.b16  	%rs224, %rs223, 255;
	add.s32 	%r232, %r487, -512;
	cvt.s64.s32 	%rd282, %r232;
	add.s64 	%rd283, %rd282, %rd5;
	add.s64 	%rd284, %rd283, %rd116;
	ld.global.u32 	%r233, [%rd271+2048];
	setp.eq.s32 	%p162, %r233, %r51;
	selp.u16 	%rs225, 1, 0, %p162;
	setp.ne.s16 	%p164, %rs224, 0;
	and.pred  	%p165, %p164, %p162;
	min.s64 	%rd285, %rd284, %rd281;
	setp.eq.s16 	%p166, %rs224, 0;
	selp.b64 	%rd286, %rd284, %rd281, %p166;
	selp.b16 	%rs226, %rs225, %rs223, %p166;
	selp.b64 	%rd287, %rd285, %rd286, %p165;
	selp.b16 	%rs227, 1, %rs226, %p165;
	and.b16  	%rs228, %rs227, 255;
	add.s32 	%r234, %r487, -256;
	cvt.s64.s32 	%rd288, %r234;
	add.s64 	%rd289, %rd288, %rd5;
	add.s64 	%rd290, %rd289, %rd116;
	ld.global.u32 	%r235, [%rd271+3072];
	setp.eq.s32 	%p167, %r235, %r51;
	selp.u16 	%rs229, 1, 0, %p167;
	setp.ne.s16 	%p169, %rs228, 0;
	and.pred  	%p170, %p169, %p167;
	min.s64 	%rd291, %rd290, %rd287;
	setp.eq.s16 	%p171, %rs228, 0;
	selp.b64 	%rd292, %rd290, %rd287, %p171;
	selp.b16 	%rs230, %rs229, %rs227, %p171;
	selp.b64 	%rd293, %rd291, %rd292, %p170;
	selp.b16 	%rs231, 1, %rs230, %p170;
	and.b16  	%rs232, %rs231, 255;
	add.s32 	%r236, %r487, 768;
	cvt.s64.s32 	%rd294, %r487;
	add.s64 	%rd295, %rd294, %rd5;
	add.s64 	%rd296, %rd295, %rd116;
	ld.global.u32 	%r237, [%rd271+4096];
	setp.eq.s32 	%p172, %r237, %r51;
	selp.u16 	%rs233, 1, 0, %p172;
	setp.ne.s16 	%p174, %rs232, 0;
	and.pred  	%p175, %p174, %p172;
	min.s64 	%rd297, %rd296, %rd293;
	setp.eq.s16 	%p176, %rs232, 0;
	selp.b64 	%rd298, %rd296, %rd293, %p176;
	selp.b16 	%rs234, %rs233, %rs231, %p176;
	selp.b64 	%rd299, %rd297, %rd298, %p175;
	selp.b16 	%rs235, 1, %rs234, %p175;
	and.b16  	%rs236, %rs235, 255;
	add.s32 	%r238, %r487, 256;
	cvt.s64.s32 	%rd300, %r238;
	add.s64 	%rd301, %rd300, %rd5;
	add.s64 	%rd302, %rd301, %rd116;
	ld.global.u32 	%r239, [%rd271+5120];
	setp.eq.s32 	%p177, %r239, %r51;
	selp.u16 	%rs237, 1, 0, %p177;
	setp.ne.s16 	%p179, %rs236, 0;
	and.pred  	%p180, %p179, %p177;
	min.s64 	%rd303, %rd302, %rd299;
	setp.eq.s16 	%p181, %rs236, 0;
	selp.b64 	%rd304, %rd302, %rd299, %p181;
	selp.b16 	%rs238, %rs237, %rs235, %p181;
	selp.b64 	%rd305, %rd303, %rd304, %p180;
	selp.b16 	%rs239, 1, %rs238, %p180;
	and.b16  	%rs240, %rs239, 255;
	add.s32 	%r240, %r487, 512;
	cvt.s64.s32 	%rd306, %r240;
	add.s64 	%rd307, %rd306, %rd5;
	add.s64 	%rd308, %rd307, %rd116;
	ld.global.u32 	%r241, [%rd271+6144];
	setp.eq.s32 	%p182, %r241, %r51;
	selp.u16 	%rs241, 1, 0, %p182;
	setp.ne.s16 	%p184, %rs240, 0;
	and.pred  	%p185, %p184, %p182;
	min.s64 	%rd309, %rd308, %rd305;
	setp.eq.s16 	%p186, %rs240, 0;
	selp.b64 	%rd310, %rd308, %rd305, %p186;
	selp.b16 	%rs242, %rs241, %rs239, %p186;
	selp.b64 	%rd311, %rd309, %rd310, %p185;
	selp.b16 	%rs243, 1, %rs242, %p185;
	and.b16  	%rs244, %rs243, 255;
	cvt.s64.s32 	%rd312, %r236;
	add.s64 	%rd313, %rd312, %rd5;
	add.s64 	%rd314, %rd313, %rd116;
	ld.global.u32 	%r242, [%rd271+7168];
	setp.eq.s32 	%p187, %r242, %r51;
	selp.u16 	%rs245, 1, 0, %p187;
	setp.ne.s16 	%p189, %rs244, 0;
	and.pred  	%p190, %p189, %p187;
	min.s64 	%rd315, %rd314, %rd311;
	setp.eq.s16 	%p191, %rs244, 0;
	selp.b64 	%rd316, %rd314, %rd311, %p191;
	selp.b16 	%rs246, %rs245, %rs243, %p191;
	selp.b64 	%rd425, %rd315, %rd316, %p190;
	selp.b16 	%rs371, 1, %rs246, %p190;
	add.s32 	%r487, %r487, 2048;
	add.s32 	%r486, %r486, 8;
	setp.ne.s32 	%p192, %r486, 0;
	@%p192 bra 	$L__BB9_6;
	add.s32 	%r488, %r487, -1024;
$L__BB9_8:
	setp.eq.s32 	%p193, %r13, 0;
	@%p193 bra 	$L__BB9_16;
	setp.lt.u32 	%p194, %r13, 4;
	@%p194 bra 	$L__BB9_11;
	cvt.s64.s32 	%rd318, %r488;
	add.s64 	%rd319, %rd318, %rd5;
	shl.b64 	%rd320, %rd319, 2;
	add.s64 	%rd321, %rd2, %rd320;
	add.s64 	%rd322, %rd319, %rd116;
	ld.global.u32 	%r243, [%rd321];
	setp.eq.s32 	%p195, %r243, %r51;
	selp.u16 	%rs248, 1, 0, %p195;
	and.b16  	%rs249, %rs371, 255;
	setp.ne.s16 	%p197, %rs249, 0;
	and.pred  	%p198, %p197, %p195;
	min.s64 	%rd323, %rd322, %rd425;
	setp.eq.s16 	%p199, %rs249, 0;
	selp.b64 	%rd324, %rd322, %rd425, %p199;
	selp.b16 	%rs250, %rs248, %rs371, %p199;
	selp.b64 	%rd325, %rd323, %rd324, %p198;
	selp.b16 	%rs251, 1, %rs250, %p198;
	and.b16  	%rs252, %rs251, 255;
	add.s32 	%r244, %r488, 256;
	cvt.s64.s32 	%rd326, %r244;
	add.s64 	%rd327, %rd326, %rd5;
	add.s64 	%rd328, %rd327, %rd116;
	ld.global.u32 	%r245, [%rd321+1024];
	setp.eq.s32 	%p200, %r245, %r51;
	selp.u16 	%rs253, 1, 0, %p200;
	setp.ne.s16 	%p202, %rs252, 0;
	and.pred  	%p203, %p202, %p200;
	min.s64 	%rd329, %rd328, %rd325;
	setp.eq.s16 	%p204, %rs252, 0;
	selp.b64 	%rd330, %rd328, %rd325, %p204;
	selp.b16 	%rs254, %rs253, %rs251, %p204;
	selp.b64 	%rd331, %rd329, %rd330, %p203;
	selp.b16 	%rs255, 1, %rs254, %p203;
	and.b16  	%rs256, %rs255, 255;
	add.s32 	%r246, %r488, 512;
	cvt.s64.s32 	%rd332, %r246;
	add.s64 	%rd333, %rd332, %rd5;
	add.s64 	%rd334, %rd333, %rd116;
	ld.global.u32 	%r247, [%rd321+2048];
	setp.eq.s32 	%p205, %r247, %r51;
	selp.u16 	%rs257, 1, 0, %p205;
	setp.ne.s16 	%p207, %rs256, 0;
	and.pred  	%p208, %p207, %p205;
	min.s64 	%rd335, %rd334, %rd331;
	setp.eq.s16 	%p209, %rs256, 0;
	selp.b64 	%rd336, %rd334, %rd331, %p209;
	selp.b16 	%rs258, %rs257, %rs255, %p209;
	selp.b64 	%rd337, %rd335, %rd336, %p208;
	selp.b16 	%rs259, 1, %rs258, %p208;
	and.b16  	%rs260, %rs259, 255;
	add.s32 	%r248, %r488, 768;
	cvt.s64.s32 	%rd338, %r248;
	add.s64 	%rd339, %rd338, %rd5;
	add.s64 	%rd340, %rd339, %rd116;
	ld.global.u32 	%r249, [%rd321+3072];
	setp.eq.s32 	%p210, %r249, %r51;
	selp.u16 	%rs261, 1, 0, %p210;
	setp.ne.s16 	%p212, %rs260, 0;
	and.pred  	%p213, %p212, %p210;
	min.s64 	%rd341, %rd340, %rd337;
	setp.eq.s16 	%p214, %rs260, 0;
	selp.b64 	%rd342, %rd340, %rd337, %p214;
	selp.b16 	%rs262, %rs261, %rs259, %p214;
	selp.b64 	%rd425, %rd341, %rd342, %p213;
	selp.b16 	%rs371, 1, %rs262, %p213;
	add.s32 	%r488, %r488, 1024;
$L__BB9_11:
	and.b32  	%r250, %r12, 3;
	setp.eq.s32 	%p215, %r250, 0;
	@%p215 bra 	$L__BB9_16;
	setp.eq.s32 	%p216, %r250, 1;
	@%p216 bra 	$L__BB9_14;
	cvt.s64.s32 	%rd344, %r488;
	add.s64 	%rd345, %rd344, %rd5;
	shl.b64 	%rd346, %rd345, 2;
	add.s64 	%rd347, %rd2, %rd346;
	add.s64 	%rd348, %rd345, %rd116;
	ld.global.u32 	%r251, [%rd347];
	setp.eq.s32 	%p217, %r251, %r51;
	selp.u16 	%rs264, 1, 0, %p217;
	and.b16  	%rs265, %rs371, 255;
	setp.ne.s16 	%p219, %rs265, 0;
	and.pred  	%p220, %p219, %p217;
	min.s64 	%rd349, %rd348, %rd425;
	setp.eq.s16 	%p221, %rs265, 0;
	selp.b64 	%rd350, %rd348, %rd425, %p221;
	selp.b16 	%rs266, %rs264, %rs371, %p221;
	selp.b64 	%rd351, %rd349, %rd350, %p220;
	selp.b16 	%rs267, 1, %rs266, %p220;
	and.b16  	%rs268, %rs267, 255;
	add.s32 	%r252, %r488, 256;
	cvt.s64.s32 	%rd352, %r252;
	add.s64 	%rd353, %rd352, %rd5;
	add.s64 	%rd354, %rd353, %rd116;
	ld.global.u32 	%r253, [%rd347+1024];
	setp.eq.s32 	%p222, %r253, %r51;
	selp.u16 	%rs269, 1, 0, %p222;
	setp.ne.s16 	%p224, %rs268, 0;
	and.pred  	%p225, %p224, %p222;
	min.s64 	%rd355, %rd354, %rd351;
	setp.eq.s16 	%p226, %rs268, 0;
	selp.b64 	%rd356, %rd354, %rd351, %p226;
	selp.b16 	%rs270, %rs269, %rs267, %p226;
	selp.b64 	%rd425, %rd355, %rd356, %p225;
	selp.b16 	%rs371, 1, %rs270, %p225;
	add.s32 	%r488, %r488, 512;
$L__BB9_14:
	and.b32  	%r254, %r11, 256;
	setp.ne.s32 	%p227, %r254, 0;
	@%p227 bra 	$L__BB9_16;
	cvt.s64.s32 	%rd357, %r488;
	add.s64 	%rd358, %rd357, %rd5;
	shl.b64 	%rd359, %rd358, 2;
	add.s64 	%rd360, %rd2, %rd359;
	add.s64 	%rd361, %rd358, %rd116;
	ld.global.u32 	%r255, [%rd360];
	setp.eq.s32 	%p228, %r255, %r51;
	selp.u16 	%rs271, 1, 0, %p228;
	and.b16  	%rs272, %rs371, 255;
	setp.ne.s16 	%p230, %rs272, 0;
	and.pred  	%p231, %p230, %p228;
	min.s64 	%rd362, %rd361, %rd425;
	setp.eq.s16 	%p232, %rs272, 0;
	selp.b64 	%rd363, %rd361, %rd425, %p232;
	selp.b16 	%rs273, %rs271, %rs371, %p232;
	selp.b64 	%rd425, %rd362, %rd363, %p231;
	selp.b16 	%rs371, 1, %rs273, %p231;
$L__BB9_16:
	setp.lt.s32 	%p233, %r7, 256;
	@%p233 bra 	$L__BB9_41;
	// begin inline asm
	mov.u32 %r374, %laneid;
	// end inline asm
	cvt.u32.u16 	%r395, %rs371;
	and.b32  	%r376, %r395, 255;
	mov.b32 	%r392, 1;
	mov.b32 	%r393, 31;
	mov.b32 	%r394, -1;
	// begin inline asm
	shfl.sync.down.b32 %r375, %r376, %r392, %r393, %r394;
	// end inline asm
	// begin inline asm
	shfl.sync.down.b32 %r380, %r381, %r392, %r393, %r394;
	// end inline asm
	mov.b64 	{%r386, %r391}, %rd425;
	// begin inline asm
	shfl.sync.down.b32 %r385, %r386, %r392, %r393, %r394;
	// end inline asm
	// begin inline asm
	shfl.sync.down.b32 %r390, %r391, %r392, %r393, %r394;
	// end inline asm
	mov.b64 	%rd21, {%r385, %r390};
	cvt.u16.u32 	%rs15, %r375;
	setp.gt.s32 	%p283, %r374, 30;
	@%p283 bra 	$L__BB9_21;
	and.b16  	%rs315, %rs371, 255;
	setp.eq.s16 	%p284, %rs315, 0;
	and.b16  	%rs316, %rs15, 255;
	setp.eq.s16 	%p285, %rs316, 0;
	or.pred  	%p286, %p284, %p285;
	@%p286 bra 	$L__BB9_20;
	min.s64 	%rd425, %rd21, %rd425;
	mov.b16 	%rs371, 1;
	bra.uni 	$L__BB9_21;
$L__BB9_20:
	setp.eq.s16 	%p287, %rs315, 0;
	selp.b64 	%rd425, %rd21, %rd425, %p287;
	selp.b16 	%rs371, %rs15, %rs371, %p287;
$L__BB9_21:
	cvt.u32.u16 	%r416, %rs371;
	and.b32  	%r397, %r416, 255;
	mov.b32 	%r413, 2;
	mov.b32 	%r414, 31;
	mov.b32 	%r415, -1;
	// begin inline asm
	shfl.sync.down.b32 %r396, %r397, %r413, %r414, %r415;
	// end inline asm
	// begin inline asm
	shfl.sync.down.b32 %r401, %r402, %r413, %r414, %r415;
	// end inline asm
	mov.b64 	{%r407, %r412}, %rd425;
	// begin inline asm
	shfl.sync.down.b32 %r406, %r407, %r413, %r414, %r415;
	// end inline asm
	// begin inline asm
	shfl.sync.down.b32 %r411, %r412, %r413, %r414, %r415;
	// end inline asm
	mov.b64 	%rd25, {%r406, %r411};
	cvt.u16.u32 	%rs18, %r396;
	setp.gt.s32 	%p288, %r374, 29;
	@%p288 bra 	$L__BB9_25;
	and.b16  	%rs319, %rs371, 255;
	setp.eq.s16 	%p289, %rs319, 0;
	and.b16  	%rs320, %rs18, 255;
	setp.eq.s16 	%p290, %rs320, 0;
	or.pred  	%p291, %p289, %p290;
	@%p291 bra 	$L__BB9_24;
	min.s64 	%rd425, %rd25, %rd425;
	mov.b16 	%rs371, 1;
	bra.uni 	$L__BB9_25;
$L__BB9_24:
	setp.eq.s16 	%p292, %rs319, 0;
	selp.b64 	%rd425, %rd25, %rd425, %p292;
	selp.b16 	%rs371, %rs18, %rs371, %p292;
$L__BB9_25:
	cvt.u32.u16 	%r437, %rs371;
	and.b32  	%r418, %r437, 255;
	mov.b32 	%r434, 4;
	mov.b32 	%r435, 31;
	mov.b32 	%r436, -1;
	// begin inline asm
	shfl.sync.down.b32 %r417, %r418, %r434, %r435, %r436;
	// end inline asm
	// begin inline asm
	shfl.sync.down.b32 %r422, %r423, %r434, %r435, %r436;
	// end inline asm
	mov.b64 	{%r428, %r433}, %rd425;
	// begin inline asm
	shfl.sync.down.b32 %r427, %r428, %r434, %r435, %r436;
	// end inline asm
	// begin inline asm
	shfl.sync.down.b32 %r432, %r433, %r434, %r435, %r436;
	// end inline asm
	mov.b64 	%rd29, {%r427, %r432};
	cvt.u16.u32 	%rs21, %r417;
	setp.gt.s32 	%p293, %r374, 27;
	@%p293 bra 	$L__BB9_29;
	and.b16  	%rs323, %rs371, 255;
	setp.eq.s16 	%p294, %rs323, 0;
	and.b16  	%rs324, %rs21, 255;
	setp.eq.s16 	%p295, %rs324, 0;
	or.pred  	%p296, %p294, %p295;
	@%p296 bra 	$L__BB9_28;
	min.s64 	%rd425, %rd29, %rd425;
	mov.b16 	%rs371, 1;
	bra.uni 	$L__BB9_29;
$L__BB9_28:
	setp.eq.s16 	%p297, %rs323, 0;
	selp.b64 	%rd425, %rd29, %rd425, %p297;
	selp.b16 	%rs371, %rs21, %rs371, %p297;
$L__BB9_29:
	cvt.u32.u16 	%r458, %rs371;
	and.b32  	%r439, %r458, 255;
	mov.b32 	%r455, 8;
	mov.b32 	%r456, 31;
	mov.b32 	%r457, -1;
	// begin inline asm
	shfl.sync.down.b32 %r438, %r439, %r455, %r456, %r457;
	// end inline asm
	// begin inline asm
	shfl.sync.down.b32 %r443, %r444, %r455, %r456, %r457;
	// end inline asm
	mov.b64 	{%r449, %r454}, %rd425;
	// begin inline asm
	shfl.sync.down.b32 %r448, %r449, %r455, %r456, %r457;
	// end inline asm
	// begin inline asm
	shfl.sync.down.b32 %r453, %r454, %r455, %r456, %r457;
	// end inline asm
	mov.b64 	%rd33, {%r448, %r453};
	cvt.u16.u32 	%rs24, %r438;
	setp.gt.s32 	%p298, %r374, 23;
	@%p298 bra 	$L__BB9_33;
	and.b16  	%rs327, %rs371, 255;
	setp.eq.s16 	%p299, %rs327, 0;
	and.b16  	%rs328, %rs24, 255;
	setp.eq.s16 	%p300, %rs328, 0;
	or.pred  	%p301, %p299, %p300;
	@%p301 bra 	$L__BB9_32;
	min.s64 	%rd425, %rd33, %rd425;
	mov.b16 	%rs371, 1;
	bra.uni 	$L__BB9_33;
$L__BB9_32:
	setp.eq.s16 	%p302, %rs327, 0;
	selp.b64 	%rd425, %rd33, %rd425, %p302;
	selp.b16 	%rs371, %rs24, %rs371, %p302;
$L__BB9_33:
	cvt.u32.u16 	%r479, %rs371;
	and.b32  	%r460, %r479, 255;
	mov.b32 	%r476, 16;
	mov.b32 	%r477, 31;
	mov.b32 	%r478, -1;
	// begin inline asm
	shfl.sync.down.b32 %r459, %r460, %r476, %r477, %r478;
	// end inline asm
	// begin inline asm
	shfl.sync.down.b32 %r464, %r465, %r476, %r477, %r478;
	// end inline asm
	mov.b64 	{%r470, %r475}, %rd425;
	// begin inline asm
	shfl.sync.down.b32 %r469, %r470, %r476, %r477, %r478;
	// end inline asm
	// begin inline asm
	shfl.sync.down.b32 %r474, %r475, %r476, %r477, %r478;
	// end inline asm
	mov.b64 	%rd37, {%r469, %r474};
	cvt.u16.u32 	%rs27, %r459;
	setp.gt.s32 	%p303, %r374, 15;
	@%p303 bra 	$L__BB9_37;
	and.b16  	%rs331, %rs371, 255;
	setp.eq.s16 	%p304, %rs331, 0;
	and.b16  	%rs332, %rs27, 255;
	setp.eq.s16 	%p305, %rs332, 0;
	or.pred  	%p306, %p304, %p305;
	@%p306 bra 	$L__BB9_36;
	min.s64 	%rd425, %rd37, %rd425;
	mov.b16 	%rs371, 1;
	bra.uni 	$L__BB9_37;
$L__BB9_36:
	setp.eq.s16 	%p307, %rs331, 0;
	selp.b64 	%rd425, %rd37, %rd425, %p307;
	selp.b16 	%rs371, %rs27, %rs371, %p307;
$L__BB9_37:
	setp.ne.s32 	%p308, %r374, 0;
	@%p308 bra 	$L__BB9_39;
	shr.u32 	%r480, %r8, 1;
	and.b32  	%r481, %r480, 496;
	mov.u32 	%r482, _ZZN3cub18CUB_300001_SM_10006detail6reduce18DeviceReduceKernelINS2_10policy_hubIN4cuda3std3__45tupleIJblEEEyN6thrust24THRUST_300001_SM_1000_NS8cuda_cub9__find_if7functorIS9_EEE10Policy1000ENSB_12zip_iteratorINS8_IJNSD_26transform_input_iterator_tIbPiNSB_6detail10functional5actorINSM_9compositeIJNSM_16operator_adaptorINS7_8equal_toIvEEEENSN_INSM_8argumentILj0EEEEENSN_INSM_5valueIiEEEEEEEEEEENSB_17counting_iteratorIlNSB_11use_defaultES13_S13_EEEEEEEySF_S9_NS7_10__identityEEEvT0_PT3_T1_NS0_13GridEvenShareIS1B_EET2_T4_E12temp_storage;
	add.s32 	%r483, %r482, %r481;
	st.shared.u8 	[%r483+8], %rs371;
	st.shared.u64 	[%r483+16], %rd425;
$L__BB9_39:
	bar.sync 	0;
	setp.ne.s32 	%p309, %r8, 0;
	@%p309 bra 	$L__BB9_118;
	ld.shared.u8 	%rs335, [_ZZN3cub18CUB_300001_SM_10006detail6reduce18DeviceReduceKernelINS2_10policy_hubIN4cuda3std3__45tupleIJblEEEyN6thrust24THRUST_300001_SM_1000_NS8cuda_cub9__find_if7functorIS9_EEE10Policy1000ENSB_12zip_iteratorINS8_IJNSD_26transform_input_iterator_tIbPiNSB_6detail10functional5actorINSM_9compositeIJNSM_16operator_adaptorINS7_8equal_toIvEEEENSN_INSM_8argumentILj0EEEEENSN_INSM_5valueIiEEEEEEEEEEENSB_17counting_iteratorIlNSB_11use_defaultES13_S13_EEEEEEEySF_S9_NS7_10__identityEEEvT0_PT3_T1_NS0_13GridEvenShareIS1B_EET2_T4_E12temp_storage+24];
	ld.shared.u64 	%rd385, [_ZZN3cub18CUB_300001_SM_10006detail6reduce18DeviceReduceKernelINS2_10policy_hubIN4cuda3std3__45tupleIJblEEEyN6thrust24THRUST_300001_SM_1000_NS8cuda_cub9__find_if7functorIS9_EEE10Policy1000ENSB_12zip_iteratorINS8_IJNSD_26transform_input_iterator_tIbPiNSB_6detail10functional5actorINSM_9compositeIJNSM_16operator_adaptorINS7_8equal_toIvEEEENSN_INSM_8argumentILj0EEEEENSN_INSM_5valueIiEEEEEEEEEEENSB_17counting_iteratorIlNSB_11use_defaultES13_S13_EEEEEEEySF_S9_NS7_10__identityEEEvT0_PT3_T1_NS0_13GridEvenShareIS1B_EET2_T4_E12temp_storage+32];
	and.b16  	%rs336, %rs371, 255;
	setp.eq.s16 	%p310, %rs336, 0;
	setp.eq.s16 	%p311, %rs335, 0;
	min.s64 	%rd386, %rd385, %rd425;
	selp.b16 	%rs337, %rs371, 1, %p311;
	selp.b16 	%rs338, %rs335, %rs337, %p310;
	and.b16  	%rs339, %rs338, 255;
	selp.b64 	%rd387, %rd425, %rd386, %p311;
	selp.b64 	%rd388, %rd385, %rd387, %p310;
	ld.shared.u8 	%rs340, [_ZZN3cub18CUB_300001_SM_10006detail6reduce18DeviceReduceKernelINS2_10policy_hubIN4cuda3std3__45tupleIJblEEEyN6thrust24THRUST_300001_SM_1000_NS8cuda_cub9__find_if7functorIS9_EEE10Policy1000ENSB_12zip_iteratorINS8_IJNSD_26transform_input_iterator_tIbPiNSB_6detail10functional5actorINSM_9compositeIJNSM_16operator_adaptorINS7_8equal_toIvEEEENSN_INSM_8argumentILj0EEEEENSN_INSM_5valueIiEEEEEEEEEEENSB_17counting_iteratorIlNSB_11use_defaultES13_S13_EEEEEEEySF_S9_NS7_10__identityEEEvT0_PT3_T1_NS0_13GridEvenShareIS1B_EET2_T4_E12temp_storage+40];
	ld.shared.u64 	%rd389, [_ZZN3cub18CUB_300001_SM_10006detail6reduce18DeviceReduceKernelINS2_10policy_hubIN4cuda3std3__45tupleIJblEEEyN6thrust24THRUST_300001_SM_1000_NS8cuda_cub9__find_if7functorIS9_EEE10Policy1000ENSB_12zip_iteratorINS8_IJNSD_26transform_input_iterator_tIbPiNSB_6detail10functional5actorINSM_9compositeIJNSM_16operator_adaptorINS7_8equal_toIvEEEENSN_INSM_8argumentILj0EEEEENSN_INSM_5valueIiEEEEEEEEEEENSB_17counting_iteratorIlNSB_11use_defaultES13_S13_EEEEEEEySF_S9_NS7_10__identityEEEvT0_PT3_T1_NS0_13GridEvenShareIS1B_EET2_T4_E12temp_storage+48];
	setp.eq.s16 	%p312, %rs339, 0;
	setp.eq.s16 	%p313, %rs340, 0;
	min.s64 	%rd390, %rd389, %rd388;
	selp.b16 	%rs341, %rs338, 1, %p313;
	selp.b16 	%rs342, %rs340, %rs341, %p312;
	and.b16  	%rs343, %rs342, 255;
	selp.b64 	%rd391, %rd388, %rd390, %p313;
	selp.b64 	%rd392, %rd389, %rd391, %p312;
	ld.shared.u8 	%rs344, [_ZZN3cub18CUB_300001_SM_10006detail6reduce18DeviceReduceKernelINS2_10policy_hubIN4cuda3std3__45tupleIJblEEEyN6thrust24THRUST_300001_SM_1000_NS8cuda_cub9__find_if7functorIS9_EEE10Policy1000ENSB_12zip_iteratorINS8_IJNSD_26transform_input_iterator_tIbPiNSB_6detail10functional5actorINSM_9compositeIJNSM_16operator_adaptorINS7_8equal_toIvEEEENSN_INSM_8argumentILj0EEEEENSN_INSM_5valueIiEEEEEEEEEEENSB_17counting_iteratorIlNSB_11use_defaultES13_S13_EEEEEEEySF_S9_NS7_10__identityEEEvT0_PT3_T1_NS0_13GridEvenShareIS1B_EET2_T4_E12temp_storage+56];
	ld.shared.u64 	%rd393, [_ZZN3cub18CUB_300001_SM_10006detail6reduce18DeviceReduceKernelINS2_10policy_hubIN4cuda3std3__45tupleIJblEEEyN6thrust24THRUST_300001_SM_1000_NS8cuda_cub9__find_if7functorIS9_EEE10Policy1000ENSB_12zip_iteratorINS8_IJNSD_26transform_input_iterator_tIbPiNSB_6detail10functional5actorINSM_9compositeIJNSM_16operator_adaptorINS7_8equal_toIvEEEENSN_INSM_8argumentILj0EEEEENSN_INSM_5valueIiEEEEEEEEEEENSB_17counting_iteratorIlNSB_11use_defaultES13_S13_EEEEEEEySF_S9_NS7_10__identityEEEvT0_PT3_T1_NS0_13GridEvenShareIS1B_EET2_T4_E12temp_storage+64];
	setp.eq.s16 	%p314, %rs343, 0;
	setp.eq.s16 	%p315, %rs344, 0;
	min.s64 	%rd394, %rd393, %rd392;
	selp.b16 	%rs345, %rs342, 1, %p315;
	selp.b16 	%rs346, %rs344, %rs345, %p314;
	and.b16  	%rs347, %rs346, 255;
	selp.b64 	%rd395, %rd392, %rd394, %p315;
	selp.b64 	%rd396, %rd393, %rd395, %p314;
	ld.shared.u8 	%rs348, [_ZZN3cub18CUB_300001_SM_10006detail6reduce18DeviceReduceKernelINS2_10policy_hubIN4cuda3std3__45tupleIJblEEEyN6thrust24THRUST_300001_SM_1000_NS8cuda_cub9__find_if7functorIS9_EEE10Policy1000ENSB_12zip_iteratorINS8_IJNSD_26transform_input_iterator_tIbPiNSB_6detail10functional5actorINSM_9compositeIJNSM_16operator_adaptorINS7_8equal_toIvEEEENSN_INSM_8argumentILj0EEEEENSN_INSM_5valueIiEEEEEEEEEEENSB_17counting_iteratorIlNSB_11use_defaultES13_S13_EEEEEEEySF_S9_NS7_10__identityEEEvT0_PT3_T1_NS0_13GridEvenShareIS1B_EET2_T4_E12temp_storage+72];
	ld.shared.u64 	%rd397, [_ZZN3cub18CUB_300001_SM_10006detail6reduce18DeviceReduceKernelINS2_10policy_hubIN4cuda3std3__45tupleIJblEEEyN6thrust24THRUST_300001_SM_1000_NS8cuda_cub9__find_if7functorIS9_EEE10Policy1000ENSB_12zip_iteratorINS8_IJNSD_26transform_input_iterator_tIbPiNSB_6detail10functional5actorINSM_9compositeIJNSM_16operator_adaptorINS7_8equal_toIvEEEENSN_INSM_8argumentILj0EEEEENSN_INSM_5valueIiEEEEEEEEEEENSB_17counting_iteratorIlNSB_11use_defaultES13_S13_EEEEEEEySF_S9_NS7_10__identityEEEvT0_PT3_T1_NS0_13GridEvenShareIS1B_EET2_T4_E12temp_storage+80];
	setp.eq.s16 	%p316, %rs347, 0;
	setp.eq.s16 	%p317, %rs348, 0;
	min.s64 	%rd398, %rd397, %rd396;
	selp.b16 	%rs349, %rs346, 1, %p317;
	selp.b16 	%rs350, %rs348, %rs349, %p316;
	and.b16  	%rs351, %rs350, 255;
	selp.b64 	%rd399, %rd396, %rd398, %p317;
	selp.b64 	%rd400, %rd397, %rd399, %p316;
	ld.shared.u8 	%rs352, [_ZZN3cub18CUB_300001_SM_10006detail6reduce18DeviceReduceKernelINS2_10policy_hubIN4cuda3std3__45tupleIJblEEEyN6thrust24THRUST_300001_SM_1000_NS8cuda_cub9__find_if7functorIS9_EEE10Policy1000ENSB_12zip_iteratorINS8_IJNSD_26transform_input_iterator_tIbPiNSB_6detail10functional5actorINSM_9compositeIJNSM_16operator_adaptorINS7_8equal_toIvEEEENSN_INSM_8argumentILj0EEEEENSN_INSM_5valueIiEEEEEEEEEEENSB_17counting_iteratorIlNSB_11use_defaultES13_S13_EEEEEEEySF_S9_NS7_10__identityEEEvT0_PT3_T1_NS0_13GridEvenShareIS1B_EET2_T4_E12temp_storage+88];
	ld.shared.u64 	%rd401, [_ZZN3cub18CUB_300001_SM_10006detail6reduce18DeviceReduceKernelINS2_10policy_hubIN4cuda3std3__45tupleIJblEEEyN6thrust24THRUST_300001_SM_1000_NS8cuda_cub9__find_if7functorIS9_EEE10Policy1000ENSB_12zip_iteratorINS8_IJNSD_26transform_input_iterator_tIbPiNSB_6detail10functional5actorINSM_9compositeIJNSM_16operator_adaptorINS7_8equal_toIvEEEENSN_INSM_8argumentILj0EEEEENSN_INSM_5valueIiEEEEEEEEEEENSB_17counting_iteratorIlNSB_11use_defaultES13_S13_EEEEEEEySF_S9_NS7_10__identityEEEvT0_PT3_T1_NS0_13GridEvenShareIS1B_EET2_T4_E12temp_storage+96];
	setp.eq.s16 	%p318, %rs351, 0;
	setp.eq.s16 	%p319, %rs352, 0;
	min.s64 	%rd402, %rd401, %rd400;
	selp.b16 	%rs353, %rs350, 1, %p319;
	selp.b16 	%rs354, %rs352, %rs353, %p318;
	and.b16  	%rs355, %rs354, 255;
	selp.b64 	%rd403, %rd400, %rd402, %p319;
	selp.b64 	%rd404, %rd401, %rd403, %p318;
	ld.shared.u8 	%rs356, [_ZZN3cub18CUB_300001_SM_10006detail6reduce18DeviceReduceKernelINS2_10policy_hubIN4cuda3std3__45tupleIJblEEEyN6thrust24THRUST_300001_SM_1000_NS8cuda_cub9__find_if7functorIS9_EEE10Policy1000ENSB_12zip_iteratorINS8_IJNSD_26transform_input_iterator_tIbPiNSB_6detail10functional5actorINSM_9compositeIJNSM_16operator_adaptorINS7_8equal_toIvEEEENSN_INSM_8argumentILj0EEEEENSN_INSM_5valueIiEEEEEEEEEEENSB_17counting_iteratorIlNSB_11use_defaultES13_S13_EEEEEEEySF_S9_NS7_10__identityEEEvT0_PT3_T1_NS0_13GridEvenShareIS1B_EET2_T4_E12temp_storage+104];
	ld.shared.u64 	%rd405, [_ZZN3cub18CUB_300001_SM_10006detail6reduce18DeviceReduceKernelINS2_10policy_hubIN4cuda3std3__45tupleIJblEEEyN6thrust24THRUST_300001_SM_1000_NS8cuda_cub9__find_if7functorIS9_EEE10Policy1000ENSB_12zip_iteratorINS8_IJNSD_26transform_input_iterator_tIbPiNSB_6detail10functional5actorINSM_9compositeIJNSM_16operator_adaptorINS7_8equal_toIvEEEENSN_INSM_8argumentILj0EEEEENSN_INSM_5valueIiEEEEEEEEEEENSB_17counting_iteratorIlNSB_11use_defaultES13_S13_EEEEEEEySF_S9_NS7_10__identityEEEvT0_PT3_T1_NS0_13GridEvenShareIS1B_EET2_T4_E12temp_storage+112];
	setp.eq.s16 	%p320, %rs355, 0;
	setp.eq.s16 	%p321, %rs356, 0;
	min.s64 	%rd406, %rd405, %rd404;
	selp.b16 	%rs357, %rs354, 1, %p321;
	selp.b16 	%rs358, %rs356, %rs357, %p320;
	and.b16  	%rs359, %rs358, 255;
	selp.b64 	%rd407, %rd404, %rd406, %p321;
	selp.b64 	%rd408, %rd405, %rd407, %p320;
	ld.shared.u8 	%rs360, [_ZZN3cub18CUB_300001_SM_10006detail6reduce18DeviceReduceKernelINS2_10policy_hubIN4cuda3std3__45tupleIJblEEEyN6thrust24THRUST_300001_SM_1000_NS8cuda_cub9__find_if7functorIS9_EEE10Policy1000ENSB_12zip_iteratorINS8_IJNSD_26transform_input_iterator_tIbPiNSB_6detail10functional5actorINSM_9compositeIJNSM_16operator_adaptorINS7_8equal_toIvEEEENSN_INSM_8argumentILj0EEEEENSN_INSM_5valueIiEEEEEEEEEEENSB_17counting_iteratorIlNSB_11use_defaultES13_S13_EEEEEEEySF_S9_NS7_10__identityEEEvT0_PT3_T1_NS0_13GridEvenShareIS1B_EET2_T4_E12temp_storage+120];
	ld.shared.u64 	%rd409, [_ZZN3cub18CUB_300001_SM_10006detail6reduce18DeviceReduceKernelINS2_10policy_hubIN4cuda3std3__45tupleIJblEEEyN6thrust24THRUST_300001_SM_1000_NS8cuda_cub9__find_if7functorIS9_EEE10Policy1000ENSB_12zip_iteratorINS8_IJNSD_26transform_input_iterator_tIbPiNSB_6detail10functional5actorINSM_9compositeIJNSM_16operator_adaptorINS7_8equal_toIvEEEENSN_INSM_8argumentILj0EEEEENSN_INSM_5valueIiEEEEEEEEEEENSB_17counting_iteratorIlNSB_11use_defaultES13_S13_EEEEEEEySF_S9_NS7_10__identityEEEvT0_PT3_T1_NS0_13GridEvenShareIS1B_EET2_T4_E12temp_storage+128];
	setp.eq.s16 	%p322, %rs359, 0;
	setp.eq.s16 	%p323, %rs360, 0;
	min.s64 	%rd410, %rd409, %rd408;
	selp.b16 	%rs361, %rs358, 1, %p323;
	selp.b16 	%rs371, %rs360, %rs361, %p322;
	selp.b64 	%rd411, %rd408, %rd410, %p323;
	selp.b64 	%rd425, %rd409, %rd411, %p322;
	bra.uni 	$L__BB9_118;
$L__BB9_41:
	// begin inline asm
	mov.u32 %r256, %laneid;
	// end inline asm
	and.b32  	%r277, %r8, 992;
	add.s32 	%r278, %r277, 32;
	setp.gt.s32 	%p234, %r278, %r7;
	not.b32 	%r279, %r277;
	add.s32 	%r280, %r7, %r279;
	selp.b32 	%r275, %r280, 31, %p234;
	cvt.u32.u16 	%r281, %rs371;
	and.b32  	%r258, %r281, 255;
	mov.b32 	%r274, 1;
	mov.b32 	%r276, -1;
	// begin inline asm
	shfl.sync.down.b32 %r257, %r258, %r274, %r275, %r276;
	// end inline asm
	// begin inline asm
	shfl.sync.down.b32 %r262, %r263, %r274, %r275, %r276;
	// end inline asm
	mov.b64 	{%r268, %r273}, %rd425;
	// begin inline asm
	shfl.sync.down.b32 %r267, %r268, %r274, %r275, %r276;
	// end inline asm
	// begin inline asm
	shfl.sync.down.b32 %r272, %r273, %r274, %r275, %r276;
	// end inline asm
	mov.b64 	%rd42, {%r267, %r272};
	cvt.u16.u32 	%rs31, %r257;
	setp.ge.s32 	%p235, %r256, %r275;
	@%p235 bra 	$L__BB9_45;
	and.b16  	%rs274, %rs371, 255;
	setp.eq.s16 	%p236, %rs274, 0;
	and.b16  	%rs275, %rs31, 255;
	setp.eq.s16 	%p237, %rs275, 0;
	or.pred  	%p238, %p236, %p237;
	@%p238 bra 	$L__BB9_44;
	min.s64 	%rd425, %rd42, %rd425;
	mov.b16 	%rs371, 1;
	bra.uni 	$L__BB9_45;
$L__BB9_44:
	setp.eq.s16 	%p239, %rs274, 0;
	selp.b16 	%rs371, %rs31, %rs371, %p239;
	selp.b64 	%rd425, %rd42, %rd425, %p239;
$L__BB9_45:
	cvt.u32.u16 	%r302, %rs371;
	and.b32  	%r283, %r302, 255;
	mov.b32 	%r299, 2;
	mov.b32 	%r301, -1;
	// begin inline asm
	shfl.sync.down.b32 %r282, %r283, %r299, %r275, %r301;
	// end inline asm
	// begin inline asm
	shfl.sync.down.b32 %r287, %r288, %r299, %r275, %r301;
	// end inline asm
	mov.b64 	{%r293, %r298}, %rd425;
	// begin inline asm
	shfl.sync.down.b32 %r292, %r293, %r299, %r275, %r301;
	// end inline asm
	// begin inline asm
	shfl.sync.down.b32 %r297, %r298, %r299, %r275, %r301;
	// end inline asm
	mov.b64 	%rd46, {%r292, %r297};
	cvt.u16.u32 	%rs34, %r282;
	add.s32 	%r303, %r256, 2;
	setp.gt.s32 	%p240, %r303, %r275;
	@%p240 bra 	$L__BB9_49;
	and.b16  	%rs278, %rs371, 255;
	setp.eq.s16 	%p241, %rs278, 0;
	and.b16  	%rs279, %rs34, 255;
	setp.eq.s16 	%p242, %rs279, 0;
	or.pred  	%p243, %p241, %p242;
	@%p243 bra 	$L__BB9_48;
	min.s64 	%rd425, %rd46, %rd425;
	mov.b16 	%rs371, 1;
	bra.uni 	$L__BB9_49;
$L__BB9_48:
	setp.eq.s16 	%p244, %rs278, 0;
	selp.b16 	%rs371, %rs34, %rs371, %p244;
	selp.b64 	%rd425, %rd46, %rd425, %p244;
$L__BB9_49:
	cvt.u32.u16 	%r324, %rs371;
	and.b32  	%r305, %r324, 255;
	mov.b32 	%r321, 4;
	mov.b32 	%r323, -1;
	// begin inline asm
	shfl.sync.down.b32 %r304, %r305, %r321, %r275, %r323;
	// end inline asm
	// begin inline asm
	shfl.sync.down.b32 %r309, %r310, %r321, %r275, %r323;
	// end inline asm
	mov.b64 	{%r315, %r320}, %rd425;
	// begin inline asm
	shfl.sync.down.b32 %r314, %r315, %r321, %r275, %r323;
	// end inline asm
	// begin inline asm
	shfl.sync.down.b32 %r319, %r320, %r321, %r275, %r323;
	// end inline asm
	mov.b64 	%rd50, {%r314, %r319};
	cvt.u16.u32 	%rs37, %r304;
	add.s32 	%r325, %r256, 4;
	setp.gt.s32 	%p245, %r325, %r275;
	@%p245 bra 	$L__BB9_53;
	and.b16  	%rs282, %rs371, 255;
	setp.eq.s16 	%p246, %rs282, 0;
	and.b16  	%rs283, %rs37, 255;
	setp.eq.s16 	%p247, %rs283, 0;
	or.pred  	%p248, %p246, %p247;
	@%p248 bra 	$L__BB9_52;
	min.s64 	%rd425, %rd50, %rd425;
	mov.b16 	%rs371, 1;
	bra.uni 	$L__BB9_53;
$L__BB9_52:
	setp.eq.s16 	%p249, %rs282, 0;
	selp.b16 	%rs371, %rs37, %rs371, %p249;
	selp.b64 	%rd425, %rd50, %rd425, %p249;
$L__BB9_53:
	cvt.u32.u16 	%r346, %rs371;
	and.b32  	%r327, %r346, 255;
	mov.b32 	%r343, 8;
	mov.b32 	%r345, -1;
	// begin inline asm
	shfl.sync.down.b32 %r326, %r327, %r343, %r275, %r345;
	// end inline asm
	// begin inline asm
	shfl.sync.down.b32 %r331, %r332, %r343, %r275, %r345;
	// end inline asm
	mov.b64 	{%r337, %r342}, %rd425;
	// begin inline asm
	shfl.sync.down.b32 %r336, %r337, %r343, %r275, %r345;
	// end inline asm
	// begin inline asm
	shfl.sync.down.b32 %r341, %r342, %r343, %r275, %r345;
	// end inline asm
	mov.b64 	%rd54, {%r336, %r341};
	cvt.u16.u32 	%rs40, %r326;
	add.s32 	%r347, %r256, 8;
	setp.gt.s32 	%p250, %r347, %r275;
	@%p250 bra 	$L__BB9_57;
	and.b16  	%rs286, %rs371, 255;
	setp.eq.s16 	%p251, %rs286, 0;
	and.b16  	%rs287, %rs40, 255;
	setp.eq.s16 	%p252, %rs287, 0;
	or.pred  	%p253, %p251, %p252;
	@%p253 bra 	$L__BB9_56;
	min.s64 	%rd425, %rd54, %rd425;
	mov.b16 	%rs371, 1;
	bra.uni 	$L__BB9_57;
$L__BB9_56:
	setp.eq.s16 	%p254, %rs286, 0;
	selp.b16 	%rs371, %rs40, %rs371, %p254;
	selp.b64 	%rd425, %rd54, %rd425, %p254;
$L__BB9_57:
	cvt.u32.u16 	%r368, %rs371;
	and.b32  	%r349, %r368, 255;
	mov.b32 	%r365, 16;
	mov.b32 	%r367, -1;
	// begin inline asm
	shfl.sync.down.b32 %r348, %r349, %r365, %r275, %r367;
	// end inline asm
	// begin inline asm
	shfl.sync.down.b32 %r353, %r354, %r365, %r275, %r367;
	// end inline asm
	mov.b64 	{%r359, %r364}, %rd425;
	// begin inline asm
	shfl.sync.down.b32 %r358, %r359, %r365, %r275, %r367;
	// end inline asm
	// begin inline asm
	shfl.sync.down.b32 %r363, %r364, %r365, %r275, %r367;
	// end inline asm
	mov.b64 	%rd58, {%r358, %r363};
	cvt.u16.u32 	%rs43, %r348;
	add.s32 	%r369, %r256, 16;
	setp.gt.s32 	%p255, %r369, %r275;
	@%p255 bra 	$L__BB9_61;
	and.b16  	%rs290, %rs371, 255;
	setp.eq.s16 	%p256, %rs290, 0;
	and.b16  	%rs291, %rs43, 255;
	setp.eq.s16 	%p257, %rs291, 0;
	or.pred  	%p258, %p256, %p257;
	@%p258 bra 	$L__BB9_60;
	min.s64 	%rd425, %rd58, %rd425;
	mov.b16 	%rs371, 1;
	bra.uni 	$L__BB9_61;
$L__BB9_60:
	setp.eq.s16 	%p259, %rs290, 0;
	selp.b16 	%rs371, %rs43, %rs371, %p259;
	selp.b64 	%rd425, %rd58, %rd425, %p259;
$L__BB9_61:
	setp.ne.s32 	%p260, %r256, 0;
	@%p260 bra 	$L__BB9_63;
	shr.u32 	%r370, %r8, 1;
	and.b32  	%r371, %r370, 496;
	mov.u32 	%r372, _ZZN3cub18CUB_300001_SM_10006detail6reduce18DeviceReduceKernelINS2_10policy_hubIN4cuda3std3__45tupleIJblEEEyN6thrust24THRUST_300001_SM_1000_NS8cuda_cub9__find_if7functorIS9_EEE10Policy1000ENSB_12zip_iteratorINS8_IJNSD_26transform_input_iterator_tIbPiNSB_6detail10functional5actorINSM_9compositeIJNSM_16operator_adaptorINS7_8equal_toIvEEEENSN_INSM_8argumentILj0EEEEENSN_INSM_5valueIiEEEEEEEEEEENSB_17counting_iteratorIlNSB_11use_defaultES13_S13_EEEEEEEySF_S9_NS7_10__identityEEEvT0_PT3_T1_NS0_13GridEvenShareIS1B_EET2_T4_E12temp_storage;
	add.s32 	%r373, %r372, %r371;
	st.shared.u8 	[%r373+8], %rs371;
	st.shared.u64 	[%r373+16], %rd425;
$L__BB9_63:
	bar.sync 	0;
	setp.ne.s32 	%p261, %r8, 0;
	@%p261 bra 	$L__BB9_118;
	setp.lt.s32 	%p262, %r7, 33;
	@%p262 bra 	$L__BB9_66;
	ld.shared.u8 	%rs294, [_ZZN3cub18CUB_300001_SM_10006detail6reduce18DeviceReduceKernelINS2_10policy_hubIN4cuda3std3__45tupleIJblEEEyN6thrust24THRUST_300001_SM_1000_NS8cuda_cub9__find_if7functorIS9_EEE10Policy1000ENSB_12zip_iteratorINS8_IJNSD_26transform_input_iterator_tIbPiNSB_6detail10functional5actorINSM_9compositeIJNSM_16operator_adaptorINS7_8equal_toIvEEEENSN_INSM_8argumentILj0EEEEENSN_INSM_5valueIiEEEEEEEEEEENSB_17counting_iteratorIlNSB_11use_defaultES13_S13_EEEEEEEySF_S9_NS7_10__identityEEEvT0_PT3_T1_NS0_13GridEvenShareIS1B_EET2_T4_E12temp_storage+24];
	ld.shared.u64 	%rd364, [_ZZN3cub18CUB_300001_SM_10006detail6reduce18DeviceReduceKernelINS2_10policy_hubIN4cuda3std3__45tupleIJblEEEyN6thrust24THRUST_300001_SM_1000_NS8cuda_cub9__find_if7functorIS9_EEE10Policy1000ENSB_12zip_iteratorINS8_IJNSD_26transform_input_iterator_tIbPiNSB_6detail10functional5actorINSM_9compositeIJNSM_16operator_adaptorINS7_8equal_toIvEEEENSN_INSM_8argumentILj0EEEEENSN_INSM_5valueIiEEEEEEEEEEENSB_17counting_iteratorIlNSB_11use_defaultES13_S13_EEEEEEEySF_S9_NS7_10__identityEEEvT0_PT3_T1_NS0_13GridEvenShareIS1B_EET2_T4_E12temp_storage+32];
	and.b16  	%rs295, %rs371, 255;
	setp.eq.s16 	%p263, %rs295, 0;
	setp.eq.s16 	%p264, %rs294, 0;
	min.s64 	%rd365, %rd364, %rd425;
	selp.b16 	%rs296, %rs371, 1, %p264;
	selp.b16 	%rs371, %rs294, %rs296, %p263;
	selp.b64 	%rd366, %rd425, %rd365, %p264;
	selp.b64 	%rd425, %rd364, %rd366, %p263;
$L__BB9_66:
	setp.lt.s32 	%p265, %r7, 65;
	@%p265 bra 	$L__BB9_68;
	ld.shared.u8 	%rs297, [_ZZN3cub18CUB_300001_SM_10006detail6reduce18DeviceReduceKernelINS2_10policy_hubIN4cuda3std3__45tupleIJblEEEyN6thrust24THRUST_300001_SM_1000_NS8cuda_cub9__find_if7functorIS9_EEE10Policy1000ENSB_12zip_iteratorINS8_IJNSD_26transform_input_iterator_tIbPiNSB_6detail10functional5actorINSM_9compositeIJNSM_16operator_adaptorINS7_8equal_toIvEEEENSN_INSM_8argumentILj0EEEEENSN_INSM_5valueIiEEEEEEEEEEENSB_17counting_iteratorIlNSB_11use_defaultES13_S13_EEEEEEEySF_S9_NS7_10__identityEEEvT0_PT3_T1_NS0_13GridEvenShareIS1B_EET2_T4_E12temp_storage+40];
	ld.shared.u64 	%rd367, [_ZZN3cub18CUB_300001_SM_10006detail6reduce18DeviceReduceKernelINS2_10policy_hubIN4cuda3std3__45tupleIJblEEEyN6thrust24THRUST_300001_SM_1000_NS8cuda_cub9__find_if7functorIS9_EEE10Policy1000ENSB_12zip_iteratorINS8_IJNSD_26transform_input_iterator_tIbPiNSB_6detail10functional5actorINSM_9compositeIJNSM_16operator_adaptorINS7_8equal_toIvEEEENSN_INSM_8argumentILj0EEEEENSN_INSM_5valueIiEEEEEEEEEEENSB_17counting_iteratorIlNSB_11use_defaultES13_S13_EEEEEEEySF_S9_NS7_10__identityEEEvT0_PT3_T1_NS0_13GridEvenShareIS1B_EET2_T4_E12temp_storage+48];
	and.b16  	%rs298, %rs371, 255;
	setp.eq.s16 	%p266, %rs298, 0;
	setp.eq.s16 	%p267, %rs297, 0;
	min.s64 	%rd368, %rd367, %rd425;
	selp.b16 	%rs299, %rs371, 1, %p267;
	selp.b16 	%rs371, %rs297, %rs299, %p266;
	selp.b64 	%rd369, %rd425, %rd368, %p267;
	selp.b64 	%rd425, %rd367, %rd369, %p266;
$L__BB9_68:
	setp.lt.s32 	%p268, %r7, 97;
	@%p268 bra 	$L__BB9_70;
	ld.shared.u8 	%rs300, [_ZZN3cub18CUB_300001_SM_10006detail6reduce18DeviceReduceKernelINS2_10policy_hubIN4cuda3std3__45tupleIJblEEEyN6thrust24THRUST_300001_SM_1000_NS8cuda_cub9__find_if7functorIS9_EEE10Policy1000ENSB_12zip_iteratorINS8_IJNSD_26transform_input_iterator_tIbPiNSB_6detail10functional5actorINSM_9compositeIJNSM_16operator_adaptorINS7_8equal_toIvEEEENSN_INSM_8argumentILj0EEEEENSN_INSM_5valueIiEEEEEEEEEEENSB_17counting_iteratorIlNSB_11use_defaultES13_S13_EEEEEEEySF_S9_NS7_10__identityEEEvT0_PT3_T1_NS0_13GridEvenShareIS1B_EET2_T4_E12temp_storage+56];
	ld.shared.u64 	%rd370, [_ZZN3cub18CUB_300001_SM_10006detail6reduce18DeviceReduceKernelINS2_10policy_hubIN4cuda3std3__45tupleIJblEEEyN6thrust24THRUST_300001_SM_1000_NS8cuda_cub9__find_if7functorIS9_EEE10Policy1000ENSB_12zip_iteratorINS8_IJNSD_26transform_input_iterator_tIbPiNSB_6detail10functional5actorINSM_9compositeIJNSM_16operator_adaptorINS7_8equal_toIvEEEENSN_INSM_8argumentILj0EEEEENSN_INSM_5valueIiEEEEEEEEEEENSB_17counting_iteratorIlNSB_11use_defaultES13_S13_EEEEEEEySF_S9_NS7_10__identityEEEvT0_PT3_T1_NS0_13GridEvenShareIS1B_EET2_T4_E12temp_storage+64];
	and.b16  	%rs301, %rs371, 255;
	setp.eq.s16 	%p269, %rs301, 0;
	setp.eq.s16 	%p270, %rs300, 0;
	min.s64 	%rd371, %rd370, %rd425;
	selp.b16 	%rs302, %rs371, 1, %p270;
	selp.b16 	%rs371, %rs300, %rs302, %p269;
	selp.b64 	%rd372, %rd425, %rd371, %p270;
	selp.b64 	%rd425, %rd370, %rd372, %p269;
$L__BB9_70:
	setp.lt.s32 	%p271, %r7, 129;
	@%p271 bra 	$L__BB9_72;
	ld.shared.u8 	%rs303, [_ZZN3cub18CUB_300001_SM_10006detail6reduce18DeviceReduceKernelINS2_10policy_hubIN4cuda3std3__45tupleIJblEEEyN6thrust24THRUST_300001_SM_1000_NS8cuda_cub9__find_if7functorIS9_EEE10Policy1000ENSB_12zip_iteratorINS8_IJNSD_26transform_input_iterator_tIbPiNSB_6detail10functional5actorINSM_9compositeIJNSM_16operator_adaptorINS7_8equal_toIvEEEENSN_INSM_8argumentILj0EEEEENSN_INSM_5valueIiEEEEEEEEEEENSB_17counting_iteratorIlNSB_11use_defaultES13_S13_EEEEEEEySF_S9_NS7_10__identityEEEvT0_PT3_T1_NS0_13GridEvenShareIS1B_EET2_T4_E12temp_storage+72];
	ld.shared.u64 	%rd373, [_ZZN3cub18CUB_300001_SM_10006detail6reduce18DeviceReduceKernelINS2_10policy_hubIN4cuda3std3__45tupleIJblEEEyN6thrust24THRUST_300001_SM_1000_NS8cuda_cub9__find_if7functorIS9_EEE10Policy1000ENSB_12zip_iteratorINS8_IJNSD_26transform_input_iterator_tIbPiNSB_6detail10functional5actorINSM_9compositeIJNSM_16operator_adaptorINS7_8equal_toIvEEEENSN_INSM_8argumentILj0EEEEENSN_INSM_5valueIiEEEEEEEEEEENSB_17counting_iteratorIlNSB_11use_defaultES13_S13_EEEEEEEySF_S9_NS7_10__identityEEEvT0_PT3_T1_NS0_13GridEvenShareIS1B_EET2_T4_E12temp_storage+80];
	and.b16  	%rs304, %rs371, 255;
	setp.eq.s16 	%p272, %rs304, 0;
	setp.eq.s16 	%p273, %rs303, 0;
	min.s64 	%rd374, %rd373, %rd425;
	selp.b16 	%rs305, %rs371, 1, %p273;
	selp.b16 	%rs371, %rs303, %rs305, %p272;
	selp.b64 	%rd375, %rd425, %rd374, %p273;
	selp.b64 	%rd425, %rd373, %rd375, %p272;
$L__BB9_72:
	setp.lt.s32 	%p274, %r7, 161;
	@%p274 bra 	$L__BB9_74;
	ld.shared.u8 	%rs306, [_ZZN3cub18CUB_300001_SM_10006detail6reduce18DeviceReduceKernelINS2_10policy_hubIN4cuda3std3__45tupleIJblEEEyN6thrust24THRUST_300001_SM_1000_NS8cuda_cub9__find_if7functorIS9_EEE10Policy1000ENSB_12zip_iteratorINS8_IJNSD_26transform_input_iterator_tIbPiNSB_6detail10functional5actorINSM_9compositeIJNSM_16operator_adaptorINS7_8equal_toIvEEEENSN_INSM_8argumentILj0EEEEENSN_INSM_5valueIiEEEEEEEEEEENSB_17counting_iteratorIlNSB_11use_defaultES13_S13_EEEEEEEySF_S9_NS7_10__identityEEEvT0_PT3_T1_NS0_13GridEvenShareIS1B_EET2_T4_E12temp_storage+88];
	ld.shared.u64 	%rd376, [_ZZN3cub18CUB_300001_SM_10006detail6reduce18DeviceReduceKernelINS2_10policy_hubIN4cuda3std3__45tupleIJblEEEyN6thrust24THRUST_300001_SM_1000_NS8cuda_cub9__find_if7functorIS9_EEE10Policy1000ENSB_12zip_iteratorINS8_IJNSD_26transform_input_iterator_tIbPiNSB_6detail10functional5actorINSM_9compositeIJNSM_16operator_adaptorINS7_8equal_toIvEEEENSN_INSM_8argumentILj0EEEEENSN_INSM_5valueIiEEEEEEEEEEENSB_17counting_iteratorIlNSB_11use_defaultES13_S13_EEEEEEEySF_S9_NS7_10__identityEEEvT0_PT3_T1_NS0_13GridEvenShareIS1B_EET2_T4_E12temp_storage+96];
	and.b16  	%rs307, %rs371, 255;
	setp.eq.s16 	%p275, %rs307, 0;
	setp.eq.s16 	%p276, %rs306, 0;
	min.s64 	%rd377, %rd376, %rd425;
	selp.b16 	%rs308, %rs371, 1, %p276;
	selp.b16 	%rs371, %rs306, %rs308, %p275;
	selp.b64 	%rd378, %rd425, %rd377, %p276;
	selp.b64 	%rd425, %rd376, %rd378, %p275;
$L__BB9_74:
	setp.lt.s32 	%p277, %r7, 193;
	@%p277 bra 	$L__BB9_76;
	ld.shared.u8 	%rs309, [_ZZN3cub18CUB_300001_SM_10006detail6reduce18DeviceReduceKernelINS2_10policy_hubIN4cuda3std3__45tupleIJblEEEyN6thrust24THRUST_300001_SM_1000_NS8cuda_cub9__find_if7functorIS9_EEE10Policy1000ENSB_12zip_iteratorINS8_IJNSD_26transform_input_iterator_tIbPiNSB_6detail10functional5actorINSM_9compositeIJNSM_16operator_adaptorINS7_8equal_toIvEEEENSN_INSM_8argumentILj0EEEEENSN_INSM_5valueIiEEEEEEEEEEENSB_17counting_iteratorIlNSB_11use_defaultES13_S13_EEEEEEEySF_S9_NS7_10__identityEEEvT0_PT3_T1_NS0_13GridEvenShareIS1B_EET2_T4_E12temp_storage+104];
	ld.shared.u64 	%rd379, [_ZZN3cub18CUB_300001_SM_10006detail6reduce18DeviceReduceKernelINS2_10policy_hubIN4cuda3std3__45tupleIJblEEEyN6thrust24THRUST_300001_SM_1000_NS8cuda_cub9__find_if7functorIS9_EEE10Policy1000ENSB_12zip_iteratorINS8_IJNSD_26transform_input_iterator_tIbPiNSB_6detail10functional5actorINSM_9compositeIJNSM_16operator_adaptorINS7_8equal_toIvEEEENSN_INSM_8argumentILj0EEEEENSN_INSM_5valueIiEEEEEEEEEEENSB_17counting_iteratorIlNSB_11use_defaultES13_S13_EEEEEEEySF_S9_NS7_10__identityEEEvT0_PT3_T1_NS0_13GridEvenShareIS1B_EET2_T4_E12temp_storage+112];
	and.b16  	%rs310, %rs371, 255;
	setp.eq.s16 	%p278, %rs310, 0;
	setp.eq.s16 	%p279, %rs309, 0;
	min.s64 	%rd380, %rd379, %rd425;
	selp.b16 	%rs311, %rs371, 1, %p279;
	selp.b16 	%rs371, %rs309, %rs311, %p278;
	selp.b64 	%rd381, %rd425, %rd380, %p279;
	selp.b64 	%rd425, %rd379, %rd381, %p278;
$L__BB9_76:
	setp.lt.s32 	%p280, %r7, 225;
	@%p280 bra 	$L__BB9_118;
	ld.shared.u8 	%rs312, [_ZZN3cub18CUB_300001_SM_10006detail6reduce18DeviceReduceKernelINS2_10policy_hubIN4cuda3std3__45tupleIJblEEEyN6thrust24THRUST_300001_SM_1000_NS8cuda_cub9__find_if7functorIS9_EEE10Policy1000ENSB_12zip_iteratorINS8_IJNSD_26transform_input_iterator_tIbPiNSB_6detail10functional5actorINSM_9compositeIJNSM_16operator_adaptorINS7_8equal_toIvEEEENSN_INSM_8argumentILj0EEEEENSN_INSM_5valueIiEEEEEEEEEEENSB_17counting_iteratorIlNSB_11use_defaultES13_S13_EEEEEEEySF_S9_NS7_10__identityEEEvT0_PT3_T1_NS0_13GridEvenShareIS1B_EET2_T4_E12temp_storage+120];
	ld.shared.u64 	%rd382, [_ZZN3cub18CUB_300001_SM_10006detail6reduce18DeviceReduceKernelINS2_10policy_hubIN4cuda3std3__45tupleIJblEEEyN6thrust24THRUST_300001_SM_1000_NS8cuda_cub9__find_if7functorIS9_EEE10Policy1000ENSB_12zip_iteratorINS8_IJNSD_26transform_input_iterator_tIbPiNSB_6detail10functional5actorINSM_9compositeIJNSM_16operator_adaptorINS7_8equal_toIvEEEENSN_INSM_8argumentILj0EEEEENSN_INSM_5valueIiEEEEEEEEEEENSB_17counting_iteratorIlNSB_11use_defaultES13_S13_EEEEEEEySF_S9_NS7_10__identityEEEvT0_PT3_T1_NS0_13GridEvenShareIS1B_EET2_T4_E12temp_storage+128];
	and.b16  	%rs313, %rs371, 255;
	setp.eq.s16 	%p281, %rs313, 0;
	setp.eq.s16 	%p282, %rs312, 0;
	min.s64 	%rd383, %rd382, %rd425;
	selp.b16 	%rs314, %rs371, 1, %p282;
	selp.b16 	%rs371, %rs312, %rs314, %p281;
	selp.b64 	%rd384, %rd425, %rd383, %p282;
	selp.b64 	%rd425, %rd382, %rd384, %p281;
	bra.uni 	$L__BB9_118;
$L__BB9_78:
	mov.u32 	%r29, %tid.x;
	add.s64 	%rd118, %rd116, %rd5;
	cvt.u64.u32 	%rd75, %r29;
	add.s64 	%rd119, %rd75, %rd5;
	shl.b64 	%rd120, %rd119, 2;
	add.s64 	%rd121, %rd2, %rd120;
	ld.global.u32 	%r54, [%rd121];
	setp.eq.s32 	%p2, %r54, %r51;
	add.s32 	%r55, %r29, 256;
	cvt.u64.u32 	%rd122, %r55;
	ld.global.u32 	%r56, [%rd121+1024];
	setp.eq.s32 	%p3, %r56, %r51;
	add.s32 	%r58, %r29, 512;
	cvt.u64.u32 	%rd123, %r58;
	add.s64 	%rd124, %rd118, %rd123;
	ld.global.u32 	%r59, [%rd121+2048];
	setp.eq.s32 	%p4, %r59, %r51;
	add.s64 	%rd125, %rd124, 256;
	ld.global.u32 	%r60, [%rd121+3072];
	setp.eq.s32 	%p6, %r60, %r51;
	or.pred  	%p8, %p2, %p3;
	selp.b64 	%rd126, %rd75, %rd122, %p2;
	add.s64 	%rd127, %rd118, %rd126;
	min.s64 	%rd128, %rd124, %rd127;
	selp.b64 	%rd129, %rd128, %rd127, %p4;
	or.pred  	%p9, %p8, %p4;
	selp.b64 	%rd130, %rd129, %rd124, %p8;
	min.s64 	%rd131, %rd125, %rd130;
	selp.b64 	%rd132, %rd131, %rd130, %p6;
	or.pred  	%p10, %p9, %p6;
	selp.u16 	%rs371, 1, 0, %p10;
	selp.b64 	%rd425, %rd132, %rd125, %p9;
	setp.lt.u64 	%p11, %rd6, %rd4;
	@%p11 bra 	$L__BB9_94;
	cvt.u32.u64 	%r62, %rd4;
	cvt.u32.u64 	%r63, %rd5;
	cvt.u32.u64 	%r30, %rd1;
	not.b32 	%r64, %r29;
	add.s32 	%r65, %r64, %r30;
	sub.s32 	%r66, %r65, %r62;
	sub.s32 	%r491, %r66, %r63;
	mov.b32 	%r492, 0;
	mov.u64 	%rd442, %rd5;
$L__BB9_80:
	add.s64 	%rd442, %rd442, %rd4;
	add.s64 	%rd133, %rd1, -1024;
	setp.gt.u64 	%p12, %rd442, %rd133;
	@%p12 bra 	$L__BB9_82;
	cvt.u32.u64 	%r67, %rd4;
	add.s64 	%rd134, %rd442, %rd75;
	shl.b64 	%rd135, %rd134, 2;
	add.s64 	%rd136, %rd2, %rd135;
	add.s64 	%rd137, %rd134, %rd116;
	ld.global.u32 	%r68, [%rd136];
	setp.eq.s32 	%p13, %r68, %r51;
	add.s64 	%rd138, %rd137, 256;
	ld.global.u32 	%r69, [%rd136+1024];
	setp.eq.s32 	%p14, %r69, %r51;
	selp.u16 	%rs93, 1, 0, %p14;
	add.s64 	%rd139, %rd137, 512;
	ld.global.u32 	%r70, [%rd136+2048];
	setp.eq.s32 	%p15, %r70, %r51;
	selp.u16 	%rs94, 1, 0, %p15;
	add.s64 	%rd140, %rd137, 768;
	ld.global.u32 	%r71, [%rd136+3072];
	setp.eq.s32 	%p16, %r71, %r51;
	selp.u16 	%rs95, 1, 0, %p16;
	and.b16  	%rs96, %rs371, 255;
	setp.eq.s16 	%p17, %rs96, 0;
	selp.u16 	%rs97, 1, 0, %p13;
	min.s64 	%rd141, %rd137, %rd425;
	selp.b16 	%rs98, 1, %rs371, %p13;
	selp.b64 	%rd142, %rd141, %rd425, %p13;
	selp.b16 	%rs99, %rs97, %rs98, %p17;
	and.b16  	%rs100, %rs99, 255;
	selp.b64 	%rd143, %rd137, %rd142, %p17;
	setp.eq.s16 	%p18, %rs100, 0;
	min.s64 	%rd144, %rd138, %rd143;
	selp.b16 	%rs101, 1, %rs99, %p14;
	selp.b64 	%rd145, %rd144, %rd143, %p14;
	selp.b16 	%rs102, %rs93, %rs101, %p18;
	and.b16  	%rs103, %rs102, 255;
	selp.b64 	%rd146, %rd138, %rd145, %p18;
	setp.eq.s16 	%p19, %rs103, 0;
	min.s64 	%rd147, %rd139, %rd146;
	selp.b16 	%rs104, 1, %rs102, %p15;
	selp.b64 	%rd148, %rd147, %rd146, %p15;
	selp.b16 	%rs105, %rs94, %rs104, %p19;
	and.b16  	%rs106, %rs105, 255;
	selp.b64 	%rd149, %rd139, %rd148, %p19;
	setp.eq.s16 	%p20, %rs106, 0;
	min.s64 	%rd150, %rd140, %rd149;
	selp.b16 	%rs107, 1, %rs105, %p16;
	selp.b64 	%rd151, %rd150, %rd149, %p16;
	selp.b16 	%rs371, %rs95, %rs107, %p20;
	selp.b64 	%rd425, %rd140, %rd151, %p20;
	sub.s64 	%rd152, %rd1, %rd442;
	setp.lt.u64 	%p21, %rd152, %rd4;
	add.s32 	%r492, %r492, 1;
	sub.s32 	%r491, %r491, %r67;
	@%p21 bra 	$L__BB9_94;
	bra.uni 	$L__BB9_80;
$L__BB9_82:
	setp.le.u64 	%p22, %rd1, %rd442;
	cvt.u32.u64 	%r72, %rd442;
	cvt.u32.u64 	%r73, %rd1;
	sub.s32 	%r74, %r73, %r72;
	setp.ge.s32 	%p23, %r29, %r74;
	or.pred  	%p24, %p22, %p23;
	@%p24 bra 	$L__BB9_94;
	cvt.u32.u64 	%r76, %rd4;
	cvt.u32.u64 	%r77, %rd5;
	not.b32 	%r78, %r29;
	add.s32 	%r37, %r78, %r30;
	add.s32 	%r79, %r76, %r77;
	sub.s32 	%r80, %r37, %r79;
	mul.lo.s32 	%r81, %r1, %r492;
	shl.b32 	%r82, %r81, 10;
	sub.s32 	%r83, %r80, %r82;
	shr.u32 	%r84, %r83, 8;
	add.s32 	%r38, %r84, 1;
	and.b32  	%r39, %r38, 7;
	setp.lt.u32 	%p25, %r83, 1792;
	mov.u32 	%r495, %r29;
	@%p25 bra 	$L__BB9_86;
	shr.u32 	%r85, %r491, 8;
	add.s32 	%r86, %r85, 1;
	and.b32  	%r87, %r86, 33554424;
	neg.s32 	%r493, %r87;
	mov.u32 	%r495, %r29;
$L__BB9_85:
	.pragma "nounroll";
	cvt.u64.u32 	%rd154, %r495;
	add.s64 	%rd155, %rd442, %rd154;
	shl.b64 	%rd156, %rd155, 2;
	add.s64 	%rd157, %rd2, %rd156;
	add.s64 	%rd158, %rd155, %rd116;
	ld.global.u32 	%r88, [%rd157];
	setp.eq.s32 	%p26, %r88, %r51;
	selp.u16 	%rs109, 1, 0, %p26;
	and.b16  	%rs110, %rs371, 255;
	setp.ne.s16 	%p28, %rs110, 0;
	and.pred  	%p29, %p28, %p26;
	min.s64 	%rd159, %rd158, %rd425;
	setp.eq.s16 	%p30, %rs110, 0;
	selp.b16 	%rs111, %rs109, %rs371, %p30;
	selp.b64 	%rd160, %rd158, %rd425, %p30;
	selp.b16 	%rs112, 1, %rs111, %p29;
	and.b16  	%rs113, %rs112, 255;
	selp.b64 	%rd161, %rd159, %rd160, %p29;
	add.s64 	%rd162, %rd158, 256;
	ld.global.u32 	%r89, [%rd157+1024];
	setp.eq.s32 	%p31, %r89, %r51;
	selp.u16 	%rs114, 1, 0, %p31;
	setp.ne.s16 	%p33, %rs113, 0;
	and.pred  	%p34, %p33, %p31;
	min.s64 	%rd163, %rd162, %rd161;
	setp.eq.s16 	%p35, %rs113, 0;
	selp.b16 	%rs115, %rs114, %rs112, %p35;
	selp.b64 	%rd164, %rd162, %rd161, %p35;
	selp.b16 	%rs116, 1, %rs115, %p34;
	and.b16  	%rs117, %rs116, 255;
	selp.b64 	%rd165, %rd163, %rd164, %p34;
	add.s64 	%rd166, %rd158, 512;
	ld.global.u32 	%r90, [%rd157+2048];
	setp.eq.s32 	%p36, %r90, %r51;
	selp.u16 	%rs118, 1, 0, %p36;
	setp.ne.s16 	%p38, %rs117, 0;
	and.pred  	%p39, %p38, %p36;
	min.s64 	%rd167, %rd166, %rd165;
	setp.eq.s16 	%p40, %rs117, 0;
	selp.b16 	%rs119, %rs118, %rs116, %p40;
	selp.b64 	%rd168, %rd166, %rd165, %p40;
	selp.b16 	%rs120, 1, %rs119, %p39;
	and.b16  	%rs121, %rs120, 255;
	selp.b64 	%rd169, %rd167, %rd168, %p39;
	add.s64 	%rd170, %rd158, 768;
	ld.global.u32 	%r91, [%rd157+3072];
	setp.eq.s32 	%p41, %r91, %r51;
	selp.u16 	%rs122, 1, 0, %p41;
	setp.ne.s16 	%p43, %rs121, 0;
	and.pred  	%p44, %p43, %p41;
	min.s64 	%rd171, %rd170, %rd169;
	setp.eq.s16 	%p45, %rs121, 0;
	selp.b16 	%rs123, %rs122, %rs120, %p45;
	selp.b64 	%rd172, %rd170, %rd169, %p45;
	selp.b16 	%rs124, 1, %rs123, %p44;
	and.b16  	%rs125, %rs124, 255;
	selp.b64 	%rd173, %rd171, %rd172, %p44;
	add.s64 	%rd174, %rd158, 1024;
	ld.global.u32 	%r92, [%rd157+4096];
	setp.eq.s32 	%p46, %r92, %r51;
	selp.u16 	%rs126, 1, 0, %p46;
	setp.ne.s16 	%p48, %rs125, 0;
	and.pred  	%p49, %p48, %p46;
	min.s64 	%rd175, %rd174, %rd173;
	setp.eq.s16 	%p50, %rs125, 0;
	selp.b16 	%rs127, %rs126, %rs124, %p50;
	selp.b64 	%rd176, %rd174, %rd173, %p50;
	selp.b16 	%rs128, 1, %rs127, %p49;
	and.b16  	%rs129, %rs128, 255;
	selp.b64 	%rd177, %rd175, %rd176, %p49;
	add.s64 	%rd178, %rd158, 1280;
	ld.global.u32 	%r93, [%rd157+5120];
	setp.eq.s32 	%p51, %r93, %r51;
	selp.u16 	%rs130, 1, 0, %p51;
	setp.ne.s16 	%p53, %rs129, 0;
	and.pred  	%p54, %p53, %p51;
	min.s64 	%rd179, %rd178, %rd177;
	setp.eq.s16 	%p55, %rs129, 0;
	selp.b16 	%rs131, %rs130, %rs128, %p55;
	selp.b64 	%rd180, %rd178, %rd177, %p55;
	selp.b16 	%rs132, 1, %rs131, %p54;
	and.b16  	%rs133, %rs132, 255;
	selp.b64 	%rd181, %rd179, %rd180, %p54;
	add.s64 	%rd182, %rd158, 1536;
	ld.global.u32 	%r94, [%rd157+6144];
	setp.eq.s32 	%p56, %r94, %r51;
	selp.u16 	%rs134, 1, 0, %p56;
	setp.ne.s16 	%p58, %rs133, 0;
	and.pred  	%p59, %p58, %p56;
	min.s64 	%rd183, %rd182, %rd181;
	setp.eq.s16 	%p60, %rs133, 0;
	selp.b16 	%rs135, %rs134, %rs132, %p60;
	selp.b64 	%rd184, %rd182, %rd181, %p60;
	selp.b16 	%rs136, 1, %rs135, %p59;
	and.b16  	%rs137, %rs136, 255;
	selp.b64 	%rd185, %rd183, %rd184, %p59;
	add.s64 	%rd186, %rd158, 1792;
	ld.global.u32 	%r95, [%rd157+7168];
	setp.eq.s32 	%p61, %r95, %r51;
	selp.u16 	%rs138, 1, 0, %p61;
	setp.ne.s16 	%p63, %rs137, 0;
	and.pred  	%p64, %p63, %p61;
	min.s64 	%rd187, %rd186, %rd185;
	setp.eq.s16 	%p65, %rs137, 0;
	selp.b16 	%rs139, %rs138, %rs136, %p65;
	selp.b64 	%rd188, %rd186, %rd185, %p65;
	selp.b16 	%rs371, 1, %rs139, %p64;
	selp.b64 	%rd425, %rd187, %rd188, %p64;
	add.s32 	%r495, %r495, 2048;
	add.s32 	%r493, %r493, 8;
	setp.ne.s32 	%p66, %r493, 0;
	@%p66 bra 	$L__BB9_85;
$L__BB9_86:
	setp.eq.s32 	%p67, %r39, 0;
	@%p67 bra 	$L__BB9_94;
	setp.lt.u32 	%p68, %r39, 4;
	@%p68 bra 	$L__BB9_89;
	cvt.u64.u32 	%rd190, %r495;
	add.s64 	%rd191, %rd442, %rd190;
	shl.b64 	%rd192, %rd191, 2;
	add.s64 	%rd193, %rd2, %rd192;
	add.s64 	%rd194, %rd191, %rd116;
	ld.global.u32 	%r96, [%rd193];
	setp.eq.s32 	%p69, %r96, %r51;
	selp.u16 	%rs141, 1, 0, %p69;
	and.b16  	%rs142, %rs371, 255;
	setp.ne.s16 	%p71, %rs142, 0;
	and.pred  	%p72, %p71, %p69;
	min.s64 	%rd195, %rd194, %rd425;
	setp.eq.s16 	%p73, %rs142, 0;
	selp.b16 	%rs143, %rs141, %rs371, %p73;
	selp.b64 	%rd196, %rd194, %rd425, %p73;
	selp.b16 	%rs144, 1, %rs143, %p72;
	and.b16  	%rs145, %rs144, 255;
	selp.b64 	%rd197, %rd195, %rd196, %p72;
	add.s32 	%r97, %r495, 256;
	cvt.u64.u32 	%rd198, %r97;
	add.s64 	%rd199, %rd442, %rd198;
	add.s64 	%rd200, %rd199, %rd116;
	ld.global.u32 	%r98, [%rd193+1024];
	setp.eq.s32 	%p74, %r98, %r51;
	selp.u16 	%rs146, 1, 0, %p74;
	setp.ne.s16 	%p76, %rs145, 0;
	and.pred  	%p77, %p76, %p74;
	min.s64 	%rd201, %rd200, %rd197;
	setp.eq.s16 	%p78, %rs145, 0;
	selp.b16 	%rs147, %rs146, %rs144, %p78;
	selp.b64 	%rd202, %rd200, %rd197, %p78;
	selp.b16 	%rs148, 1, %rs147, %p77;
	and.b16  	%rs149, %rs148, 255;
	selp.b64 	%rd203, %rd201, %rd202, %p77;
	add.s32 	%r99, %r495, 512;
	cvt.u64.u32 	%rd204, %r99;
	add.s64 	%rd205, %rd442, %rd204;
	add.s64 	%rd206, %rd205, %rd116;
	ld.global.u32 	%r100, [%rd193+2048];
	setp.eq.s32 	%p79, %r100, %r51;
	selp.u16 	%rs150, 1, 0, %p79;
	setp.ne.s16 	%p81, %rs149, 0;
	and.pred  	%p82, %p81, %p79;
	min.s64 	%rd207, %rd206, %rd203;
	setp.eq.s16 	%p83, %rs149, 0;
	selp.b16 	%rs151, %rs150, %rs148, %p83;
	selp.b64 	%rd208, %rd206, %rd203, %p83;
	selp.b16 	%rs152, 1, %rs151, %p82;
	and.b16  	%rs153, %rs152, 255;
	selp.b64 	%rd209, %rd207, %rd208, %p82;
	add.s32 	%r101, %r495, 768;
	cvt.u64.u32 	%rd210, %r101;
	add.s64 	%rd211, %rd442, %rd210;
	add.s64 	%rd212, %rd211, %rd116;
	ld.global.u32 	%r102, [%rd193+3072];
	setp.eq.s32 	%p84, %r102, %r51;
	selp.u16 	%rs154, 1, 0, %p84;
	setp.ne.s16 	%p86, %rs153, 0;
	and.pred  	%p87, %p86, %p84;
	min.s64 	%rd213, %rd212, %rd209;
	setp.eq.s16 	%p88, %rs153, 0;
	selp.b16 	%rs155, %rs154, %rs152, %p88;
	selp.b64 	%rd214, %rd212, %rd209, %p88;
	selp.b16 	%rs371, 1, %rs155, %p87;
	selp.b64 	%rd425, %rd213, %rd214, %p87;
	add.s32 	%r495, %r495, 1024;
$L__BB9_89:
	and.b32  	%r103, %r38, 3;
	setp.eq.s32 	%p89, %r103, 0;
	@%p89 bra 	$L__BB9_94;
	setp.eq.s32 	%p90, %r103, 1;
	@%p90 bra 	$L__BB9_92;
	cvt.u64.u32 	%rd216, %r495;
	add.s64 	%rd217, %rd442, %rd216;
	shl.b64 	%rd218, %rd217, 2;
	add.s64 	%rd219, %rd2, %rd218;
	add.s64 	%rd220, %rd217, %rd116;
	ld.global.u32 	%r104, [%rd219];
	setp.eq.s32 	%p91, %r104, %r51;
	selp.u16 	%rs157, 1, 0, %p91;
	and.b16  	%rs158, %rs371, 255;
	setp.ne.s16 	%p93, %rs158, 0;
	and.pred  	%p94, %p93, %p91;
	min.s64 	%rd221, %rd220, %rd425;
	setp.eq.s16 	%p95, %rs158, 0;
	selp.b16 	%rs159, %rs157, %rs371, %p95;
	selp.b64 	%rd222, %rd220, %rd425, %p95;
	selp.b16 	%rs160, 1, %rs159, %p94;
	and.b16  	%rs161, %rs160, 255;
	selp.b64 	%rd223, %rd221, %rd222, %p94;
	add.s32 	%r105, %r495, 256;
	cvt.u64.u32 	%rd224, %r105;
	add.s64 	%rd225, %rd442, %rd224;
	add.s64 	%rd226, %rd225, %rd116;
	ld.global.u32 	%r106, [%rd219+1024];
	setp.eq.s32 	%p96, %r106, %r51;
	selp.u16 	%rs162, 1, 0, %p96;
	setp.ne.s16 	%p98, %rs161, 0;
	and.pred  	%p99, %p98, %p96;
	min.s64 	%rd227, %rd226, %rd223;
	setp.eq.s16 	%p100, %rs161, 0;
	selp.b16 	%rs163, %rs162, %rs160, %p100;
	selp.b64 	%rd228, %rd226, %rd223, %p100;
	selp.b16 	%rs371, 1, %rs163, %p99;
	selp.b64 	%rd425, %rd227, %rd228, %p99;
	add.s32 	%r495, %r495, 512;
$L__BB9_92:
	and.b32  	%r107, %r37, 256;
	setp.ne.s32 	%p101, %r107, 0;
	@%p101 bra 	$L__BB9_94;
	cvt.u64.u32 	%rd229, %r495;
	add.s64 	%rd230, %rd442, %rd229;
	shl.b64 	%rd231, %rd230, 2;
	add.s64 	%rd232, %rd2, %rd231;
	add.s64 	%rd233, %rd230, %rd116;
	ld.global.u32 	%r108, [%rd232];
	setp.eq.s32 	%p102, %r108, %r51;
	selp.u16 	%rs164, 1, 0, %p102;
	and.b16  	%rs165, %rs371, 255;
	setp.ne.s16 	%p104, %rs165, 0;
	and.pred  	%p105, %p104, %p102;
	min.s64 	%rd234, %rd233, %rd425;
	setp.eq.s16 	%p106, %rs165, 0;
	selp.b16 	%rs166, %rs164, %rs371, %p106;
	selp.b64 	%rd235, %rd233, %rd425, %p106;
	selp.b16 	%rs371, 1, %rs166, %p105;
	selp.b64 	%rd425, %rd234, %rd235, %p105;
$L__BB9_94:
	// begin inline asm
	mov.u32 %r109, %laneid;
	// end inline asm
	cvt.u32.u16 	%r130, %rs371;
	and.b32  	%r111, %r130, 255;
	mov.b32 	%r127, 1;
	mov.b32 	%r128, 31;
	mov.b32 	%r129, -1;
	// begin inline asm
	shfl.sync.down.b32 %r110, %r111, %r127, %r128, %r129;
	// end inline asm
	// begin inline asm
	shfl.sync.down.b32 %r115, %r116, %r127, %r128, %r129;
	// end inline asm
	mov.b64 	{%r121, %r126}, %rd425;
	// begin inline asm
	shfl.sync.down.b32 %r120, %r121, %r127, %r128, %r129;
	// end inline asm
	// begin inline asm
	shfl.sync.down.b32 %r125, %r126, %r127, %r128, %r129;
	// end inline asm
	mov.b64 	%rd93, {%r120, %r125};
	cvt.u16.u32 	%rs74, %r110;
	setp.gt.s32 	%p107, %r109, 30;
	@%p107 bra 	$L__BB9_98;
	and.b16  	%rs167, %rs371, 255;
	setp.eq.s16 	%p108, %rs167, 0;
	and.b16  	%rs168, %rs74, 255;
	setp.eq.s16 	%p109, %rs168, 0;
	or.pred  	%p110, %p108, %p109;
	@%p110 bra 	$L__BB9_97;
	min.s64 	%rd425, %rd93, %rd425;
	mov.b16 	%rs371, 1;
	bra.uni 	$L__BB9_98;
$L__BB9_97:
	setp.eq.s16 	%p111, %rs167, 0;
	selp.b16 	%rs371, %rs74, %rs371, %p111;
	selp.b64 	%rd425, %rd93, %rd425, %p111;
$L__BB9_98:
	cvt.u32.u16 	%r151, %rs371;
	and.b32  	%r132, %r151, 255;
	mov.b32 	%r148, 2;
	mov.b32 	%r149, 31;
	mov.b32 	%r150, -1;
	// begin inline asm
	shfl.sync.down.b32 %r131, %r132, %r148, %r149, %r150;
	// end inline asm
	// begin inline asm
	shfl.sync.down.b32 %r136, %r137, %r148, %r149, %r150;
	// end inline asm
	mov.b64 	{%r142, %r147}, %rd425;
	// begin inline asm
	shfl.sync.down.b32 %r141, %r142, %r148, %r149, %r150;
	// end inline asm
	// begin inline asm
	shfl.sync.down.b32 %r146, %r147, %r148, %r149, %r150;
	// end inline asm
	mov.b64 	%rd97, {%r141, %r146};
	cvt.u16.u32 	%rs77, %r131;
	setp.gt.s32 	%p112, %r109, 29;
	@%p112 bra 	$L__BB9_102;
	and.b16  	%rs171, %rs371, 255;
	setp.eq.s16 	%p113, %rs171, 0;
	and.b16  	%rs172, %rs77, 255;
	setp.eq.s16 	%p114, %rs172, 0;
	or.pred  	%p115, %p113, %p114;
	@%p115 bra 	$L__BB9_101;
	min.s64 	%rd425, %rd97, %rd425;
	mov.b16 	%rs371, 1;
	bra.uni 	$L__BB9_102;
$L__BB9_101:
	setp.eq.s16 	%p116, %rs171, 0;
	selp.b16 	%rs371, %rs77, %rs371, %p116;
	selp.b64 	%rd425, %rd97, %rd425, %p116;
$L__BB9_102:
	cvt.u32.u16 	%r172, %rs371;
	and.b32  	%r153, %r172, 255;
	mov.b32 	%r169, 4;
	mov.b32 	%r170, 31;
	mov.b32 	%r171, -1;
	// begin inline asm
	shfl.sync.down.b32 %r152, %r153, %r169, %r170, %r171;
	// end inline asm
	// begin inline asm
	shfl.sync.down.b32 %r157, %r158, %r169, %r170, %r171;
	// end inline asm
	mov.b64 	{%r163, %r168}, %rd425;
	// begin inline asm
	shfl.sync.down.b32 %r162, %r163, %r169, %r170, %r171;
	// end inline asm
	// begin inline asm
	shfl.sync.down.b32 %r167, %r168, %r169, %r170, %r171;
	// end inline asm
	mov.b64 	%rd101, {%r162, %r167};
	cvt.u16.u32 	%rs80, %r152;
	setp.gt.s32 	%p117, %r109, 27;
	@%p117 bra 	$L__BB9_106;
	and.b16  	%rs175, %rs371, 255;
	setp.eq.s16 	%p118, %rs175, 0;
	and.b16  	%rs176, %rs80, 255;
	setp.eq.s16 	%p119, %rs176, 0;
	or.pred  	%p120, %p118, %p119;
	@%p120 bra 	$L__BB9_105;
	min.s64 	%rd425, %rd101, %rd425;
	mov.b16 	%rs371, 1;
	bra.uni 	$L__BB9_106;
$L__BB9_105:
	setp.eq.s16 	%p121, %rs175, 0;
	selp.b16 	%rs371, %rs80, %rs371, %p121;
	selp.b64 	%rd425, %rd101, %rd425, %p121;
$L__BB9_106:
	cvt.u32.u16 	%r193, %rs371;
	and.b32  	%r174, %r193, 255;
	mov.b32 	%r190, 8;
	mov.b32 	%r191, 31;
	mov.b32 	%r192, -1;
	// begin inline asm
	shfl.sync.down.b32 %r173, %r174, %r190, %r191, %r192;
	// end inline asm
	// begin inline asm
	shfl.sync.down.b32 %r178, %r179, %r190, %r191, %r192;
	// end inline asm
	mov.b64 	{%r184, %r189}, %rd425;
	// begin inline asm
	shfl.sync.down.b32 %r183, %r184, %r190, %r191, %r192;
	// end inline asm
	// begin inline asm
	shfl.sync.down.b32 %r188, %r189, %r190, %r191, %r192;
	// end inline asm
	mov.b64 	%rd105, {%r183, %r188};
	cvt.u16.u32 	%rs83, %r173;
	setp.gt.s32 	%p122, %r109, 23;
	@%p122 bra 	$L__BB9_110;
	and.b16  	%rs179, %rs371, 255;
	setp.eq.s16 	%p123, %rs179, 0;
	and.b16  	%rs180, %rs83, 255;
	setp.eq.s16 	%p124, %rs180, 0;
	or.pred  	%p125, %p123, %p124;
	@%p125 bra 	$L__BB9_109;
	min.s64 	%rd425, %rd105, %rd425;
	mov.b16 	%rs371, 1;
	bra.uni 	$L__BB9_110;
$L__BB9_109:
	setp.eq.s16 	%p126, %rs179, 0;
	selp.b16 	%rs371, %rs83, %rs371, %p126;
	selp.b64 	%rd425, %rd105, %rd425, %p126;
$L__BB9_110:
	cvt.u32.u16 	%r214, %rs371;
	and.b32  	%r195, %r214, 255;
	mov.b32 	%r211, 16;
	mov.b32 	%r212, 31;
	mov.b32 	%r213, -1;
	// begin inline asm
	shfl.sync.down.b32 %r194, %r195, %r211, %r212, %r213;
	// end inline asm
	// begin inline asm
	shfl.sync.down.b32 %r199, %r200, %r211, %r212, %r213;
	// end inline asm
	mov.b64 	{%r205, %r210}, %rd425;
	// begin inline asm
	shfl.sync.down.b32 %r204, %r205, %r211, %r212, %r213;
	// end inline asm
	// begin inline asm
	shfl.sync.down.b32 %r209, %r210, %r211, %r212, %r213;
	// end inline asm
	mov.b64 	%rd109, {%r204, %r209};
	cvt.u16.u32 	%rs86, %r194;
	setp.gt.s32 	%p127, %r109, 15;
	@%p127 bra 	$L__BB9_114;
	and.b16  	%rs183, %rs371, 255;
	setp.eq.s16 	%p128, %rs183, 0;
	and.b16  	%rs184, %rs86, 255;
	setp.eq.s16 	%p129, %rs184, 0;
	or.pred  	%p130, %p128, %p129;
	@%p130 bra 	$L__BB9_113;
	min.s64 	%rd425, %rd109, %rd425;
	mov.b16 	%rs371, 1;
	bra.uni 	$L__BB9_114;
$L__BB9_113:
	setp.eq.s16 	%p131, %rs183, 0;
	selp.b16 	%rs371, %rs86, %rs371, %p131;
	selp.b64 	%rd425, %rd109, %rd425, %p131;
$L__BB9_114:
	setp.ne.s32 	%p132, %r109, 0;
	@%p132 bra 	$L__BB9_116;
	shr.u32 	%r215, %r29, 1;
	and.b32  	%r216, %r215, 496;
	mov.u32 	%r217, _ZZN3cub18CUB_300001_SM_10006detail6reduce18DeviceReduceKernelINS2_10policy_hubIN4cuda3std3__45tupleIJblEEEyN6thrust24THRUST_300001_SM_1000_NS8cuda_cub9__find_if7functorIS9_EEE10Policy1000ENSB_12zip_iteratorINS8_IJNSD_26transform_input_iterator_tIbPiNSB_6detail10functional5actorINSM_9compositeIJNSM_16operator_adaptorINS7_8equal_toIvEEEENSN_INSM_8argumentILj0EEEEENSN_INSM_5valueIiEEEEEEEEEEENSB_17counting_iteratorIlNSB_11use_defaultES13_S13_EEEEEEEySF_S9_NS7_10__identityEEEvT0_PT3_T1_NS0_13GridEvenShareIS1B_EET2_T4_E12temp_storage;
	add.s32 	%r218, %r217, %r216;
	st.shared.u8 	[%r218+8], %rs371;
	st.shared.u64 	[%r218+16], %rd425;
$L__BB9_116:
	bar.sync 	0;
	setp.ne.s32 	%p133, %r29, 0;
	@%p133 bra 	$L__BB9_118;
	ld.shared.u8 	%rs187, [_ZZN3cub18CUB_300001_SM_10006detail6reduce18DeviceReduceKernelINS2_10policy_hubIN4cuda3std3__45tupleIJblEEEyN6thrust24THRUST_300001_SM_1000_NS8cuda_cub9__find_if7functorIS9_EEE10Policy1000ENSB_12zip_iteratorINS8_IJNSD_26transform_input_iterator_tIbPiNSB_6detail10functional5actorINSM_9compositeIJNSM_16operator_adaptorINS7_8equal_toIvEEEENSN_INSM_8argumentILj0EEEEENSN_INSM_5valueIiEEEEEEEEEEENSB_17counting_iteratorIlNSB_11use_defaultES13_S13_EEEEEEEySF_S9_NS7_10__identityEEEvT0_PT3_T1_NS0_13GridEvenShareIS1B_EET2_T4_E12temp_storage+24];
	ld.shared.u64 	%rd236, [_ZZN3cub18CUB_300001_SM_10006detail6reduce18DeviceReduceKernelINS2_10policy_hubIN4cuda3std3__45tupleIJblEEEyN6thrust24THRUST_300001_SM_1000_NS8cuda_cub9__find_if7functorIS9_EEE10Policy1000ENSB_12zip_iteratorINS8_IJNSD_26transform_input_iterator_tIbPiNSB_6detail10functional5actorINSM_9compositeIJNSM_16operator_adaptorINS7_8equal_toIvEEEENSN_INSM_8argumentILj0EEEEENSN_INSM_5valueIiEEEEEEEEEEENSB_17counting_iteratorIlNSB_11use_defaultES13_S13_EEEEEEEySF_S9_NS7_10__identityEEEvT0_PT3_T1_NS0_13GridEvenShareIS1B_EET2_T4_E12temp_storage+32];
	and.b16  	%rs188, %rs371, 255;
	setp.eq.s16 	%p134, %rs188, 0;
	setp.eq.s16 	%p135, %rs187, 0;
	min.s64 	%rd237, %rd236, %rd425;
	selp.b16 	%rs189, %rs371, 1, %p135;
	selp.b16 	%rs190, %rs187, %rs189, %p134;
	and.b16  	%rs191, %rs190, 255;
	selp.b64 	%rd238, %rd425, %rd237, %p135;
	selp.b64 	%rd239, %rd236, %rd238, %p134;
	ld.shared.u8 	%rs192, [_ZZN3cub18CUB_300001_SM_10006detail6reduce18DeviceReduceKernelINS2_10policy_hubIN4cuda3std3__45tupleIJblEEEyN6thrust24THRUST_300001_SM_1000_NS8cuda_cub9__find_if7functorIS9_EEE10Policy1000ENSB_12zip_iteratorINS8_IJNSD_26transform_input_iterator_tIbPiNSB_6detail10functional5actorINSM_9compositeIJNSM_16operator_adaptorINS7_8equal_toIvEEEENSN_INSM_8argumentILj0EEEEENSN_INSM_5valueIiEEEEEEEEEEENSB_17counting_iteratorIlNSB_11use_defaultES13_S13_EEEEEEEySF_S9_NS7_10__identityEEEvT0_PT3_T1_NS0_13GridEvenShareIS1B_EET2_T4_E12temp_storage+40];
	ld.shared.u64 	%rd240, [_ZZN3cub18CUB_300001_SM_10006detail6reduce18DeviceReduceKernelINS2_10policy_hubIN4cuda3std3__45tupleIJblEEEyN6thrust24THRUST_300001_SM_1000_NS8cuda_cub9__find_if7functorIS9_EEE10Policy1000ENSB_12zip_iteratorINS8_IJNSD_26transform_input_iterator_tIbPiNSB_6detail10functional5actorINSM_9compositeIJNSM_16operator_adaptorINS7_8equal_toIvEEEENSN_INSM_8argumentILj0EEEEENSN_INSM_5valueIiEEEEEEEEEEENSB_17counting_iteratorIlNSB_11use_defaultES13_S13_EEEEEEEySF_S9_NS7_10__identityEEEvT0_PT3_T1_NS0_13GridEvenShareIS1B_EET2_T4_E12temp_storage+48];
	setp.eq.s16 	%p136, %rs191, 0;
	setp.eq.s16 	%p137, %rs192, 0;
	min.s64 	%rd241, %rd240, %rd239;
	selp.b16 	%rs193, %rs190, 1, %p137;
	selp.b16 	%rs194, %rs192, %rs193, %p136;
	and.b16  	%rs195, %rs194, 255;
	selp.b64 	%rd242, %rd239, %rd241, %p137;
	selp.b64 	%rd243, %rd240, %rd242, %p136;
	ld.shared.u8 	%rs196, [_ZZN3cub18CUB_300001_SM_10006detail6reduce18DeviceReduceKernelINS2_10policy_hubIN4cuda3std3__45tupleIJblEEEyN6thrust24THRUST_300001_SM_1000_NS8cuda_cub9__find_if7functorIS9_EEE10Policy1000ENSB_12zip_iteratorINS8_IJNSD_26transform_input_iterator_tIbPiNSB_6detail10functional5actorINSM_9compositeIJNSM_16operator_adaptorINS7_8equal_toIvEEEENSN_INSM_8argumentILj0EEEEENSN_INSM_5valueIiEEEEEEEEEEENSB_17counting_iteratorIlNSB_11use_defaultES13_S13_EEEEEEEySF_S9_NS7_10__identityEEEvT0_PT3_T1_NS0_13GridEvenShareIS1B_EET2_T4_E12temp_storage+56];
	ld.shared.u64 	%rd244, [_ZZN3cub18CUB_300001_SM_10006detail6reduce18DeviceReduceKernelINS2_10policy_hubIN4cuda3std3__45tupleIJblEEEyN6thrust24THRUST_300001_SM_1000_NS8cuda_cub9__find_if7functorIS9_EEE10Policy1000ENSB_12zip_iteratorINS8_IJNSD_26transform_input_iterator_tIbPiNSB_6detail10functional5actorINSM_9compositeIJNSM_16operator_adaptorINS7_8equal_toIvEEEENSN_INSM_8argumentILj0EEEEENSN_INSM_5valueIiEEEEEEEEEEENSB_17counting_iteratorIlNSB_11use_defaultES13_S13_EEEEEEEySF_S9_NS7_10__identityEEEvT0_PT3_T1_NS0_13GridEvenShareIS1B_EET2_T4_E12temp_storage+64];
	setp.eq.s16 	%p138, %rs195, 0;
	setp.eq.s16 	%p139, %rs196, 0;
	min.s64 	%rd245, %rd244, %rd243;
	selp.b16 	%rs197, %rs194, 1, %p139;
	selp.b16 	%rs198, %rs196, %rs197, %p138;
	and.b16  	%rs199, %rs198, 255;
	selp.b64 	%rd246, %rd243, %rd245, %p139;
	selp.b64 	%rd247, %rd244, %rd246, %p138;
	ld.shared.u8 	%rs200, [_ZZN3cub18CUB_300001_SM_10006detail6reduce18DeviceReduceKernelINS2_10policy_hubIN4cuda3std3__45tupleIJblEEEyN6thrust24THRUST_300001_SM_1000_NS8cuda_cub9__find_if7functorIS9_EEE10Policy1000ENSB_12zip_iteratorINS8_IJNSD_26transform_input_iterator_tIbPiNSB_6detail10functional5actorINSM_9compositeIJNSM_16operator_adaptorINS7_8equal_toIvEEEENSN_INSM_8argumentILj0EEEEENSN_INSM_5valueIiEEEEEEEEEEENSB_17counting_iteratorIlNSB_11use_defaultES13_S13_EEEEEEEySF_S9_NS7_10__identityEEEvT0_PT3_T1_NS0_13GridEvenShareIS1B_EET2_T4_E12temp_storage+72];
	ld.shared.u64 	%rd248, [_ZZN3cub18CUB_300001_SM_10006detail6reduce18DeviceReduceKernelINS2_10policy_hubIN4cuda3std3__45tupleIJblEEEyN6thrust24THRUST_300001_SM_1000_NS8cuda_cub9__find_if7functorIS9_EEE10Policy1000ENSB_12zip_iteratorINS8_IJNSD_26transform_input_iterator_tIbPiNSB_6detail10functional5actorINSM_9compositeIJNSM_16operator_adaptorINS7_8equal_toIvEEEENSN_INSM_8argumentILj0EEEEENSN_INSM_5valueIiEEEEEEEEEEENSB_17counting_iteratorIlNSB_11use_defaultES13_S13_EEEEEEEySF_S9_NS7_10__identityEEEvT0_PT3_T1_NS0_13GridEvenShareIS1B_EET2_T4_E12temp_storage+80];
	setp.eq.s16 	%p140, %rs199, 0;
	setp.eq.s16 	%p141, %rs200, 0;
	min.s64 	%rd249, %rd248, %rd247;
	selp.b16 	%rs201, %rs198, 1, %p141;
	selp.b16 	%rs202, %rs200, %rs201, %p140;
	and.b16  	%rs203, %rs202, 255;
	selp.b64 	%rd250, %rd247, %rd249, %p141;
	selp.b64 	%rd251, %rd248, %rd250, %p140;
	ld.shared.u8 	%rs204, [_ZZN3cub18CUB_300001_SM_10006detail6reduce18DeviceReduceKernelINS2_10policy_hubIN4cuda3std3__45tupleIJblEEEyN6thrust24THRUST_300001_SM_1000_NS8cuda_cub9__find_if7functorIS9_EEE10Policy1000ENSB_12zip_iteratorINS8_IJNSD_26transform_input_iterator_tIbPiNSB_6detail10functional5actorINSM_9compositeIJNSM_16operator_adaptorINS7_8equal_toIvEEEENSN_INSM_8argumentILj0EEEEENSN_INSM_5valueIiEEEEEEEEEEENSB_17counting_iteratorIlNSB_11use_defaultES13_S13_EEEEEEEySF_S9_NS7_10__identityEEEvT0_PT3_T1_NS0_13GridEvenShareIS1B_EET2_T4_E12temp_storage+88];
	ld.shared.u64 	%rd252, [_ZZN3cub18CUB_300001_SM_10006detail6reduce18DeviceReduceKernelINS2_10policy_hubIN4cuda3std3__45tupleIJblEEEyN6thrust24THRUST_300001_SM_1000_NS8cuda_cub9__find_if7functorIS9_EEE10Policy1000ENSB_12zip_iteratorINS8_IJNSD_26transform_input_iterator_tIbPiNSB_6detail10functional5actorINSM_9compositeIJNSM_16operator_adaptorINS7_8equal_toIvEEEENSN_INSM_8argumentILj0EEEEENSN_INSM_5valueIiEEEEEEEEEEENSB_17counting_iteratorIlNSB_11use_defaultES13_S13_EEEEEEEySF_S9_NS7_10__identityEEEvT0_PT3_T1_NS0_13GridEvenShareIS1B_EET2_T4_E12temp_storage+96];
	setp.eq.s16 	%p142, %rs203, 0;
	setp.eq.s16 	%p143, %rs204, 0;
	min.s64 	%rd253, %rd252, %rd251;
	selp.b16 	%rs205, %rs202, 1, %p143;
	selp.b16 	%rs206, %rs204, %rs205, %p142;
	and.b16  	%rs207, %rs206, 255;
	selp.b64 	%rd254, %rd251, %rd253, %p143;
	selp.b64 	%rd255, %rd252, %rd254, %p142;
	ld.shared.u8 	%rs208, [_ZZN3cub18CUB_300001_SM_10006detail6reduce18DeviceReduceKernelINS2_10policy_hubIN4cuda3std3__45tupleIJblEEEyN6thrust24THRUST_300001_SM_1000_NS8cuda_cub9__find_if7functorIS9_EEE10Policy1000ENSB_12zip_iteratorINS8_IJNSD_26transform_input_iterator_tIbPiNSB_6detail10functional5actorINSM_9compositeIJNSM_16operator_adaptorINS7_8equal_toIvEEEENSN_INSM_8argumentILj0EEEEENSN_INSM_5valueIiEEEEEEEEEEENSB_17counting_iteratorIlNSB_11use_defaultES13_S13_EEEEEEEySF_S9_NS7_10__identityEEEvT0_PT3_T1_NS0_13GridEvenShareIS1B_EET2_T4_E12temp_storage+104];
	ld.shared.u64 	%rd256, [_ZZN3cub18CUB_300001_SM_10006detail6reduce18DeviceReduceKernelINS2_10policy_hubIN4cuda3std3__45tupleIJblEEEyN6thrust24THRUST_300001_SM_1000_NS8cuda_cub9__find_if7functorIS9_EEE10Policy1000ENSB_12zip_iteratorINS8_IJNSD_26transform_input_iterator_tIbPiNSB_6detail10functional5actorINSM_9compositeIJNSM_16operator_adaptorINS7_8equal_toIvEEEENSN_INSM_8argumentILj0EEEEENSN_INSM_5valueIiEEEEEEEEEEENSB_17counting_iteratorIlNSB_11use_defaultES13_S13_EEEEEEEySF_S9_NS7_10__identityEEEvT0_PT3_T1_NS0_13GridEvenShareIS1B_EET2_T4_E12temp_storage+112];
	setp.eq.s16 	%p144, %rs207, 0;
	setp.eq.s16 	%p145, %rs208, 0;
	min.s64 	%rd257, %rd256, %rd255;
	selp.b16 	%rs209, %rs206, 1, %p145;
	selp.b16 	%rs210, %rs208, %rs209, %p144;
	and.b16  	%rs211, %rs210, 255;
	selp.b64 	%rd258, %rd255, %rd257, %p145;
	selp.b64 	%rd259, %rd256, %rd258, %p144;
	ld.shared.u8 	%rs212, [_ZZN3cub18CUB_300001_SM_10006detail6reduce18DeviceReduceKernelINS2_10policy_hubIN4cuda3std3__45tupleIJblEEEyN6thrust24THRUST_300001_SM_1000_NS8cuda_cub9__find_if7functorIS9_EEE10Policy1000ENSB_12zip_iteratorINS8_IJNSD_26transform_input_iterator_tIbPiNSB_6detail10functional5actorINSM_9compositeIJNSM_16operator_adaptorINS7_8equal_toIvEEEENSN_INSM_8argumentILj0EEEEENSN_INSM_5valueIiEEEEEEEEEEENSB_17counting_iteratorIlNSB_11use_defaultES13_S13_EEEEEEEySF_S9_NS7_10__identityEEEvT0_PT3_T1_NS0_13GridEvenShareIS1B_EET2_T4_E12temp_storage+120];
	ld.shared.u64 	%rd260, [_ZZN3cub18CUB_300001_SM_10006detail6reduce18DeviceReduceKernelINS2_10policy_hubIN4cuda3std3__45tupleIJblEEEyN6thrust24THRUST_300001_SM_1000_NS8cuda_cub9__find_if7functorIS9_EEE10Policy1000ENSB_12zip_iteratorINS8_IJNSD_26transform_input_iterator_tIbPiNSB_6detail10functional5actorINSM_9compositeIJNSM_16operator_adaptorINS7_8equal_toIvEEEENSN_INSM_8argumentILj0EEEEENSN_INSM_5valueIiEEEEEEEEEEENSB_17counting_iteratorIlNSB_11use_defaultES13_S13_EEEEEEEySF_S9_NS7_10__identityEEEvT0_PT3_T1_NS0_13GridEvenShareIS1B_EET2_T4_E12temp_storage+128];
	setp.eq.s16 	%p146, %rs211, 0;
	setp.eq.s16 	%p147, %rs212, 0;
	min.s64 	%rd261, %rd260, %rd259;
	selp.b16 	%rs213, %rs210, 1, %p147;
	selp.b16 	%rs371, %rs212, %rs213, %p146;
	selp.b64 	%rd262, %rd259, %rd261, %p147;
	selp.b64 	%rd425, %rd260, %rd262, %p146;
$L__BB9_118:
	mov.u32 	%r484, %tid.x;
	setp.ne.s32 	%p324, %r484, 0;
	@%p324 bra 	$L__BB9_120;
	ld.param.u64 	%rd415, [_ZN3cub18CUB_300001_SM_10006detail6reduce18DeviceReduceKernelINS2_10policy_hubIN4cuda3std3__45tupleIJblEEEyN6thrust24THRUST_300001_SM_1000_NS8cuda_cub9__find_if7functorIS9_EEE10Policy1000ENSB_12zip_iteratorINS8_IJNSD_26transform_input_iterator_tIbPiNSB_6detail10functional5actorINSM_9compositeIJNSM_16operator_adaptorINS7_8equal_toIvEEEENSN_INSM_8argumentILj0EEEEENSN_INSM_5valueIiEEEEEEEEEEENSB_17counting_iteratorIlNSB_11use_defaultES13_S13_EEEEEEEySF_S9_NS7_10__identityEEEvT0_PT3_T1_NS0_13GridEvenShareIS1B_EET2_T4__param_1];
	cvta.to.global.u64 	%rd412, %rd415;
	mul.wide.u32 	%rd413, %r5, 16;
	add.s64 	%rd414, %rd412, %rd413;
	st.global.u8 	[%rd414], %rs371;
	st.global.u64 	[%rd414+8], %rd425;
$L__BB9_120:
	ret;

}
	// .globl	_ZN3cub18CUB_300001_SM_10006detail6reduce28DeviceReduceSingleTileKernelINS2_10policy_hubIN4cuda3std3__45tupleIJblEEEyN6thrust24THRUST_300001_SM_1000_NS8cuda_cub9__find_if7functorIS9_EEE10Policy1000EPS9_SI_iSF_S9_S9_NS7_10__identityEEEvT0_T1_T2_T3_T4_T6_
.visible .entry _ZN3cub18CUB_300001_SM_10006detail6reduce28DeviceReduceSingleTileKernelINS2_10policy_hubIN4cuda3std3__45tupleIJblEEEyN6thrust24THRUST_300001_SM_1000_NS8cuda_cub9__find_if7functorIS9_EEE10Policy1000EPS9_SI_iSF_S9_S9_NS7_10__identityEEEvT0_T1_T2_T3_T4_T6_(
	.param .u64 .ptr .align 1 _ZN3cub18CUB_300001_SM_10006detail6reduce28DeviceReduceSingleTileKernelINS2_10policy_hubIN4cuda3std3__45tupleIJblEEEyN6thrust24THRUST_300001_SM_1000_NS8cuda_cub9__find_if7functorIS9_EEE10Policy1000EPS9_SI_iSF_S9_S9_NS7_10__identityEEEvT0_T1_T2_T3_T4_T6__param_0,
	.param .u64 .ptr .align 1 _ZN3cub18CUB_300001_SM_10006detail6reduce28DeviceReduceSingleTileKernelINS2_10policy_hubIN4cuda3std3__45tupleIJblEEEyN6thrust24THRUST_300001_SM_1000_NS8cuda_cub9__find_if7functorIS9_EEE10Policy1000EPS9_SI_iSF_S9_S9_NS7_10__identityEEEvT0_T1_T2_T3_T4_T6__param_1,
	.param .u32 _ZN3cub18CUB_300001_SM_10006detail6reduce28DeviceReduceSingleTileKernelINS2_10policy_hubIN4cuda3std3__45tupleIJblEEEyN6thrust24THRUST_300001_SM_1000_NS8cuda_cub9__find_if7functorIS9_EEE10Policy1000EPS9_SI_iSF_S9_S9_NS7_10__identityEEEvT0_T1_T2_T3_T4_T6__param_2,
	.param .align 1 .b8 _ZN3cub18CUB_300001_SM_10006detail6reduce28DeviceReduceSingleTileKernelINS2_10policy_hubIN4cuda3std3__45tupleIJblEEEyN6thrust24THRUST_300001_SM_1000_NS8cuda_cub9__find_if7functorIS9_EEE10Policy1000EPS9_SI_iSF_S9_S9_NS7_10__identityEEEvT0_T1_T2_T3_T4_T6__param_3[1],
	.param .align 8 .b8 _ZN3cub18CUB_300001_SM_10006detail6reduce28DeviceReduceSingleTileKernelINS2_10policy_hubIN4cuda3std3__45tupleIJblEEEyN6thrust24THRUST_300001_SM_1000_NS8cuda_cub9__find_if7functorIS9_EEE10Policy1000EPS9_SI_iSF_S9_S9_NS7_10__identityEEEvT0_T1_T2_T3_T4_T6__param_4[16],
	.param .align 1 .b8 _ZN3cub18CUB_300001_SM_10006detail6reduce28DeviceReduceSingleTileKernelINS2_10policy_hubIN4cuda3std3__45tupleIJblEEEyN6thrust24THRUST_300001_SM_1000_NS8cuda_cub9__find_if7functorIS9_EEE10Policy1000EPS9_SI_iSF_S9_S9_NS7_10__identityEEEvT0_T1_T2_T3_T4_T6__param_5[1]
)
.maxntid 256
.minnctapersm 1
{
	.reg .pred 	%p<188>;
	.reg .b16 	%rs<340>;
	.reg .b32 	%r<406>;
	.reg .b64 	%rd<359>;
	// demoted variable
	.shared .align 8 .b8 _ZZN3cub18CUB_300001_SM_10006detail6reduce28DeviceReduceSingleTileKernelINS2_10policy_hubIN4cuda3std3__45tupleIJblEEEyN6thrust24THRUST_300001_SM_1000_NS8cuda_cub9__find_if7functorIS9_EEE10Policy1000EPS9_SI_iSF_S9_S9_NS7_10__identityEEEvT0_T1_T2_T3_T4_T6_E12temp_storage[152];
	ld.param.u64 	%rd106, [_ZN3cub18CUB_300001_SM_10006detail6reduce28DeviceReduceSingleTileKernelINS2_10policy_hubIN4cuda3std3__45tupleIJblEEEyN6thrust24THRUST_300001_SM_1000_NS8cuda_cub9__find_if7functorIS9_EEE10Policy1000EPS9_SI_iSF_S9_S9_NS7_10__identityEEEvT0_T1_T2_T3_T4_T6__param_4+8];
	ld.param.u64 	%rd105, [_ZN3cub18CUB_300001_SM_10006detail6reduce28DeviceReduceSingleTileKernelINS2_10policy_hubIN4cuda3std3__45tupleIJblEEEyN6thrust24THRUST_300001_SM_1000_NS8cuda_cub9__find_if7functorIS9_EEE10Policy1000EPS9_SI_iSF_S9_S9_NS7_10__identityEEEvT0_T1_T2_T3_T4_T6__param_0];
	ld.param.u64 	%rd107, [_ZN3cub18CUB_300001_SM_10006detail6reduce28DeviceReduceSingleTileKernelINS2_10policy_hubIN4cuda3std3__45tupleIJblEEEyN6thrust24THRUST_300001_SM_1000_NS8cuda_cub9__find_if7functorIS9_EEE10Policy1000EPS9_SI_iSF_S9_S9_NS7_10__identityEEEvT0_T1_T2_T3_T4_T6__param_1];
	ld.param.u32 	%r38, [_ZN3cub18CUB_300001_SM_10006detail6reduce28DeviceReduceSingleTileKernelINS2_10policy_hubIN4cuda3std3__45tupleIJblEEEyN6thrust24THRUST_300001_SM_1000_NS8cuda_cub9__find_if7functorIS9_EEE10Policy1000EPS9_SI_iSF_S9_S9_NS7_10__identityEEEvT0_T1_T2_T3_T4_T6__param_2];
	ld.param.u8 	%rs82, [_ZN3cub18CUB_300001_SM_10006detail6reduce28DeviceReduceSingleTileKernelINS2_10policy_hubIN4cuda3std3__45tupleIJblEEEyN6thrust24THRUST_300001_SM_1000_NS8cuda_cub9__find_if7functorIS9_EEE10Policy1000EPS9_SI_iSF_S9_S9_NS7_10__identityEEEvT0_T1_T2_T3_T4_T6__param_4];
	cvta.to.global.u64 	%rd1, %rd107;
	setp.ne.s32 	%p1, %r38, 0;
	@%p1 bra 	$L__BB10_3;
	mov.u32 	%r392, %tid.x;
	setp.ne.s32 	%p187, %r392, 0;
	@%p187 bra 	$L__BB10_112;
	st.global.u8 	[%rd1], %rs82;
	st.global.u64 	[%rd1+8], %rd106;
	bra.uni 	$L__BB10_112;
$L__BB10_3:
	setp.gt.s32 	%p2, %r38, 1023;
	@%p2 bra 	$L__BB10_74;
	mov.u32 	%r1, %tid.x;
	setp.ge.s32 	%p77, %r1, %r38;
	mov.b16 	%rs311, 0;
	mov.b64 	%rd329, 0;
	mov.u32 	%r396, %r1;
	@%p77 bra 	$L__BB10_6;
	mul.wide.u32 	%rd234, %r1, 16;
	add.s64 	%rd231, %rd105, %rd234;
	// begin inline asm
	ld.global.nc.u64 %rd230, [%rd231];
	// end inline asm
	add.s64 	%rd233, %rd231, 8;
	// begin inline asm
	ld.global.nc.u64 %rd329, [%rd233];
	// end inline asm
	cvt.u16.u64 	%rs311, %rd230;
	add.s32 	%r396, %r1, 256;
$L__BB10_6:
	setp.ge.s32 	%p78, %r396, %r38;
	@%p78 bra 	$L__BB10_12;
	not.b32 	%r158, %r396;
	add.s32 	%r4, %r38, %r158;
	and.b32  	%r159, %r4, 768;
	setp.eq.s32 	%p79, %r159, 768;
	@%p79 bra 	$L__BB10_10;
	mul.wide.u32 	%rd236, %r396, 16;
	add.s64 	%rd323, %rd105, %rd236;
	shr.u32 	%r160, %r4, 8;
	add.s32 	%r161, %r160, 1;
	and.b32  	%r162, %r161, 3;
	neg.s32 	%r394, %r162;
$L__BB10_9:
	.pragma "nounroll";
	// begin inline asm
	ld.global.nc.u64 %rd237, [%rd323];
	// end inline asm
	add.s64 	%rd240, %rd323, 8;
	// begin inline asm
	ld.global.nc.u64 %rd239, [%rd240];
	// end inline asm
	cvt.u16.u64 	%rs190, %rd237;
	and.b16  	%rs191, %rs190, 255;
	and.b16  	%rs192, %rs311, 255;
	setp.eq.s16 	%p80, %rs192, 0;
	setp.eq.s16 	%p81, %rs191, 0;
	min.s64 	%rd241, %rd239, %rd329;
	selp.b64 	%rd242, %rd329, %rd241, %p81;
	selp.b64 	%rd329, %rd239, %rd242, %p80;
	selp.b16 	%rs193, %rs311, 1, %p81;
	selp.b16 	%rs311, %rs190, %rs193, %p80;
	add.s32 	%r396, %r396, 256;
	add.s64 	%rd323, %rd323, 4096;
	add.s32 	%r394, %r394, 1;
	setp.ne.s32 	%p82, %r394, 0;
	@%p82 bra 	$L__BB10_9;
$L__BB10_10:
	setp.lt.u32 	%p83, %r4, 768;
	@%p83 bra 	$L__BB10_12;
$L__BB10_11:
	mul.wide.s32 	%rd259, %r396, 16;
	add.s64 	%rd244, %rd105, %rd259;
	// begin inline asm
	ld.global.nc.u64 %rd243, [%rd244];
	// end inline asm
	add.s64 	%rd246, %rd244, 8;
	// begin inline asm
	ld.global.nc.u64 %rd245, [%rd246];
	// end inline asm
	cvt.u16.u64 	%rs194, %rd243;
	and.b16  	%rs195, %rs194, 255;
	and.b16  	%rs196, %rs311, 255;
	setp.eq.s16 	%p84, %rs196, 0;
	setp.eq.s16 	%p85, %rs195, 0;
	min.s64 	%rd260, %rd245, %rd329;
	selp.b64 	%rd261, %rd329, %rd260, %p85;
	selp.b64 	%rd262, %rd245, %rd261, %p84;
	selp.b16 	%rs197, %rs311, 1, %p85;
	selp.b16 	%rs198, %rs194, %rs197, %p84;
	and.b16  	%rs199, %rs198, 255;
	add.s64 	%rd248, %rd244, 4096;
	// begin inline asm
	ld.global.nc.u64 %rd247, [%rd248];
	// end inline asm
	add.s64 	%rd250, %rd244, 4104;
	// begin inline asm
	ld.global.nc.u64 %rd249, [%rd250];
	// end inline asm
	cvt.u16.u64 	%rs200, %rd247;
	and.b16  	%rs201, %rs200, 255;
	setp.eq.s16 	%p86, %rs199, 0;
	setp.eq.s16 	%p87, %rs201, 0;
	min.s64 	%rd263, %rd249, %rd262;
	selp.b64 	%rd264, %rd262, %rd263, %p87;
	selp.b64 	%rd265, %rd249, %rd264, %p86;
	selp.b16 	%rs202, %rs198, 1, %p87;
	selp.b16 	%rs203, %rs200, %rs202, %p86;
	and.b16  	%rs204, %rs203, 255;
	add.s64 	%rd252, %rd244, 8192;
	// begin inline asm
	ld.global.nc.u64 %rd251, [%rd252];
	// end inline asm
	add.s64 	%rd254, %rd244, 8200;
	// begin inline asm
	ld.global.nc.u64 %rd253, [%rd254];
	// end inline asm
	cvt.u16.u64 	%rs205, %rd251;
	and.b16  	%rs206, %rs205, 255;
	setp.eq.s16 	%p88, %rs204, 0;
	setp.eq.s16 	%p89, %rs206, 0;
	min.s64 	%rd266, %rd253, %rd265;
	selp.b64 	%rd267, %rd265, %rd266, %p89;
	selp.b64 	%rd268, %rd253, %rd267, %p88;
	selp.b16 	%rs207, %rs203, 1, %p89;
	selp.b16 	%rs208, %rs205, %rs207, %p88;
	and.b16  	%rs209, %rs208, 255;
	add.s64 	%rd256, %rd244, 12288;
	// begin inline asm
	ld.global.nc.u64 %rd255, [%rd256];
	// end inline asm
	add.s64 	%rd258, %rd244, 12296;
	// begin inline asm
	ld.global.nc.u64 %rd257, [%rd258];
	// end inline asm
	cvt.u16.u64 	%rs210, %rd255;
	and.b16  	%rs211, %rs210, 255;
	setp.eq.s16 	%p90, %rs209, 0;
	setp.eq.s16 	%p91, %rs211, 0;
	min.s64 	%rd269, %rd257, %rd268;
	selp.b64 	%rd270, %rd268, %rd269, %p91;
	selp.b64 	%rd329, %rd257, %rd270, %p90;
	selp.b16 	%rs212, %rs208, 1, %p91;
	selp.b16 	%rs311, %rs210, %rs212, %p90;
	add.s32 	%r396, %r396, 1024;
	setp.lt.s32 	%p92, %r396, %r38;
	@%p92 bra 	$L__BB10_11;
$L__BB10_12:
	setp.lt.s32 	%p93, %r38, 256;
	@%p93 bra 	$L__BB10_37;
	// begin inline asm
	mov.u32 %r281, %laneid;
	// end inline asm
	cvt.u32.u16 	%r302, %rs311;
	and.b32  	%r283, %r302, 255;
	mov.b32 	%r299, 1;
	mov.b32 	%r300, 31;
	mov.b32 	%r301, -1;
	// begin inline asm
	shfl.sync.down.b32 %r282, %r283, %r299, %r300, %r301;
	// end inline asm
	// begin inline asm
	shfl.sync.down.b32 %r287, %r288, %r299, %r300, %r301;
	// end inline asm
	mov.b64 	{%r293, %r298}, %rd329;
	// begin inline asm
	shfl.sync.down.b32 %r292, %r293, %r299, %r300, %r301;
	// end inline asm
	// begin inline asm
	shfl.sync.down.b32 %r297, %r298, %r299, %r300, %r301;
	// end inline asm
	mov.b64 	%rd14, {%r292, %r297};
	cvt.u16.u32 	%rs10, %r282;
	setp.gt.s32 	%p143, %r281, 30;
	@%p143 bra 	$L__BB10_17;
	and.b16  	%rs254, %rs311, 255;
	setp.eq.s16 	%p144, %rs254, 0;
	and.b16  	%rs255, %rs10, 255;
	setp.eq.s16 	%p145, %rs255, 0;
	or.pred  	%p146, %p144, %p145;
	@%p146 bra 	$L__BB10_16;
	min.s64 	%rd329, %rd14, %rd329;
	mov.b16 	%rs311, 1;
	bra.uni 	$L__BB10_17;
$L__BB10_16:
	setp.eq.s16 	%p147, %rs254, 0;
	selp.b64 	%rd329, %rd14, %rd329, %p147;
	selp.b16 	%rs311, %rs10, %rs311, %p147;
$L__BB10_17:
	cvt.u32.u16 	%r323, %rs311;
	and.b32  	%r304, %r323, 255;
	mov.b32 	%r320, 2;
	mov.b32 	%r321, 31;
	mov.b32 	%r322, -1;
	// begin inline asm
	shfl.sync.down.b32 %r303, %r304, %r320, %r321, %r322;
	// end inline asm
	// begin inline asm
	shfl.sync.down.b32 %r308, %r309, %r320, %r321, %r322;
	// end inline asm
	mov.b64 	{%r314, %r319}, %rd329;
	// begin inline asm
	shfl.sync.down.b32 %r313, %r314, %r320, %r321, %r322;
	// end inline asm
	// begin inline asm
	shfl.sync.down.b32 %r318, %r319, %r320, %r321, %r322;
	// end inline asm
	mov.b64 	%rd18, {%r313, %r318};
	cvt.u16.u32 	%rs13, %r303;
	setp.gt.s32 	%p148, %r281, 29;
	@%p148 bra 	$L__BB10_21;
	and.b16  	%rs258, %rs311, 255;
	setp.eq.s16 	%p149, %rs258, 0;
	and.b16  	%rs259, %rs13, 255;
	setp.eq.s16 	%p150, %rs259, 0;
	or.pred  	%p151, %p149, %p150;
	@%p151 bra 	$L__BB10_20;
	min.s64 	%rd329, %rd18, %rd329;
	mov.b16 	%rs311, 1;
	bra.uni 	$L__BB10_21;
$L__BB10_20:
	setp.eq.s16 	%p152, %rs258, 0;
	selp.b64 	%rd329, %rd18, %rd329, %p152;
	selp.b16 	%rs311, %rs13, %rs311, %p152;
$L__BB10_21:
	cvt.u32.u16 	%r344, %rs311;
	and.b32  	%r325, %r344, 255;
	mov.b32 	%r341, 4;
	mov.b32 	%r342, 31;
	mov.b32 	%r343, -1;
	// begin inline asm
	shfl.sync.down.b32 %r324, %r325, %r341, %r342, %r343;
	// end inline asm
	// begin inline asm
	shfl.sync.down.b32 %r329, %r330, %r341, %r342, %r343;
	// end inline asm
	mov.b64 	{%r335, %r340}, %rd329;
	// begin inline asm
	shfl.sync.down.b32 %r334, %r335, %r341, %r342, %r343;
	// end inline asm
	// begin inline asm
	shfl.sync.down.b32 %r339, %r340, %r341, %r342, %r343;
	// end inline asm
	mov.b64 	%rd22, {%r334, %r339};
	cvt.u16.u32 	%rs16, %r324;
	setp.gt.s32 	%p153, %r281, 27;
	@%p153 bra 	$L__BB10_25;
	and.b16  	%rs262, %rs311, 255;
	setp.eq.s16 	%p154, %rs262, 0;
	and.b16  	%rs263, %rs16, 255;
	setp.eq.s16 	%p155, %rs263, 0;
	or.pred  	%p156, %p154, %p155;
	@%p156 bra 	$L__BB10_24;
	min.s64 	%rd329, %rd22, %rd329;
	mov.b16 	%rs311, 1;
	bra.uni 	$L__BB10_25;
$L__BB10_24:
	setp.eq.s16 	%p157, %rs262, 0;
	selp.b64 	%rd329, %rd22, %rd329, %p157;
	selp.b16 	%rs311, %rs16, %rs311, %p157;
$L__BB10_25:
	cvt.u32.u16 	%r365, %rs311;
	and.b32  	%r346, %r365, 255;
	mov.b32 	%r362, 8;
	mov.b32 	%r363, 31;
	mov.b32 	%r364, -1;
	// begin inline asm
	shfl.sync.down.b32 %r345, %r346, %r362, %r363, %r364;
	// end inline asm
	// begin inline asm
	shfl.sync.down.b32 %r350, %r351, %r362, %r363, %r364;
	// end inline asm
	mov.b64 	{%r356, %r361}, %rd329;
	// begin inline asm
	shfl.sync.down.b32 %r355, %r356, %r362, %r363, %r364;
	// end inline asm
	// begin inline asm
	shfl.sync.down.b32 %r360, %r361, %r362, %r363, %r364;
	// end inline asm
	mov.b64 	%rd26, {%r355, %r360};
	cvt.u16.u32 	%rs19, %r345;
	setp.gt.s32 	%p158, %r281, 23;
	@%p158 bra 	$L__BB10_29;
	and.b16  	%rs266, %rs311, 255;
	setp.eq.s16 	%p159, %rs266, 0;
	and.b16  	%rs267, %rs19, 255;
	setp.eq.s16 	%p160, %rs267, 0;
	or.pred  	%p161, %p159, %p160;
	@%p161 bra 	$L__BB10_28;
	min.s64 	%rd329, %rd26, %rd329;
	mov.b16 	%rs311, 1;
	bra.uni 	$L__BB10_29;
$L__BB10_28:
	setp.eq.s16 	%p162, %rs266, 0;
	selp.b64 	%rd329, %rd26, %rd329, %p162;
	selp.b16 	%rs311, %rs19, %rs311, %p162;
$L__BB10_29:
	cvt.u32.u16 	%r386, %rs311;
	and.b32  	%r367, %r386, 255;
	mov.b32 	%r383, 16;
	mov.b32 	%r384, 31;
	mov.b32 	%r385, -1;
	// begin inline asm
	shfl.sync.down.b32 %r366, %r367, %r383, %r384, %r385;
	// end inline asm
	// begin inline asm
	shfl.sync.down.b32 %r371, %r372, %r383, %r384, %r385;
	// end inline asm
	mov.b64 	{%r377, %r382}, %rd329;
	// begin inline asm
	shfl.sync.down.b32 %r376, %r377, %r383, %r384, %r385;
	// end inline asm
	// begin inline asm
	shfl.sync.down.b32 %r381, %r382, %r383, %r384, %r385;
	// end inline asm
	mov.b64 	%rd30, {%r376, %r381};
	cvt.u16.u32 	%rs22, %r366;
	setp.gt.s32 	%p163, %r281, 15;
	@%p163 bra 	$L__BB10_33;
	and.b16  	%rs270, %rs311, 255;
	setp.eq.s16 	%p164, %rs270, 0;
	and.b16  	%rs271, %rs22, 255;
	setp.eq.s16 	%p165, %rs271, 0;
	or.pred  	%p166, %p164, %p165;
	@%p166 bra 	$L__BB10_32;
	min.s64 	%rd329, %rd30, %rd329;
	mov.b16 	%rs311, 1;
	bra.uni 	$L__BB10_33;
$L__BB10_32:
	setp.eq.s16 	%p167, %rs270, 0;
	selp.b64 	%rd329, %rd30, %rd329, %p167;
	selp.b16 	%rs311, %rs22, %rs311, %p167;
$L__BB10_33:
	setp.ne.s32 	%p168, %r281, 0;
	@%p168 bra 	$L__BB10_35;
	shr.u32 	%r387, %r1, 1;
	and.b32  	%r388, %r387, 496;
	mov.u32 	%r389, _ZZN3cub18CUB_300001_SM_10006detail6reduce28DeviceReduceSingleTileKernelINS2_10policy_hubIN4cuda3std3__45tupleIJblEEEyN6thrust24THRUST_300001_SM_1000_NS8cuda_cub9__find_if7functorIS9_EEE10Policy1000EPS9_SI_iSF_S9_S9_NS7_10__identityEEEvT0_T1_T2_T3_T4_T6_E12temp_storage;
	add.s32 	%r390, %r389, %r388;
	st.shared.u8 	[%r390+8], %rs311;
	st.shared.u64 	[%r390+16], %rd329;
$L__BB10_35:
	bar.sync 	0;
	setp.ne.s32 	%p169, %r1, 0;
	@%p169 bra 	$L__BB10_110;
	ld.shared.u8 	%rs274, [_ZZN3cub18CUB_300001_SM_10006detail6reduce28DeviceReduceSingleTileKernelINS2_10policy_hubIN4cuda3std3__45tupleIJblEEEyN6thrust24THRUST_300001_SM_1000_NS8cuda_cub9__find_if7functorIS9_EEE10Policy1000EPS9_SI_iSF_S9_S9_NS7_10__identityEEEvT0_T1_T2_T3_T4_T6_E12temp_storage+24];
	ld.shared.u64 	%rd292, [_ZZN3cub18CUB_300001_SM_10006detail6reduce28DeviceReduceSingleTileKernelINS2_10policy_hubIN4cuda3std3__45tupleIJblEEEyN6thrust24THRUST_300001_SM_1000_NS8cuda_cub9__find_if7functorIS9_EEE10Policy1000EPS9_SI_iSF_S9_S9_NS7_10__identityEEEvT0_T1_T2_T3_T4_T6_E12temp_storage+32];
	and.b16  	%rs275, %rs311, 255;
	setp.eq.s16 	%p170, %rs275, 0;
	setp.eq.s16 	%p171, %rs274, 0;
	min.s64 	%rd293, %rd292, %rd329;
	selp.b64 	%rd294, %rd329, %rd293, %p171;
	selp.b64 	%rd295, %rd292, %rd294, %p170;
	selp.b16 	%rs276, %rs311, 1, %p171;
	selp.b16 	%rs277, %rs274, %rs276, %p170;
	and.b16  	%rs278, %rs277, 255;
	ld.shared.u8 	%rs279, [_ZZN3cub18CUB_300001_SM_10006detail6reduce28DeviceReduceSingleTileKernelINS2_10policy_hubIN4cuda3std3__45tupleIJblEEEyN6thrust24THRUST_300001_SM_1000_NS8cuda_cub9__find_if7functorIS9_EEE10Policy1000EPS9_SI_iSF_S9_S9_NS7_10__identityEEEvT0_T1_T2_T3_T4_T6_E12temp_storage+40];
	ld.shared.u64 	%rd296, [_ZZN3cub18CUB_300001_SM_10006detail6reduce28DeviceReduceSingleTileKernelINS2_10policy_hubIN4cuda3std3__45tupleIJblEEEyN6thrust24THRUST_300001_SM_1000_NS8cuda_cub9__find_if7functorIS9_EEE10Policy1000EPS9_SI_iSF_S9_S9_NS7_10__identityEEEvT0_T1_T2_T3_T4_T6_E12temp_storage+48];
	setp.eq.s16 	%p172, %rs278, 0;
	setp.eq.s16 	%p173, %rs279, 0;
	min.s64 	%rd297, %rd296, %rd295;
	selp.b64 	%rd298, %rd295, %rd297, %p173;
	selp.b64 	%rd299, %rd296, %rd298, %p172;
	selp.b16 	%rs280, %rs277, 1, %p173;
	selp.b16 	%rs281, %rs279, %rs280, %p172;
	and.b16  	%rs282, %rs281, 255;
	ld.shared.u8 	%rs283, [_ZZN3cub18CUB_300001_SM_10006detail6reduce28DeviceReduceSingleTileKernelINS2_10policy_hubIN4cuda3std3__45tupleIJblEEEyN6thrust24THRUST_300001_SM_1000_NS8cuda_cub9__find_if7functorIS9_EEE10Policy1000EPS9_SI_iSF_S9_S9_NS7_10__identityEEEvT0_T1_T2_T3_T4_T6_E12temp_storage+56];
	ld.shared.u64 	%rd300, [_ZZN3cub18CUB_300001_SM_10006detail6reduce28DeviceReduceSingleTileKernelINS2_10policy_hubIN4cuda3std3__45tupleIJblEEEyN6thrust24THRUST_300001_SM_1000_NS8cuda_cub9__find_if7functorIS9_EEE10Policy1000EPS9_SI_iSF_S9_S9_NS7_10__identityEEEvT0_T1_T2_T3_T4_T6_E12temp_storage+64];
	setp.eq.s16 	%p174, %rs282, 0;
	setp.eq.s16 	%p175, %rs283, 0;
	min.s64 	%rd301, %rd300, %rd299;
	selp.b16 	%rs284, %rs281, 1, %p175;
	selp.b16 	%rs285, %rs283, %rs284, %p174;
	and.b16  	%rs286, %rs285, 255;
	selp.b64 	%rd302, %rd299, %rd301, %p175;
	selp.b64 	%rd303, %rd300, %rd302, %p174;
	ld.shared.u8 	%rs287, [_ZZN3cub18CUB_300001_SM_10006detail6reduce28DeviceReduceSingleTileKernelINS2_10policy_hubIN4cuda3std3__45tupleIJblEEEyN6thrust24THRUST_300001_SM_1000_NS8cuda_cub9__find_if7functorIS9_EEE10Policy1000EPS9_SI_iSF_S9_S9_NS7_10__identityEEEvT0_T1_T2_T3_T4_T6_E12temp_storage+72];
	ld.shared.u64 	%rd304, [_ZZN3cub18CUB_300001_SM_10006detail6reduce28DeviceReduceSingleTileKernelINS2_10policy_hubIN4cuda3std3__45tupleIJblEEEyN6thrust24THRUST_300001_SM_1000_NS8cuda_cub9__find_if7functorIS9_EEE10Policy1000EPS9_SI_iSF_S9_S9_NS7_10__identityEEEvT0_T1_T2_T3_T4_T6_E12temp_storage+80];
	setp.eq.s16 	%p176, %rs286, 0;
	setp.eq.s16 	%p177, %rs287, 0;
	min.s64 	%rd305, %rd304, %rd303;
	selp.b16 	%rs288, %rs285, 1, %p177;
	selp.b16 	%rs289, %rs287, %rs288, %p176;
	and.b16  	%rs290, %rs289, 255;
	selp.b64 	%rd306, %rd303, %rd305, %p177;
	selp.b64 	%rd307, %rd304, %rd306, %p176;
	ld.shared.u8 	%rs291, [_ZZN3cub18CUB_300001_SM_10006detail6reduce28DeviceReduceSingleTileKernelINS2_10policy_hubIN4cuda3std3__45tupleIJblEEEyN6thrust24THRUST_300001_SM_1000_NS8cuda_cub9__find_if7functorIS9_EEE10Policy1000EPS9_SI_iSF_S9_S9_NS7_10__identityEEEvT0_T1_T2_T3_T4_T6_E12temp_storage+88];
	ld.shared.u64 	%rd308, [_ZZN3cub18CUB_300001_SM_10006detail6reduce28DeviceReduceSingleTileKernelINS2_10policy_hubIN4cuda3std3__45tupleIJblEEEyN6thrust24THRUST_300001_SM_1000_NS8cuda_cub9__find_if7functorIS9_EEE10Policy1000EPS9_SI_iSF_S9_S9_NS7_10__identityEEEvT0_T1_T2_T3_T4_T6_E12temp_storage+96];
	setp.eq.s16 	%p178, %rs290, 0;
	setp.eq.s16 	%p179, %rs291, 0;
	min.s64 	%rd309, %rd308, %rd307;
	selp.b16 	%rs292, %rs289, 1, %p179;
	selp.b16 	%rs293, %rs291, %rs292, %p178;
	and.b16  	%rs294, %rs293, 255;
	selp.b64 	%rd310, %rd307, %rd309, %p179;
	selp.b64 	%rd311, %rd308, %rd310, %p178;
	ld.shared.u8 	%rs295, [_ZZN3cub18CUB_300001_SM_10006detail6reduce28DeviceReduceSingleTileKernelINS2_10policy_hubIN4cuda3std3__45tupleIJblEEEyN6thrust24THRUST_300001_SM_1000_NS8cuda_cub9__find_if7functorIS9_EEE10Policy1000EPS9_SI_iSF_S9_S9_NS7_10__identityEEEvT0_T1_T2_T3_T4_T6_E12temp_storage+104];
	ld.shared.u64 	%rd312, [_ZZN3cub18CUB_300001_SM_10006detail6reduce28DeviceReduceSingleTileKernelINS2_10policy_hubIN4cuda3std3__45tupleIJblEEEyN6thrust24THRUST_300001_SM_1000_NS8cuda_cub9__find_if7functorIS9_EEE10Policy1000EPS9_SI_iSF_S9_S9_NS7_10__identityEEEvT0_T1_T2_T3_T4_T6_E12temp_storage+112];
	setp.eq.s16 	%p180, %rs294, 0;
	setp.eq.s16 	%p181, %rs295, 0;
	min.s64 	%rd313, %rd312, %rd311;
	selp.b16 	%rs296, %rs293, 1, %p181;
	selp.b16 	%rs297, %rs295, %rs296, %p180;
	and.b16  	%rs298, %rs297, 255;
	selp.b64 	%rd314, %rd311, %rd313, %p181;
	selp.b64 	%rd315, %rd312, %rd314, %p180;
	ld.shared.u8 	%rs299, [_ZZN3cub18CUB_300001_SM_10006detail6reduce28DeviceReduceSingleTileKernelINS2_10policy_hubIN4cuda3std3__45tupleIJblEEEyN6thrust24THRUST_300001_SM_1000_NS8cuda_cub9__find_if7functorIS9_EEE10Policy1000EPS9_SI_iSF_S9_S9_NS7_10__identityEEEvT0_T1_T2_T3_T4_T6_E12temp_storage+120];
	ld.shared.u64 	%rd316, [_ZZN3cub18CUB_300001_SM_10006detail6reduce28DeviceReduceSingleTileKernelINS2_10policy_hubIN4cuda3std3__45tupleIJblEEEyN6thrust24THRUST_300001_SM_1000_NS8cuda_cub9__find_if7functorIS9_EEE10Policy1000EPS9_SI_iSF_S9_S9_NS7_10__identityEEEvT0_T1_T2_T3_T4_T6_E12temp_storage+128];
	setp.eq.s16 	%p182, %rs298, 0;
	setp.eq.s16 	%p183, %rs299, 0;
	min.s64 	%rd317, %rd316, %rd315;
	selp.b16 	%rs300, %rs297, 1, %p183;
	selp.b16 	%rs311, %rs299, %rs300, %p182;
	selp.b64 	%rd318, %rd315, %rd317, %p183;
	selp.b64 	%rd329, %rd316, %rd318, %p182;
	bra.uni 	$L__BB10_110;
$L__BB10_37:
	// begin inline asm
	mov.u32 %r163, %laneid;
	// end inline asm
	and.b32  	%r184, %r1, 992;
	add.s32 	%r185, %r184, 32;
	setp.gt.s32 	%p94, %r185, %r38;
	not.b32 	%r186, %r184;
	add.s32 	%r187, %r38, %r186;
	selp.b32 	%r182, %r187, 31, %p94;
	cvt.u32.u16 	%r188, %rs311;
	and.b32  	%r165, %r188, 255;
	mov.b32 	%r181, 1;
	mov.b32 	%r183, -1;
	// begin inline asm
	shfl.sync.down.b32 %r164, %r165, %r181, %r182, %r183;
	// end inline asm
	// begin inline asm
	shfl.sync.down.b32 %r169, %r170, %r181, %r182, %r183;
	// end inline asm
	mov.b64 	{%r175, %r180}, %rd329;
	// begin inline asm
	shfl.sync.down.b32 %r174, %r175, %r181, %r182, %r183;
	// end inline asm
	// begin inline asm
	shfl.sync.down.b32 %r179, %r180, %r181, %r182, %r183;
	// end inline asm
	mov.b64 	%rd35, {%r174, %r179};
	cvt.u16.u32 	%rs26, %r164;
	setp.ge.s32 	%p95, %r163, %r182;
	@%p95 bra 	$L__BB10_41;
	and.b16  	%rs213, %rs311, 255;
	setp.eq.s16 	%p96, %rs213, 0;
	and.b16  	%rs214, %rs26, 255;
	setp.eq.s16 	%p97, %rs214, 0;
	or.pred  	%p98, %p96, %p97;
	@%p98 bra 	$L__BB10_40;
	min.s64 	%rd329, %rd35, %rd329;
	mov.b16 	%rs311, 1;
	bra.uni 	$L__BB10_41;
$L__BB10_40:
	setp.eq.s16 	%p99, %rs213, 0;
	selp.b16 	%rs311, %rs26, %rs311, %p99;
	selp.b64 	%rd329, %rd35, %rd329, %p99;
$L__BB10_41:
	cvt.u32.u16 	%r209, %rs311;
	and.b32  	%r190, %r209, 255;
	mov.b32 	%r206, 2;
	mov.b32 	%r208, -1;
	// begin inline asm
	shfl.sync.down.b32 %r189, %r190, %r206, %r182, %r208;
	// end inline asm
	// begin inline asm
	shfl.sync.down.b32 %r194, %r195, %r206, %r182, %r208;
	// end inline asm
	mov.b64 	{%r200, %r205}, %rd329;
	// begin inline asm
	shfl.sync.down.b32 %r199, %r200, %r206, %r182, %r208;
	// end inline asm
	// begin inline asm
	shfl.sync.down.b32 %r204, %r205, %r206, %r182, %r208;
	// end inline asm
	mov.b64 	%rd39, {%r199, %r204};
	cvt.u16.u32 	%rs29, %r189;
	add.s32 	%r210, %r163, 2;
	setp.gt.s32 	%p100, %r210, %r182;
	@%p100 bra 	$L__BB10_45;
	and.b16  	%rs217, %rs311, 255;
	setp.eq.s16 	%p101, %rs217, 0;
	and.b16  	%rs218, %rs29, 255;
	setp.eq.s16 	%p102, %rs218, 0;
	or.pred  	%p103, %p101, %p102;
	@%p103 bra 	$L__BB10_44;
	min.s64 	%rd329, %rd39, %rd329;
	mov.b16 	%rs311, 1;
	bra.uni 	$L__BB10_45;
$L__BB10_44:
	setp.eq.s16 	%p104, %rs217, 0;
	selp.b16 	%rs311, %rs29, %rs311, %p104;
	selp.b64 	%rd329, %rd39, %rd329, %p104;
$L__BB10_45:
	cvt.u32.u16 	%r231, %rs311;
	and.b32  	%r212, %r231, 255;
	mov.b32 	%r228, 4;
	mov.b32 	%r230, -1;
	// begin inline asm
	shfl.sync.down.b32 %r211, %r212, %r228, %r182, %r230;
	// end inline asm
	// begin inline asm
	shfl.sync.down.b32 %r216, %r217, %r228, %r182, %r230;
	// end inline asm
	mov.b64 	{%r222, %r227}, %rd329;
	// begin inline asm
	shfl.sync.down.b32 %r221, %r222, %r228, %r182, %r230;
	// end inline asm
	// begin inline asm
	shfl.sync.down.b32 %r226, %r227, %r228, %r182, %r230;
	// end inline asm
	mov.b64 	%rd43, {%r221, %r226};
	cvt.u16.u32 	%rs32, %r211;
	add.s32 	%r232, %r163, 4;
	setp.gt.s32 	%p105, %r232, %r182;
	@%p105 bra 	$L__BB10_49;
	and.b16  	%rs221, %rs311, 255;
	setp.eq.s16 	%p106, %rs221, 0;
	and.b16  	%rs222, %rs32, 255;
	setp.eq.s16 	%p107, %rs222, 0;
	or.pred  	%p108, %p106, %p107;
	@%p108 bra 	$L__BB10_48;
	min.s64 	%rd329, %rd43, %rd329;
	mov.b16 	%rs311, 1;
	bra.uni 	$L__BB10_49;
$L__BB10_48:
	setp.eq.s16 	%p109, %rs221, 0;
	selp.b16 	%rs311, %rs32, %rs311, %p109;
	selp.b64 	%rd329, %rd43, %rd329, %p109;
$L__BB10_49:
	cvt.u32.u16 	%r253, %rs311;
	and.b32  	%r234, %r253, 255;
	mov.b32 	%r250, 8;
	mov.b32 	%r252, -1;
	// begin inline asm
	shfl.sync.down.b32 %r233, %r234, %r250, %r182, %r252;
	// end inline asm
	// begin inline asm
	shfl.sync.down.b32 %r238, %r239, %r250, %r182, %r252;
	// end inline asm
	mov.b64 	{%r244, %r249}, %rd329;
	// begin inline asm
	shfl.sync.down.b32 %r243, %r244, %r250, %r182, %r252;
	// end inline asm
	// begin inline asm
	shfl.sync.down.b32 %r248, %r249, %r250, %r182, %r252;
	// end inline asm
	mov.b64 	%rd47, {%r243, %r248};
	cvt.u16.u32 	%rs35, %r233;
	add.s32 	%r254, %r163, 8;
	setp.gt.s32 	%p110, %r254, %r182;
	@%p110 bra 	$L__BB10_53;
	and.b16  	%rs225, %rs311, 255;
	setp.eq.s16 	%p111, %rs225, 0;
	and.b16  	%rs226, %rs35, 255;
	setp.eq.s16 	%p112, %rs226, 0;
	or.pred  	%p113, %p111, %p112;
	@%p113 bra 	$L__BB10_52;
	min.s64 	%rd329, %rd47, %rd329;
	mov.b16 	%rs311, 1;
	bra.uni 	$L__BB10_53;
$L__BB10_52:
	setp.eq.s16 	%p114, %rs225, 0;
	selp.b16 	%rs311, %rs35, %rs311, %p114;
	selp.b64 	%rd329, %rd47, %rd329, %p114;
$L__BB10_53:
	cvt.u32.u16 	%r275, %rs311;
	and.b32  	%r256, %r275, 255;
	mov.b32 	%r272, 16;
	mov.b32 	%r274, -1;
	// begin inline asm
	shfl.sync.down.b32 %r255, %r256, %r272, %r182, %r274;
	// end inline asm
	// begin inline asm
	shfl.sync.down.b32 %r260, %r261, %r272, %r182, %r274;
	// end inline asm
	mov.b64 	{%r266, %r271}, %rd329;
	// begin inline asm
	shfl.sync.down.b32 %r265, %r266, %r272, %r182, %r274;
	// end inline asm
	// begin inline asm
	shfl.sync.down.b32 %r270, %r271, %r272, %r182, %r274;
	// end inline asm
	mov.b64 	%rd51, {%r265, %r270};
	cvt.u16.u32 	%rs38, %r255;
	add.s32 	%r276, %r163, 16;
	setp.gt.s32 	%p115, %r276, %r182;
	@%p115 bra 	$L__BB10_57;
	and.b16  	%rs229, %rs311, 255;
	setp.eq.s16 	%p116, %rs229, 0;
	and.b16  	%rs230, %rs38, 255;
	setp.eq.s16 	%p117, %rs230, 0;
	or.pred  	%p118, %p116, %p117;
	@%p118 bra 	$L__BB10_56;
	min.s64 	%rd329, %rd51, %rd329;
	mov.b16 	%rs311, 1;
	bra.uni 	$L__BB10_57;
$L__BB10_56:
	setp.eq.s16 	%p119, %rs229, 0;
	selp.b16 	%rs311, %rs38, %rs311, %p119;
	selp.b64 	%rd329, %rd51, %rd329, %p119;
$L__BB10_57:
	setp.ne.s32 	%p120, %r163, 0;
	@%p120 bra 	$L__BB10_59;
	shr.u32 	%r277, %r1, 1;
	and.b32  	%r278, %r277, 496;
	mov.u32 	%r279, _ZZN3cub18CUB_300001_SM_10006detail6reduce28DeviceReduceSingleTileKernelINS2_10policy_hubIN4cuda3std3__45tupleIJblEEEyN6thrust24THRUST_300001_SM_1000_NS8cuda_cub9__find_if7functorIS9_EEE10Policy1000EPS9_SI_iSF_S9_S9_NS7_10__identityEEEvT0_T1_T2_T3_T4_T6_E12temp_storage;
	add.s32 	%r280, %r279, %r278;
	st.shared.u8 	[%r280+8], %rs311;
	st.shared.u64 	[%r280+16], %rd329;
$L__BB10_59:
	bar.sync 	0;
	setp.ne.s32 	%p121, %r1, 0;
	@%p121 bra 	$L__BB10_110;
	setp.lt.s32 	%p122, %r38, 33;
	@%p122 bra 	$L__BB10_62;
	ld.shared.u8 	%rs233, [_ZZN3cub18CUB_300001_SM_10006detail6reduce28DeviceReduceSingleTileKernelINS2_10policy_hubIN4cuda3std3__45tupleIJblEEEyN6thrust24THRUST_300001_SM_1000_NS8cuda_cub9__find_if7functorIS9_EEE10Policy1000EPS9_SI_iSF_S9_S9_NS7_10__identityEEEvT0_T1_T2_T3_T4_T6_E12temp_storage+24];
	ld.shared.u64 	%rd271, [_ZZN3cub18CUB_300001_SM_10006detail6reduce28DeviceReduceSingleTileKernelINS2_10policy_hubIN4cuda3std3__45tupleIJblEEEyN6thrust24THRUST_300001_SM_1000_NS8cuda_cub9__find_if7functorIS9_EEE10Policy1000EPS9_SI_iSF_S9_S9_NS7_10__identityEEEvT0_T1_T2_T3_T4_T6_E12temp_storage+32];
	and.b16  	%rs234, %rs311, 255;
	setp.eq.s16 	%p123, %rs234, 0;
	setp.eq.s16 	%p124, %rs233, 0;
	min.s64 	%rd272, %rd271, %rd329;
	selp.b16 	%rs235, %rs311, 1, %p124;
	selp.b16 	%rs311, %rs233, %rs235, %p123;
	selp.b64 	%rd273, %rd329, %rd272, %p124;
	selp.b64 	%rd329, %rd271, %rd273, %p123;
$L__BB10_62:
	setp.lt.s32 	%p125, %r38, 65;
	@%p125 bra 	$L__BB10_64;
	ld.shared.u8 	%rs236, [_ZZN3cub18CUB_300001_SM_10006detail6reduce28DeviceReduceSingleTileKernelINS2_10policy_hubIN4cuda3std3__45tupleIJblEEEyN6thrust24THRUST_300001_SM_1000_NS8cuda_cub9__find_if7functorIS9_EEE10Policy1000EPS9_SI_iSF_S9_S9_NS7_10__identityEEEvT0_T1_T2_T3_T4_T6_E12temp_storage+40];
	ld.shared.u64 	%rd274, [_ZZN3cub18CUB_300001_SM_10006detail6reduce28DeviceReduceSingleTileKernelINS2_10policy_hubIN4cuda3std3__45tupleIJblEEEyN6thrust24THRUST_300001_SM_1000_NS8cuda_cub9__find_if7functorIS9_EEE10Policy1000EPS9_SI_iSF_S9_S9_NS7_10__identityEEEvT0_T1_T2_T3_T4_T6_E12temp_storage+48];
	and.b16  	%rs237, %rs311, 255;
	setp.eq.s16 	%p126, %rs237, 0;
	setp.eq.s16 	%p127, %rs236, 0;
	min.s64 	%rd275, %rd274, %rd329;
	selp.b16 	%rs238, %rs311, 1, %p127;
	selp.b16 	%rs311, %rs236, %rs238, %p126;
	selp.b64 	%rd276, %rd329, %rd275, %p127;
	selp.b64 	%rd329, %rd274, %rd276, %p126;
$L__BB10_64:
	setp.lt.s32 	%p128, %r38, 97;
	@%p128 bra 	$L__BB10_66;
	ld.shared.u8 	%rs239, [_ZZN3cub18CUB_300001_SM_10006detail6reduce28DeviceReduceSingleTileKernelINS2_10policy_hubIN4cuda3std3__45tupleIJblEEEyN6thrust24THRUST_300001_SM_1000_NS8cuda_cub9__find_if7functorIS9_EEE10Policy1000EPS9_SI_iSF_S9_S9_NS7_10__identityEEEvT0_T1_T2_T3_T4_T6_E12temp_storage+56];
	ld.shared.u64 	%rd277, [_ZZN3cub18CUB_300001_SM_10006detail6reduce28DeviceReduceSingleTileKernelINS2_10policy_hubIN4cuda3std3__45tupleIJblEEEyN6thrust24THRUST_300001_SM_1000_NS8cuda_cub9__find_if7functorIS9_EEE10Policy1000EPS9_SI_iSF_S9_S9_NS7_10__identityEEEvT0_T1_T2_T3_T4_T6_E12temp_storage+64];
	and.b16  	%rs240, %rs311, 255;
	setp.eq.s16 	%p129, %rs240, 0;
	setp.eq.s16 	%p130, %rs239, 0;
	min.s64 	%rd278, %rd277, %rd329;
	selp.b16 	%rs241, %rs311, 1, %p130;
	selp.b16 	%rs311, %rs239, %rs241, %p129;
	selp.b64 	%rd279, %rd329, %rd278, %p130;
	selp.b64 	%rd329, %rd277, %rd279, %p129;
$L__BB10_66:
	setp.lt.s32 	%p131, %r38, 129;
	@%p131 bra 	$L__BB10_68;
	ld.shared.u8 	%rs242, [_ZZN3cub18CUB_300001_SM_10006detail6reduce28DeviceReduceSingleTileKernelINS2_10policy_hubIN4cuda3std3__45tupleIJblEEEyN6thrust24THRUST_300001_SM_1000_NS8cuda_cub9__find_if7functorIS9_EEE10Policy1000EPS9_SI_iSF_S9_S9_NS7_10__identityEEEvT0_T1_T2_T3_T4_T6_E12temp_storage+72];
	ld.shared.u64 	%rd280, [_ZZN3cub18CUB_300001_SM_10006detail6reduce28DeviceReduceSingleTileKernelINS2_10policy_hubIN4cuda3std3__45tupleIJblEEEyN6thrust24THRUST_300001_SM_1000_NS8cuda_cub9__find_if7functorIS9_EEE10Policy1000EPS9_SI_iSF_S9_S9_NS7_10__identityEEEvT0_T1_T2_T3_T4_T6_E12temp_storage+80];
	and.b16  	%rs243, %rs311, 255;
	setp.eq.s16 	%p132, %rs243, 0;
	setp.eq.s16 	%p133, %rs242, 0;
	min.s64 	%rd281, %rd280, %rd329;
	selp.b16 	%rs244, %rs311, 1, %p133;
	selp.b16 	%rs311, %rs242, %rs244, %p132;
	selp.b64 	%rd282, %rd329, %rd281, %p133;
	selp.b64 	%rd329, %rd280, %rd282, %p132;
$L__BB10_68:
	setp.lt.s32 	%p134, %r38, 161;
	@%p134 bra 	$L__BB10_70;
	ld.shared.u8 	%rs245, [_ZZN3cub18CUB_300001_SM_10006detail6reduce28DeviceReduceSingleTileKernelINS2_10policy_hubIN4cuda3std3__45tupleIJblEEEyN6thrust24THRUST_300001_SM_1000_NS8cuda_cub9__find_if7functorIS9_EEE10Policy1000EPS9_SI_iSF_S9_S9_NS7_10__identityEEEvT0_T1_T2_T3_T4_T6_E12temp_storage+88];
	ld.shared.u64 	%rd283, [_ZZN3cub18CUB_300001_SM_10006detail6reduce28DeviceReduceSingleTileKernelINS2_10policy_hubIN4cuda3std3__45tupleIJblEEEyN6thrust24THRUST_300001_SM_1000_NS8cuda_cub9__find_if7functorIS9_EEE10Policy1000EPS9_SI_iSF_S9_S9_NS7_10__identityEEEvT0_T1_T2_T3_T4_T6_E12temp_storage+96];
	and.b16  	%rs246, %rs311, 255;
	setp.eq.s16 	%p135, %rs246, 0;
	setp.eq.s16 	%p136, %rs245, 0;
	min.s64 	%rd284, %rd283, %rd329;
	selp.b16 	%rs247, %rs311, 1, %p136;
	selp.b16 	%rs311, %rs245, %rs247, %p135;
	selp.b64 	%rd285, %rd329, %rd284, %p136;
	selp.b64 	%rd329, %rd283, %rd285, %p135;
$L__BB10_70:
	setp.lt.s32 	%p137, %r38, 193;
	@%p137 bra 	$L__BB10_72;
	ld.shared.u8 	%rs248, [_ZZN3cub18CUB_300001_SM_10006detail6reduce28DeviceReduceSingleTileKernelINS2_10policy_hubIN4cuda3std3__45tupleIJblEEEyN6thrust24THRUST_300001_SM_1000_NS8cuda_cub9__find_if7functorIS9_EEE10Policy1000EPS9_SI_iSF_S9_S9_NS7_10__identityEEEvT0_T1_T2_T3_T4_T6_E12temp_storage+104];
	ld.shared.u64 	%rd286, [_ZZN3cub18CUB_300001_SM_10006detail6reduce28DeviceReduceSingleTileKernelINS2_10policy_hubIN4cuda3std3__45tupleIJblEEEyN6thrust24THRUST_300001_SM_1000_NS8cuda_cub9__find_if7functorIS9_EEE10Policy1000EPS9_SI_iSF_S9_S9_NS7_10__identityEEEvT0_T1_T2_T3_T4_T6_E12temp_storage+112];
	and.b16  	%rs249, %rs311, 255;
	setp.eq.s16 	%p138, %rs249, 0;
	setp.eq.s16 	%p139, %rs248, 0;
	min.s64 	%rd287, %rd286, %rd329;
	selp.b16 	%rs250, %rs311, 1, %p139;
	selp.b16 	%rs311, %rs248, %rs250, %p138;
	selp.b64 	%rd288, %rd329, %rd287, %p139;
	selp.b64 	%rd329, %rd286, %rd288, %p138;
$L__BB10_72:
	setp.lt.s32 	%p140, %r38, 225;
	@%p140 bra 	$L__BB10_110;
	ld.shared.u8 	%rs251, [_ZZN3cub18CUB_300001_SM_10006detail6reduce28DeviceReduceSingleTileKernelINS2_10policy_hubIN4cuda3std3__45tupleIJblEEEyN6thrust24THRUST_300001_SM_1000_NS8cuda_cub9__find_if7functorIS9_EEE10Policy1000EPS9_SI_iSF_S9_S9_NS7_10__identityEEEvT0_T1_T2_T3_T4_T6_E12temp_storage+120];
	ld.shared.u64 	%rd289, [_ZZN3cub18CUB_300001_SM_10006detail6reduce28DeviceReduceSingleTileKernelINS2_10policy_hubIN4cuda3std3__45tupleIJblEEEyN6thrust24THRUST_300001_SM_1000_NS8cuda_cub9__find_if7functorIS9_EEE10Policy1000EPS9_SI_iSF_S9_S9_NS7_10__identityEEEvT0_T1_T2_T3_T4_T6_E12temp_storage+128];
	and.b16  	%rs252, %rs311, 255;
	setp.eq.s16 	%p141, %rs252, 0;
	setp.eq.s16 	%p142, %rs251, 0;
	min.s64 	%rd290, %rd289, %rd329;
	selp.b16 	%rs253, %rs311, 1, %p142;
	selp.b16 	%rs311, %rs251, %rs253, %p141;
	selp.b64 	%rd291, %rd329, %rd290, %p142;
	selp.b64 	%rd329, %rd289, %rd291, %p141;
	bra.uni 	$L__BB10_110;
$L__BB10_74:
	mov.u32 	%r16, %tid.x;
	mul.wide.u32 	%rd124, %r16, 16;
	add.s64 	%rd109, %rd105, %rd124;
	// begin inline asm
	ld.global.nc.u64 %rd108, [%rd109];
	// end inline asm
	add.s64 	%rd111, %rd109, 8;
	// begin inline asm
	ld.global.nc.u64 %rd110, [%rd111];
	// end inline asm
	cvt.u16.u64 	%rs83, %rd108;
	and.b16  	%rs84, %rs83, 255;
	add.s64 	%rd113, %rd109, 4096;
	// begin inline asm
	ld.global.nc.u64 %rd112, [%rd113];
	// end inline asm
	add.s64 	%rd115, %rd109, 4104;
	// begin inline asm
	ld.global.nc.u64 %rd114, [%rd115];
	// end inline asm
	cvt.u16.u64 	%rs85, %rd112;
	and.b16  	%rs86, %rs85, 255;
	add.s64 	%rd117, %rd109, 8192;
	// begin inline asm
	ld.global.nc.u64 %rd116, [%rd117];
	// end inline asm
	add.s64 	%rd119, %rd109, 8200;
	// begin inline asm
	ld.global.nc.u64 %rd118, [%rd119];
	// end inline asm
	cvt.u16.u64 	%rs87, %rd116;
	and.b16  	%rs88, %rs87, 255;
	add.s64 	%rd121, %rd109, 12288;
	// begin inline asm
	ld.global.nc.u64 %rd120, [%rd121];
	// end inline asm
	add.s64 	%rd123, %rd109, 12296;
	// begin inline asm
	ld.global.nc.u64 %rd122, [%rd123];
	// end inline asm
	cvt.u16.u64 	%rs89, %rd120;
	and.b16  	%rs90, %rs89, 255;
	setp.eq.s16 	%p3, %rs84, 0;
	setp.eq.s16 	%p4, %rs86, 0;
	min.s64 	%rd125, %rd114, %rd110;
	selp.b16 	%rs91, %rs83, 1, %p4;
	selp.b64 	%rd126, %rd110, %rd125, %p4;
	selp.b16 	%rs92, %rs85, %rs91, %p3;
	and.b16  	%rs93, %rs92, 255;
	selp.b64 	%rd127, %rd114, %rd126, %p3;
	setp.eq.s16 	%p5, %rs93, 0;
	setp.eq.s16 	%p6, %rs88, 0;
	min.s64 	%rd128, %rd118, %rd127;
	selp.b16 	%rs94, %rs92, 1, %p6;
	selp.b64 	%rd129, %rd127, %rd128, %p6;
	selp.b16 	%rs95, %rs87, %rs94, %p5;
	and.b16  	%rs96, %rs95, 255;
	selp.b64 	%rd130, %rd118, %rd129, %p5;
	setp.eq.s16 	%p7, %rs96, 0;
	setp.eq.s16 	%p8, %rs90, 0;
	min.s64 	%rd131, %rd122, %rd130;
	selp.b16 	%rs97, %rs95, 1, %p8;
	selp.b64 	%rd132, %rd130, %rd131, %p8;
	selp.b16 	%rs311, %rs89, %rs97, %p7;
	selp.b64 	%rd329, %rd122, %rd132, %p7;
	setp.lt.u32 	%p9, %r38, 2048;
	mov.b32 	%r399, 1024;
	@%p9 bra 	$L__BB10_78;
	add.s32 	%r17, %r38, -1024;
	mov.b32 	%r399, 1024;
$L__BB10_76:
	mul.wide.s32 	%rd149, %r399, 16;
	add.s64 	%rd134, %rd109, %rd149;
	// begin inline asm
	ld.global.nc.u64 %rd133, [%rd134];
	// end inline asm
	add.s64 	%rd136, %rd134, 8;
	// begin inline asm
	ld.global.nc.u64 %rd135, [%rd136];
	// end inline asm
	cvt.u16.u64 	%rs98, %rd133;
	and.b16  	%rs99, %rs98, 255;
	add.s64 	%rd138, %rd134, 4096;
	// begin inline asm
	ld.global.nc.u64 %rd137, [%rd138];
	// end inline asm
	add.s64 	%rd140, %rd134, 4104;
	// begin inline asm
	ld.global.nc.u64 %rd139, [%rd140];
	// end inline asm
	cvt.u16.u64 	%rs100, %rd137;
	and.b16  	%rs101, %rs100, 255;
	add.s64 	%rd142, %rd134, 8192;
	// begin inline asm
	ld.global.nc.u64 %rd141, [%rd142];
	// end inline asm
	add.s64 	%rd144, %rd134, 8200;
	// begin inline asm
	ld.global.nc.u64 %rd143, [%rd144];
	// end inline asm
	cvt.u16.u64 	%rs102, %rd141;
	and.b16  	%rs103, %rs102, 255;
	add.s64 	%rd146, %rd134, 12288;
	// begin inline asm
	ld.global.nc.u64 %rd145, [%rd146];
	// end inline asm
	add.s64 	%rd148, %rd134, 12296;
	// begin inline asm
	ld.global.nc.u64 %rd147, [%rd148];
	// end inline asm
	cvt.u16.u64 	%rs104, %rd145;
	and.b16  	%rs105, %rs104, 255;
	and.b16  	%rs106, %rs311, 255;
	setp.eq.s16 	%p10, %rs106, 0;
	setp.eq.s16 	%p11, %rs99, 0;
	min.s64 	%rd150, %rd135, %rd329;
	selp.b16 	%rs107, %rs311, 1, %p11;
	selp.b64 	%rd151, %rd329, %rd150, %p11;
	selp.b16 	%rs108, %rs98, %rs107, %p10;
	and.b16  	%rs109, %rs108, 255;
	selp.b64 	%rd152, %rd135, %rd151, %p10;
	setp.eq.s16 	%p12, %rs109, 0;
	setp.eq.s16 	%p13, %rs101, 0;
	min.s64 	%rd153, %rd139, %rd152;
	selp.b16 	%rs110, %rs108, 1, %p13;
	selp.b64 	%rd154, %rd152, %rd153, %p13;
	selp.b16 	%rs111, %rs100, %rs110, %p12;
	and.b16  	%rs112, %rs111, 255;
	selp.b64 	%rd155, %rd139, %rd154, %p12;
	setp.eq.s16 	%p14, %rs112, 0;
	setp.eq.s16 	%p15, %rs103, 0;
	min.s64 	%rd156, %rd143, %rd155;
	selp.b16 	%rs113, %rs111, 1, %p15;
	selp.b64 	%rd157, %rd155, %rd156, %p15;
	selp.b16 	%rs114, %rs102, %rs113, %p14;
	and.b16  	%rs115, %rs114, 255;
	selp.b64 	%rd158, %rd143, %rd157, %p14;
	setp.eq.s16 	%p16, %rs115, 0;
	setp.eq.s16 	%p17, %rs105, 0;
	min.s64 	%rd159, %rd147, %rd158;
	selp.b16 	%rs116, %rs114, 1, %p17;
	selp.b64 	%rd160, %rd158, %rd159, %p17;
	selp.b16 	%rs311, %rs104, %rs116, %p16;
	selp.b64 	%rd329, %rd147, %rd160, %p16;
	sub.s32 	%r41, %r38, %r399;
	setp.lt.s32 	%p18, %r41, 1024;
	@%p18 bra 	$L__BB10_86;
	add.s32 	%r399, %r399, 1024;
	setp.le.s32 	%p19, %r399, %r17;
	@%p19 bra 	$L__BB10_76;
$L__BB10_78:
	setp.le.s32 	%p20, %r38, %r399;
	@%p20 bra 	$L__BB10_86;
	sub.s32 	%r21, %r38, %r399;
	setp.ge.s32 	%p21, %r16, %r21;
	@%p21 bra 	$L__BB10_86;
	not.b32 	%r42, %r16;
	add.s32 	%r43, %r38, %r42;
	sub.s32 	%r22, %r43, %r399;
	and.b32  	%r44, %r22, 768;
	setp.eq.s32 	%p22, %r44, 768;
	mov.u32 	%r403, %r16;
	@%p22 bra 	$L__BB10_83;
	add.s32 	%r401, %r16, %r399;
	shr.u32 	%r45, %r22, 8;
	add.s32 	%r46, %r45, 1;
	and.b32  	%r47, %r46, 3;
	neg.s32 	%r400, %r47;
	mov.u32 	%r403, %r16;
$L__BB10_82:
	.pragma "nounroll";
	mul.wide.u32 	%rd166, %r401, 16;
	add.s64 	%rd163, %rd105, %rd166;
	// begin inline asm
	ld.global.nc.u64 %rd162, [%rd163];
	// end inline asm
	add.s64 	%rd165, %rd163, 8;
	// begin inline asm
	ld.global.nc.u64 %rd164, [%rd165];
	// end inline asm
	cvt.u16.u64 	%rs118, %rd162;
	and.b16  	%rs119, %rs118, 255;
	and.b16  	%rs120, %rs311, 255;
	setp.eq.s16 	%p23, %rs120, 0;
	setp.eq.s16 	%p24, %rs119, 0;
	min.s64 	%rd167, %rd164, %rd329;
	selp.b16 	%rs121, %rs311, 1, %p24;
	selp.b16 	%rs311, %rs118, %rs121, %p23;
	selp.b64 	%rd168, %rd329, %rd167, %p24;
	selp.b64 	%rd329, %rd164, %rd168, %p23;
	add.s32 	%r403, %r403, 256;
	add.s32 	%r401, %r401, 256;
	add.s32 	%r400, %r400, 1;
	setp.ne.s32 	%p25, %r400, 0;
	@%p25 bra 	$L__BB10_82;
$L__BB10_83:
	setp.lt.u32 	%p26, %r22, 768;
	@%p26 bra 	$L__BB10_86;
	cvt.u64.u32 	%rd169, %r403;
	cvt.u64.u32 	%rd170, %r399;
	add.s64 	%rd171, %rd169, %rd170;
	shl.b64 	%rd172, %rd171, 4;
	add.s64 	%rd173, %rd172, %rd105;
	add.s64 	%rd350, %rd173, 12296;
	add.s32 	%r404, %r403, %r399;
$L__BB10_85:
	mul.wide.u32 	%rd190, %r404, 16;
	add.s64 	%rd175, %rd105, %rd190;
	// begin inline asm
	ld.global.nc.u64 %rd174, [%rd175];
	// end inline asm
	add.s64 	%rd177, %rd175, 8;
	// begin inline asm
	ld.global.nc.u64 %rd176, [%rd177];
	// end inline asm
	cvt.u16.u64 	%rs122, %rd174;
	and.b16  	%rs123, %rs122, 255;
	and.b16  	%rs124, %rs311, 255;
	setp.eq.s16 	%p27, %rs124, 0;
	setp.eq.s16 	%p28, %rs123, 0;
	min.s64 	%rd191, %rd176, %rd329;
	selp.b16 	%rs125, %rs311, 1, %p28;
	selp.b16 	%rs126, %rs122, %rs125, %p27;
	and.b16  	%rs127, %rs126, 255;
	selp.b64 	%rd192, %rd329, %rd191, %p28;
	selp.b64 	%rd193, %rd176, %rd192, %p27;
	add.s64 	%rd179, %rd350, -8200;
	// begin inline asm
	ld.global.nc.u64 %rd178, [%rd179];
	// end inline asm
	add.s64 	%rd181, %rd350, -8192;
	// begin inline asm
	ld.global.nc.u64 %rd180, [%rd181];
	// end inline asm
	cvt.u16.u64 	%rs128, %rd178;
	and.b16  	%rs129, %rs128, 255;
	setp.eq.s16 	%p29, %rs127, 0;
	setp.eq.s16 	%p30, %rs129, 0;
	min.s64 	%rd194, %rd180, %rd193;
	selp.b16 	%rs130, %rs126, 1, %p30;
	selp.b16 	%rs131, %rs128, %rs130, %p29;
	and.b16  	%rs132, %rs131, 255;
	selp.b64 	%rd195, %rd193, %rd194, %p30;
	selp.b64 	%rd196, %rd180, %rd195, %p29;
	add.s64 	%rd183, %rd350, -4104;
	// begin inline asm
	ld.global.nc.u64 %rd182, [%rd183];
	// end inline asm
	add.s64 	%rd185, %rd350, -4096;
	// begin inline asm
	ld.global.nc.u64 %rd184, [%rd185];
	// end inline asm
	cvt.u16.u64 	%rs133, %rd182;
	and.b16  	%rs134, %rs133, 255;
	setp.eq.s16 	%p31, %rs132, 0;
	setp.eq.s16 	%p32, %rs134, 0;
	min.s64 	%rd197, %rd184, %rd196;
	selp.b16 	%rs135, %rs131, 1, %p32;
	selp.b16 	%rs136, %rs133, %rs135, %p31;
	and.b16  	%rs137, %rs136, 255;
	selp.b64 	%rd198, %rd196, %rd197, %p32;
	selp.b64 	%rd199, %rd184, %rd198, %p31;
	add.s64 	%rd187, %rd350, -8;
	// begin inline asm
	ld.global.nc.u64 %rd186, [%rd187];
	// end inline asm
	// begin inline asm
	ld.global.nc.u64 %rd188, [%rd350];
	// end inline asm
	cvt.u16.u64 	%rs138, %rd186;
	and.b16  	%rs139, %rs138, 255;
	setp.eq.s16 	%p33, %rs137, 0;
	setp.eq.s16 	%p34, %rs139, 0;
	min.s64 	%rd200, %rd188, %rd199;
	selp.b16 	%rs140, %rs136, 1, %p34;
	selp.b16 	%rs311, %rs138, %rs140, %p33;
	selp.b64 	%rd201, %rd199, %rd200, %p34;
	selp.b64 	%rd329, %rd188, %rd201, %p33;
	add.s32 	%r403, %r403, 1024;
	add.s64 	%rd350, %rd350, 16384;
	add.s32 	%r404, %r404, 1024;
	setp.lt.s32 	%p35, %r403, %r21;
	@%p35 bra 	$L__BB10_85;
$L__BB10_86:
	// begin inline asm
	mov.u32 %r48, %laneid;
	// end inline asm
	cvt.u32.u16 	%r69, %rs311;
	and.b32  	%r50, %r69, 255;
	mov.b32 	%r66, 1;
	mov.b32 	%r67, 31;
	mov.b32 	%r68, -1;
	// begin inline asm
	shfl.sync.down.b32 %r49, %r50, %r66, %r67, %r68;
	// end inline asm
	// begin inline asm
	shfl.sync.down.b32 %r54, %r55, %r66, %r67, %r68;
	// end inline asm
	mov.b64 	{%r60, %r65}, %rd329;
	// begin inline asm
	shfl.sync.down.b32 %r59, %r60, %r66, %r67, %r68;
	// end inline asm
	// begin inline asm
	shfl.sync.down.b32 %r64, %r65, %r66, %r67, %r68;
	// end inline asm
	mov.b64 	%rd83, {%r59, %r64};
	cvt.u16.u32 	%rs65, %r49;
	setp.gt.s32 	%p36, %r48, 30;
	@%p36 bra 	$L__BB10_90;
	and.b16  	%rs141, %rs311, 255;
	setp.eq.s16 	%p37, %rs141, 0;
	and.b16  	%rs142, %rs65, 255;
	setp.eq.s16 	%p38, %rs142, 0;
	or.pred  	%p39, %p37, %p38;
	@%p39 bra 	$L__BB10_89;
	min.s64 	%rd329, %rd83, %rd329;
	mov.b16 	%rs311, 1;
	bra.uni 	$L__BB10_90;
$L__BB10_89:
	setp.eq.s16 	%p40, %rs141, 0;
	selp.b16 	%rs311, %rs65, %rs311, %p40;
	selp.b64 	%rd329, %rd83, %rd329, %p40;
$L__BB10_90:
	cvt.u32.u16 	%r90, %rs311;
	and.b32  	%r71, %r90, 255;
	mov.b32 	%r87, 2;
	mov.b32 	%r88, 31;
	mov.b32 	%r89, -1;
	// begin inline asm
	shfl.sync.down.b32 %r70, %r71, %r87, %r88, %r89;
	// end inline asm
	// begin inline asm
	shfl.sync.down.b32 %r75, %r76, %r87, %r88, %r89;
	// end inline asm
	mov.b64 	{%r81, %r86}, %rd329;
	// begin inline asm
	shfl.sync.down.b32 %r80, %r81, %r87, %r88, %r89;
	// end inline asm
	// begin inline asm
	shfl.sync.down.b32 %r85, %r86, %r87, %r88, %r89;
	// end inline asm
	mov.b64 	%rd87, {%r80, %r85};
	cvt.u16.u32 	%rs68, %r70;
	setp.gt.s32 	%p41, %r48, 29;
	@%p41 bra 	$L__BB10_94;
	and.b16  	%rs145, %rs311, 255;
	setp.eq.s16 	%p42, %rs145, 0;
	and.b16  	%rs146, %rs68, 255;
	setp.eq.s16 	%p43, %rs146, 0;
	or.pred  	%p44, %p42, %p43;
	@%p44 bra 	$L__BB10_93;
	min.s64 	%rd329, %rd87, %rd329;
	mov.b16 	%rs311, 1;
	bra.uni 	$L__BB10_94;
$L__BB10_93:
	setp.eq.s16 	%p45, %rs145, 0;
	selp.b16 	%rs311, %rs68, %rs311, %p45;
	selp.b64 	%rd329, %rd87, %rd329, %p45;
$L__BB10_94:
	cvt.u32.u16 	%r111, %rs311;
	and.b32  	%r92, %r111, 255;
	mov.b32 	%r108, 4;
	mov.b32 	%r109, 31;
	mov.b32 	%r110, -1;
	// begin inline asm
	shfl.sync.down.b32 %r91, %r92, %r108, %r109, %r110;
	// end inline asm
	// begin inline asm
	shfl.sync.down.b32 %r96, %r97, %r108, %r109, %r110;
	// end inline asm
	mov.b64 	{%r102, %r107}, %rd329;
	// begin inline asm
	shfl.sync.down.b32 %r101, %r102, %r108, %r109, %r110;
	// end inline asm
	// begin inline asm
	shfl.sync.down.b32 %r106, %r107, %r108, %r109, %r110;
	// end inline asm
	mov.b64 	%rd91, {%r101, %r106};
	cvt.u16.u32 	%rs71, %r91;
	setp.gt.s32 	%p46, %r48, 27;
	@%p46 bra 	$L__BB10_98;
	and.b16  	%rs149, %rs311, 255;
	setp.eq.s16 	%p47, %rs149, 0;
	and.b16  	%rs150, %rs71, 255;
	setp.eq.s16 	%p48, %rs150, 0;
	or.pred  	%p49, %p47, %p48;
	@%p49 bra 	$L__BB10_97;
	min.s64 	%rd329, %rd91, %rd329;
	mov.b16 	%rs311, 1;
	bra.uni 	$L__BB10_98;
$L__BB10_97:
	setp.eq.s16 	%p50, %rs149, 0;
	selp.b16 	%rs311, %rs71, %rs311, %p50;
	selp.b64 	%rd329, %rd91, %rd329, %p50;
$L__BB10_98:
	cvt.u32.u16 	%r132, %rs311;
	and.b32  	%r113, %r132, 255;
	mov.b32 	%r129, 8;
	mov.b32 	%r130, 31;
	mov.b32 	%r131, -1;
	// begin inline asm
	shfl.sync.down.b32 %r112, %r113, %r129, %r130, %r131;
	// end inline asm
	// begin inline asm
	shfl.sync.down.b32 %r117, %r118, %r129, %r130, %r131;
	// end inline asm
	mov.b64 	{%r123, %r128}, %rd329;
	// begin inline asm
	shfl.sync.down.b32 %r122, %r123, %r129, %r130, %r131;
	// end inline asm
	// begin inline asm
	shfl.sync.down.b32 %r127, %r128, %r129, %r130, %r131;
	// end inline asm
	mov.b64 	%rd95, {%r122, %r127};
	cvt.u16.u32 	%rs74, %r112;
	setp.gt.s32 	%p51, %r48, 23;
	@%p51 bra 	$L__BB10_102;
	and.b16  	%rs153, %rs311, 255;
	setp.eq.s16 	%p52, %rs153, 0;
	and.b16  	%rs154, %rs74, 255;
	setp.eq.s16 	%p53, %rs154, 0;
	or.pred  	%p54, %p52, %p53;
	@%p54 bra 	$L__BB10_101;
	min.s64 	%rd329, %rd95, %rd329;
	mov.b16 	%rs311, 1;
	bra.uni 	$L__BB10_102;
$L__BB10_101:
	setp.eq.s16 	%p55, %rs153, 0;
	selp.b16 	%rs311, %rs74, %rs311, %p55;
	selp.b64 	%rd329, %rd95, %rd329, %p55;
$L__BB10_102:
	cvt.u32.u16 	%r153, %rs311;
	and.b32  	%r134, %r153, 255;
	mov.b32 	%r150, 16;
	mov.b32 	%r151, 31;
	mov.b32 	%r152, -1;
	// begin inline asm
	shfl.sync.down.b32 %r133, %r134, %r150, %r151, %r152;
	// end inline asm
	// begin inline asm
	shfl.sync.down.b32 %r138, %r139, %r150, %r151, %r152;
	// end inline asm
	mov.b64 	{%r144, %r149}, %rd329;
	// begin inline asm
	shfl.sync.down.b32 %r143, %r144, %r150, %r151, %r152;
	// end inline asm
	// begin inline asm
	shfl.sync.down.b32 %r148, %r149, %r150, %r151, %r152;
	// end inline asm
	mov.b64 	%rd99, {%r143, %r148};
	cvt.u16.u32 	%rs77, %r133;
	setp.gt.s32 	%p56, %r48, 15;
	@%p56 bra 	$L__BB10_106;
	and.b16  	%rs157, %rs311, 255;
	setp.eq.s16 	%p57, %rs157, 0;
	and.b16  	%rs158, %rs77, 255;
	setp.eq.s16 	%p58, %rs158, 0;
	or.pred  	%p59, %p57, %p58;
	@%p59 bra 	$L__BB10_105;
	min.s64 	%rd329, %rd99, %rd329;
	mov.b16 	%rs311, 1;
	bra.uni 	$L__BB10_106;
$L__BB10_105:
	setp.eq.s16 	%p60, %rs157, 0;
	selp.b16 	%rs311, %rs77, %rs311, %p60;
	selp.b64 	%rd329, %rd99, %rd329, %p60;
$L__BB10_106:
	setp.ne.s32 	%p61, %r48, 0;
	@%p61 bra 	$L__BB10_108;
	shr.u32 	%r154, %r16, 1;
	and.b32  	%r155, %r154, 496;
	mov.u32 	%r156, _ZZN3cub18CUB_300001_SM_10006detail6reduce28DeviceReduceSingleTileKernelINS2_10policy_hubIN4cuda3std3__45tupleIJblEEEyN6thrust24THRUST_300001_SM_1000_NS8cuda_cub9__find_if7functorIS9_EEE10Policy1000EPS9_SI_iSF_S9_S9_NS7_10__identityEEEvT0_T1_T2_T3_T4_T6_E12temp_storage;
	add.s32 	%r157, %r156, %r155;
	st.shared.u8 	[%r157+8], %rs311;
	st.shared.u64 	[%r157+16], %rd329;
$L__BB10_108:
	bar.sync 	0;
	setp.ne.s32 	%p62, %r16, 0;
	@%p62 bra 	$L__BB10_110;
	ld.shared.u8 	%rs161, [_ZZN3cub18CUB_300001_SM_10006detail6reduce28DeviceReduceSingleTileKernelINS2_10policy_hubIN4cuda3std3__45tupleIJblEEEyN6thrust24THRUST_300001_SM_1000_NS8cuda_cub9__find_if7functorIS9_EEE10Policy1000EPS9_SI_iSF_S9_S9_NS7_10__identityEEEvT0_T1_T2_T3_T4_T6_E12temp_storage+24];
	ld.shared.u64 	%rd202, [_ZZN3cub18CUB_300001_SM_10006detail6reduce28DeviceReduceSingleTileKernelINS2_10policy_hubIN4cuda3std3__45tupleIJblEEEyN6thrust24THRUST_300001_SM_1000_NS8cuda_cub9__find_if7functorIS9_EEE10Policy1000EPS9_SI_iSF_S9_S9_NS7_10__identityEEEvT0_T1_T2_T3_T4_T6_E12temp_storage+32];
	and.b16  	%rs162, %rs311, 255;
	setp.eq.s16 	%p63, %rs162, 0;
	setp.eq.s16 	%p64, %rs161, 0;
	min.s64 	%rd203, %rd202, %rd329;
	selp.b16 	%rs163, %rs311, 1, %p64;
	selp.b16 	%rs164, %rs161, %rs163, %p63;
	and.b16  	%rs165, %rs164, 255;
	selp.b64 	%rd204, %rd329, %rd203, %p64;
	selp.b64 	%rd205, %rd202, %rd204, %p63;
	ld.shared.u8 	%rs166, [_ZZN3cub18CUB_300001_SM_10006detail6reduce28DeviceReduceSingleTileKernelINS2_10policy_hubIN4cuda3std3__45tupleIJblEEEyN6thrust24THRUST_300001_SM_1000_NS8cuda_cub9__find_if7functorIS9_EEE10Policy1000EPS9_SI_iSF_S9_S9_NS7_10__identityEEEvT0_T1_T2_T3_T4_T6_E12temp_storage+40];
	ld.shared.u64 	%rd206, [_ZZN3cub18CUB_300001_SM_10006detail6reduce28DeviceReduceSingleTileKernelINS2_10policy_hubIN4cuda3std3__45tupleIJblEEEyN6thrust24THRUST_300001_SM_1000_NS8cuda_cub9__find_if7functorIS9_EEE10Policy1000EPS9_SI_iSF_S9_S9_NS7_10__identityEEEvT0_T1_T2_T3_T4_T6_E12temp_storage+48];
	setp.eq.s16 	%p65, %rs165, 0;
	setp.eq.s16 	%p66, %rs166, 0;
	min.s64 	%rd207, %rd206, %rd205;
	selp.b16 	%rs167, %rs164, 1, %p66;
	selp.b16 	%rs168, %rs166, %rs167, %p65;
	and.b16  	%rs169, %rs168, 255;
	selp.b64 	%rd208, %rd205, %rd207, %p66;
	selp.b64 	%rd209, %rd206, %rd208, %p65;
	ld.shared.u8 	%rs170, [_ZZN3cub18CUB_300001_SM_10006detail6reduce28DeviceReduceSingleTileKernelINS2_10policy_hubIN4cuda3std3__45tupleIJblEEEyN6thrust24THRUST_300001_SM_1000_NS8cuda_cub9__find_if7functorIS9_EEE10Policy1000EPS9_SI_iSF_S9_S9_NS7_10__identityEEEvT0_T1_T2_T3_T4_T6_E12temp_storage+56];
	ld.shared.u64 	%rd210, [_ZZN3cub18CUB_300001_SM_10006detail6reduce28DeviceReduceSingleTileKernelINS2_10policy_hubIN4cuda3std3__45tupleIJblEEEyN6thrust24THRUST_300001_SM_1000_NS8cuda_cub9__find_if7functorIS9_EEE10Policy1000EPS9_SI_iSF_S9_S9_NS7_10__identityEEEvT0_T1_T2_T3_T4_T6_E12temp_storage+64];
	setp.eq.s16 	%p67, %rs169, 0;
	setp.eq.s16 	%p68, %rs170, 0;
	min.s64 	%rd211, %rd210, %rd209;
	selp.b16 	%rs171, %rs168, 1, %p68;
	selp.b16 	%rs172, %rs170, %rs171, %p67;
	and.b16  	%rs173, %rs172, 255;
	selp.b64 	%rd212, %rd209, %rd211, %p68;
	selp.b64 	%rd213, %rd210, %rd212, %p67;
	ld.shared.u8 	%rs174, [_ZZN3cub18CUB_300001_SM_10006detail6reduce28DeviceReduceSingleTileKernelINS2_10policy_hubIN4cuda3std3__45tupleIJblEEEyN6thrust24THRUST_300001_SM_1000_NS8cuda_cub9__find_if7functorIS9_EEE10Policy1000EPS9_SI_iSF_S9_S9_NS7_10__identityEEEvT0_T1_T2_T3_T4_T6_E12temp_storage+72];
	ld.shared.u64 	%rd214, [_ZZN3cub18CUB_300001_SM_10006detail6reduce28DeviceReduceSingleTileKernelINS2_10policy_hubIN4cuda3std3__45tupleIJblEEEyN6thrust24THRUST_300001_SM_1000_NS8cuda_cub9__find_if7functorIS9_EEE10Policy1000EPS9_SI_iSF_S9_S9_NS7_10__identityEEEvT0_T1_T2_T3_T4_T6_E12temp_storage+80];
	setp.eq.s16 	%p69, %rs173, 0;
	setp.eq.s16 	%p70, %rs174, 0;
	min.s64 	%rd215, %rd214, %rd213;
	selp.b16 	%rs175, %rs172, 1, %p70;
	selp.b16 	%rs176, %rs174, %rs175, %p69;
	and.b16  	%rs177, %rs176, 255;
	selp.b64 	%rd216, %rd213, %rd215, %p70;
	selp.b64 	%rd217, %rd214, %rd216, %p69;
	ld.shared.u8 	%rs178, [_ZZN3cub18CUB_300001_SM_10006detail6reduce28DeviceReduceSingleTileKernelINS2_10policy_hubIN4cuda3std3__45tupleIJblEEEyN6thrust24THRUST_300001_SM_1000_NS8cuda_cub9__find_if7functorIS9_EEE10Policy1000EPS9_SI_iSF_S9_S9_NS7_10__identityEEEvT0_T1_T2_T3_T4_T6_E12temp_storage+88];
	ld.shared.u64 	%rd218, [_ZZN3cub18CUB_300001_SM_10006detail6reduce28DeviceReduceSingleTileKernelINS2_10policy_hubIN4cuda3std3__45tupleIJblEEEyN6thrust24THRUST_300001_SM_1000_NS8cuda_cub9__find_if7functorIS9_EEE10Policy1000EPS9_SI_iSF_S9_S9_NS7_10__identityEEEvT0_T1_T2_T3_T4_T6_E12temp_storage+96];
	setp.eq.s16 	%p71, %rs177, 0;
	setp.eq.s16 	%p72, %rs178, 0;
	min.s64 	%rd219, %rd218, %rd217;
	selp.b16 	%rs179, %rs176, 1, %p72;
	selp.b16 	%rs180, %rs178, %rs179, %p71;
	and.b16  	%rs181, %rs180, 255;
	selp.b64 	%rd220, %rd217, %rd219, %p72;
	selp.b64 	%rd221, %rd218, %rd220, %p71;
	ld.shared.u8 	%rs182, [_ZZN3cub18CUB_300001_SM_10006detail6reduce28DeviceReduceSingleTileKernelINS2_10policy_hubIN4cuda3std3__45tupleIJblEEEyN6thrust24THRUST_300001_SM_1000_NS8cuda_cub9__find_if7functorIS9_EEE10Policy1000EPS9_SI_iSF_S9_S9_NS7_10__identityEEEvT0_T1_T2_T3_T4_T6_E12temp_storage+104];
	ld.shared.u64 	%rd222, [_ZZN3cub18CUB_300001_SM_10006detail6reduce28DeviceReduceSingleTileKernelINS2_10policy_hubIN4cuda3std3__45tupleIJblEEEyN6thrust24THRUST_300001_SM_1000_NS8cuda_cub9__find_if7functorIS9_EEE10Policy1000EPS9_SI_iSF_S9_S9_NS7_10__identityEEEvT0_T1_T2_T3_T4_T6_E12temp_storage+112];
	setp.eq.s16 	%p73, %rs181, 0;
	setp.eq.s16 	%p74, %rs182, 0;
	min.s64 	%rd223, %rd222, %rd221;
	selp.b16 	%rs183, %rs180, 1, %p74;
	selp.b16 	%rs184, %rs182, %rs183, %p73;
	and.b16  	%rs185, %rs184, 255;
	selp.b64 	%rd224, %rd221, %rd223, %p74;
	selp.b64 	%rd225, %rd222, %rd224, %p73;
	ld.shared.u8 	%rs186, [_ZZN3cub18CUB_300001_SM_10006detail6reduce28DeviceReduceSingleTileKernelINS2_10policy_hubIN4cuda3std3__45tupleIJblEEEyN6thrust24THRUST_300001_SM_1000_NS8cuda_cub9__find_if7functorIS9_EEE10Policy1000EPS9_SI_iSF_S9_S9_NS7_10__identityEEEvT0_T1_T2_T3_T4_T6_E12temp_storage+120];
	ld.shared.u64 	%rd226, [_ZZN3cub18CUB_300001_SM_10006detail6reduce28DeviceReduceSingleTileKernelINS2_10policy_hubIN4cuda3std3__45tupleIJblEEEyN6thrust24THRUST_300001_SM_1000_NS8cuda_cub9__find_if7functorIS9_EEE10Policy1000EPS9_SI_iSF_S9_S9_NS7_10__identityEEEvT0_T1_T2_T3_T4_T6_E12temp_storage+128];
	setp.eq.s16 	%p75, %rs185, 0;
	setp.eq.s16 	%p76, %rs186, 0;
	min.s64 	%rd227, %rd226, %rd225;
	selp.b16 	%rs187, %rs184, 1, %p76;
	selp.b16 	%rs311, %rs186, %rs187, %p75;
	selp.b64 	%rd228, %rd225, %rd227, %p76;
	selp.b64 	%rd329, %rd226, %rd228, %p75;
$L__BB10_110:
	mov.u32 	%r391, %tid.x;
	setp.ne.s32 	%p184, %r391, 0;
	@%p184 bra 	$L__BB10_112;
	setp.eq.s16 	%p185, %rs82, 0;
	and.b16  	%rs302, %rs311, 255;
	setp.eq.s16 	%p186, %rs302, 0;
	min.s64 	%rd319, %rd329, %rd106;
	selp.b16 	%rs303, %rs82, 1, %p186;
	selp.b16 	%rs304, %rs311, %rs303, %p185;
	selp.b64 	%rd320, %rd106, %rd319, %p186;
	selp.b64 	%rd321, %rd329, %rd320, %p185;
	st.global.u8 	[%rd1], %rs304;
	st.global.u64 	[%rd1+8], %rd321;
$L__BB10_112:
	ret;

}


// ===== COMPILED SASS (sm_100) =====

	.target	sm_100

	.elftype	@"ET_EXEC"


//--------------------- .note.nv.tkinfo           --------------------------
	.section	.note.nv.tkinfo,"",@"SHT_NOTE"
	.sectionflags	@"SHF_NOTE_NV_TKINFO"
	.tkinfo
        /*0018*/ 	.word	0x00000002
        /*0030*/ 	.string	""
        /*0030*/ 	.string	"ptxas"
        /*0030*/ 	.string	"Cuda compilation tools, release 13.0, V13.0.88"
        /*0030*/ 	.string	"Build cuda_13.0.r13.0/compiler.36424714_0"
        /*0030*/ 	.string	"-arch sm_100 -m 64 "



//--------------------- .note.nv.cuinfo           --------------------------
	.section	.note.nv.cuinfo,"",@"SHT_NOTE"
	.sectionflags	@"SHF_NOTE_NV_CUINFO"
        /*0018*/ 	.short	0x0002
        /*001a*/ 	.short	0x0064
        /*001c*/ 	.short	0x0082
	.zero		2


//--------------------- .nv.info                  --------------------------
	.section	.nv.info,"",@"SHT_CUDA_INFO"
	.align	4


	//----- nvinfo : EIATTR_REGCOUNT
	.align		4
        /*0000*/ 	.byte	0x04, 0x2f
        /*0002*/ 	.short	(.L_57 - .L_56)
	.align		4
.L_56:
        /*0004*/ 	.word	index@(_Z16rank_individualsPA48_iPA48_fPf)
        /*0008*/ 	.word	0x00000020


	//----- nvinfo : EIATTR_FRAME_SIZE
	.align		4
.L_57:
        /*000c*/ 	.byte	0x04, 0x11
        /*000e*/ 	.short	(.L_59 - .L_58)
	.align		4
.L_58:
        /*0010*/ 	.word	index@($__internal_0_$__cuda_sm20_rcp_rn_f32_slowpath)
        /*0014*/ 	.word	0x00000000


	//----- nvinfo : EIATTR_FRAME_SIZE
	.align		4
.L_59:
        /*0018*/ 	.byte	0x04, 0x11
        /*001a*/ 	.short	(.L_61 - .L_60)
	.align		4
.L_60:
        /*001c*/ 	.word	index@(_Z16rank_individualsPA48_iPA48_fPf)
        /*0020*/ 	.word	0x00000000


	//----- nvinfo : EIATTR_REGCOUNT
	.align		4
.L_61:
        /*0024*/ 	.byte	0x04, 0x2f
        /*0026*/ 	.short	(.L_63 - .L_62)
	.align		4
.L_62:
        /*0028*/ 	.word	index@(_Z21crossover_and_migratePA48_iPfS1_S0_)
        /*002c*/ 	.word	0x00000020


	//----- nvinfo : EIATTR_FRAME_SIZE
	.align		4
.L_63:
        /*0030*/ 	.byte	0x04, 0x11
        /*0032*/ 	.short	(.L_65 - .L_64)
	.align		4
.L_64:
        /*0034*/ 	.word	index@(_Z21crossover_and_migratePA48_iPfS1_S0_)
        /*0038*/ 	.word	0x00000008


	//----- nvinfo : EIATTR_REGCOUNT
	.align		4
.L_65:
        /*003c*/ 	.byte	0x04, 0x2f
        /*003e*/ 	.short	(.L_67 - .L_66)
	.align		4
.L_66:
        /*0040*/ 	.word	index@(_Z6mutatePA48_i)
        /*0044*/ 	.word	0x00000018


	//----- nvinfo : EIATTR_FRAME_SIZE
	.align		4
.L_67:
        /*0048*/ 	.byte	0x04, 0x11
        /*004a*/ 	.short	(.L_69 - .L_68)
	.align		4
.L_68:
        /*004c*/ 	.word	index@(_Z6mutatePA48_i)
        /*0050*/ 	.word	0x00000000


	//----- nvinfo : EIATTR_REGCOUNT
	.align		4
.L_69:
        /*0054*/ 	.byte	0x04, 0x2f
        /*0056*/ 	.short	(.L_71 - .L_70)
	.align		4
.L_70:
        /*0058*/ 	.word	index@(_ZN3cub18CUB_300001_SM_10006detail11EmptyKernelIvEEvv)
        /*005c*/ 	.word	0x00000004


	//----- nvinfo : EIATTR_FRAME_SIZE
	.align		4
.L_71:
        /*0060*/ 	.byte	0x04, 0x11
        /*0062*/ 	.short	(.L_73 - .L_72)
	.align		4
.L_72:
        /*0064*/ 	.word	index@(_ZN3cub18CUB_300001_SM_10006detail11EmptyKernelIvEEvv)
        /*0068*/ 	.word	0x00000000


	//----- nvinfo : EIATTR_REGCOUNT
	.align		4
.L_73:
        /*006c*/ 	.byte	0x04, 0x2f
        /*006e*/ 	.short	(.L_75 - .L_74)
	.align		4
.L_74:
        /*0070*/ 	.word	index@(_ZN3cub18CUB_300001_SM_10006detail8for_each13static_kernelINS2_12policy_hub_t12policy_500_tElNS2_12op_wrapper_tIlN6thrust24THRUST_300001_SM_1000_NS6system6detail7generic6detail21binary_search_functorIPfNSC_18binary_search_lessENSC_3lbfEEENS8_12zip_iteratorIN4cuda3std3__45tupleIJNS8_6detail15normal_iteratorINS8_7pointerIfNS8_8cuda_cub5par_tENS8_11use_defaultESS_EEEENSO_INSP_IlSR_SS_SS_EEEEEEEEEEEEEvT0_T1_)
        /*0074*/ 	.word	0x00000014


	//----- nvinfo : EIATTR_FRAME_SIZE
	.align		4
.L_75:
        /*0078*/ 	.byte	0x04, 0x11
        /*007a*/ 	.short	(.L_77 - .L_76)
	.align		4
.L_76:
        /*007c*/ 	.word	index@(_ZN3cub18CUB_300001_SM_10006detail8for_each13static_kernelINS2_12policy_hub_t12policy_500_tElNS2_12op_wrapper_tIlN6thrust24THRUST_300001_SM_1000_NS6system6detail7generic6detail21binary_search_functorIPfNSC_18binary_search_lessENSC_3lbfEEENS8_12zip_iteratorIN4cuda3std3__45tupleIJNS8_6detail15normal_iteratorINS8_7pointerIfNS8_8cuda_cub5par_tENS8_11use_defaultESS_EEEENSO_INSP_IlSR_SS_SS_EEEEEEEEEEEEEvT0_T1_)
        /*0080*/ 	.word	0x00000000


	//----- nvinfo : EIATTR_REGCOUNT
	.align		4
.L_77:
        /*0084*/ 	.byte	0x04, 0x2f
        /*0086*/ 	.short	(.L_79 - .L_78)
	.align		4
.L_78:
        /*0088*/ 	.word	index@(_ZN3cub18CUB_300001_SM_10006detail6reduce28DeviceReduceSingleTileKernelINS2_10policy_hubIN4cuda3std3__45tupleIJblEEEjN6thrust24THRUST_300001_SM_1000_NS8cuda_cub9__find_if7functorIS9_EEE10Policy1000ENSB_12zip_iteratorINS8_IJNSD_26transform_input_iterator_tIbPiNSB_6detail10functional5actorINSM_9compositeIJNSM_16operator_adaptorINS7_8equal_toIvEEEENSN_INSM_8argumentILj0EEEEENSN_INSM_5valueIiEEEEEEEEEEENSB_17counting_iteratorIlNSB_11use_defaultES13_S13_EEEEEEEPS9_jSF_S9_S9_NS7_10__identityEEEvT0_T1_T2_T3_T4_T6_)
        /*008c*/ 	.word	0x00000028


	//----- nvinfo : EIATTR_FRAME_SIZE
	.align		4
.L_79:
        /*0090*/ 	.byte	0x04, 0x11
        /*0092*/ 	.short	(.L_81 - .L_80)
	.align		4
.L_80:
        /*0094*/ 	.word	index@(_ZN3cub18CUB_300001_SM_10006detail6reduce28DeviceReduceSingleTileKernelINS2_10policy_hubIN4cuda3std3__45tupleIJblEEEjN6thrust24THRUST_300001_SM_1000_NS8cuda_cub9__find_if7functorIS9_EEE10Policy1000ENSB_12zip_iteratorINS8_IJNSD_26transform_input_iterator_tIbPiNSB_6detail10functional5actorINSM_9compositeIJNSM_16operator_adaptorINS7_8equal_toIvEEEENSN_INSM_8argumentILj0EEEEENSN_INSM_5valueIiEEEEEEEEEEENSB_17counting_iteratorIlNSB_11use_defaultES13_S13_EEEEEEEPS9_jSF_S9_S9_NS7_10__identityEEEvT0_T1_T2_T3_T4_T6_)
        /*0098*/ 	.word	0x00000000


	//----- nvinfo : EIATTR_REGCOUNT
	.align		4
.L_81:
        /*009c*/ 	.byte	0x04, 0x2f
        /*009e*/ 	.short	(.L_83 - .L_82)
	.align		4
.L_82:
        /*00a0*/ 	.word	index@(_ZN3cub18CUB_300001_SM_10006detail6reduce18DeviceReduceKernelINS2_10policy_hubIN4cuda3std3__45tupleIJblEEEjN6thrust24THRUST_300001_SM_1000_NS8cuda_cub9__find_if7functorIS9_EEE10Policy1000ENSB_12zip_iteratorINS8_IJNSD_26transform_input_iterator_tIbPiNSB_6detail10functional5actorINSM_9compositeIJNSM_16operator_adaptorINS7_8equal_toIvEEEENSN_INSM_8argumentILj0EEEEENSN_INSM_5valueIiEEEEEEEEEEENSB_17counting_iteratorIlNSB_11use_defaultES13_S13_EEEEEEEjSF_S9_NS7_10__identityEEEvT0_PT3_T1_NS0_13GridEvenShareIS1B_EET2_T4_)
        /*00a4*/ 	.word	0x00000020


	//----- nvinfo : EIATTR_FRAME_SIZE
	.align		4
.L_83:
        /*00a8*/ 	.byte	0x04, 0x11
        /*00aa*/ 	.short	(.L_85 - .L_84)
	.align		4
.L_84:
        /*00ac*/ 	.word	index@(_ZN3cub18CUB_300001_SM_10006detail6reduce18DeviceReduceKernelINS2_10policy_hubIN4cuda3std3__45tupleIJblEEEjN6thrust24THRUST_300001_SM_1000_NS8cuda_cub9__find_if7functorIS9_EEE10Policy1000ENSB_12zip_iteratorINS8_IJNSD_26transform_input_iterator_tIbPiNSB_6detail10functional5actorINSM_9compositeIJNSM_16operator_adaptorINS7_8equal_toIvEEEENSN_INSM_8argumentILj0EEEEENSN_INSM_5valueIiEEEEEEEEEEENSB_17counting_iteratorIlNSB_11use_defaultES13_S13_EEEEEEEjSF_S9_NS7_10__identityEEEvT0_PT3_T1_NS0_13GridEvenShareIS1B_EET2_T4_)
        /*00b0*/ 	.word	0x00000000


	//----- nvinfo : EIATTR_REGCOUNT
	.align		4
.L_85:
        /*00b4*/ 	.byte	0x04, 0x2f
        /*00b6*/ 	.short	(.L_87 - .L_86)
	.align		4
.L_86:
        /*00b8*/ 	.word	index@(_ZN3cub18CUB_300001_SM_10006detail6reduce28DeviceReduceSingleTileKernelINS2_10policy_hubIN4cuda3std3__45tupleIJblEEEjN6thrust24THRUST_300001_SM_1000_NS8cuda_cub9__find_if7functorIS9_EEE10Policy1000EPS9_SI_iSF_S9_S9_NS7_10__identityEEEvT0_T1_T2_T3_T4_T6_)
        /*00bc*/ 	.word	0x0000001c


	//----- nvinfo : EIATTR_FRAME_SIZE
	.align		4
.L_87:
        /*00c0*/ 	.byte	0x04, 0x11
        /*00c2*/ 	.short	(.L_89 - .L_88)
	.align		4
.L_88:
        /*00c4*/ 	.word	index@(_ZN3cub18CUB_300001_SM_10006detail6reduce28DeviceReduceSingleTileKernelINS2_10policy_hubIN4cuda3std3__45tupleIJblEEEjN6thrust24THRUST_300001_SM_1000_NS8cuda_cub9__find_if7functorIS9_EEE10Policy1000EPS9_SI_iSF_S9_S9_NS7_10__identityEEEvT0_T1_T2_T3_T4_T6_)
        /*00c8*/ 	.word	0x00000000


	//----- nvinfo : EIATTR_REGCOUNT
	.align		4
.L_89:
        /*00cc*/ 	.byte	0x04, 0x2f
        /*00ce*/ 	.short	(.L_91 - .L_90)
	.align		4
.L_90:
        /*00d0*/ 	.word	index@(_ZN3cub18CUB_300001_SM_10006detail6reduce28DeviceReduceSingleTileKernelINS2_10policy_hubIN4cuda3std3__45tupleIJblEEEyN6thrust24THRUST_300001_SM_1000_NS8cuda_cub9__find_if7functorIS9_EEE10Policy1000ENSB_12zip_iteratorINS8_IJNSD_26transform_input_iterator_tIbPiNSB_6detail10functional5actorINSM_9compositeIJNSM_16operator_adaptorINS7_8equal_toIvEEEENSN_INSM_8argumentILj0EEEEENSN_INSM_5valueIiEEEEEEEEEEENSB_17counting_iteratorIlNSB_11use_defaultES13_S13_EEEEEEEPS9_ySF_S9_S9_NS7_10__identityEEEvT0_T1_T2_T3_T4_T6_)
        /*00d4*/ 	.word	0x0000001c


	//----- nvinfo : EIATTR_FRAME_SIZE
	.align		4
.L_91:
        /*00d8*/ 	.byte	0x04, 0x11
        /*00da*/ 	.short	(.L_93 - .L_92)
	.align		4
.L_92:
        /*00dc*/ 	.word	index@(_ZN3cub18CUB_300001_SM_10006detail6reduce28DeviceReduceSingleTileKernelINS2_10policy_hubIN4cuda3std3__45tupleIJblEEEyN6thrust24THRUST_300001_SM_1000_NS8cuda_cub9__find_if7functorIS9_EEE10Policy1000ENSB_12zip_iteratorINS8_IJNSD_26transform_input_iterator_tIbPiNSB_6detail10functional5actorINSM_9compositeIJNSM_16operator_adaptorINS7_8equal_toIvEEEENSN_INSM_8argumentILj0EEEEENSN_INSM_5valueIiEEEEEEEEEEENSB_17counting_iteratorIlNSB_11use_defaultES13_S13_EEEEEEEPS9_ySF_S9_S9_NS7_10__identityEEEvT0_T1_T2_T3_T4_T6_)
        /*00e0*/ 	.word	0x00000000


	//----- nvinfo : EIATTR_REGCOUNT
	.align		4
.L_93:
        /*00e4*/ 	.byte	0x04, 0x2f
        /*00e6*/ 	.short	(.L_95 - .L_94)
	.align		4
.L_94:
        /*00e8*/ 	.word	index@(_ZN3cub18CUB_300001_SM_10006detail6reduce18DeviceReduceKernelINS2_10policy_hubIN4cuda3std3__45tupleIJblEEEyN6thrust24THRUST_300001_SM_1000_NS8cuda_cub9__find_if7functorIS9_EEE10Policy1000ENSB_12zip_iteratorINS8_IJNSD_26transform_input_iterator_tIbPiNSB_6detail10functional5actorINSM_9compositeIJNSM_16operator_adaptorINS7_8equal_toIvEEEENSN_INSM_8argumentILj0EEEEENSN_INSM_5valueIiEEEEEEEEEEENSB_17counting_iteratorIlNSB_11use_defaultES13_S13_EEEEEEEySF_S9_NS7_10__identityEEEvT0_PT3_T1_NS0_13GridEvenShareIS1B_EET2_T4_)
        /*00ec*/ 	.word	0x0000001d


	//----- nvinfo : EIATTR_FRAME_SIZE
	.align		4
.L_95:
        /*00f0*/ 	.byte	0x04, 0x11
        /*00f2*/ 	.short	(.L_97 - .L_96)
	.align		4
.L_96:
        /*00f4*/ 	.word	index@(_ZN3cub18CUB_300001_SM_10006detail6reduce18DeviceReduceKernelINS2_10policy_hubIN4cuda3std3__45tupleIJblEEEyN6thrust24THRUST_300001_SM_1000_NS8cuda_cub9__find_if7functorIS9_EEE10Policy1000ENSB_12zip_iteratorINS8_IJNSD_26transform_input_iterator_tIbPiNSB_6detail10functional5actorINSM_9compositeIJNSM_16operator_adaptorINS7_8equal_toIvEEEENSN_INSM_8argumentILj0EEEEENSN_INSM_5valueIiEEEEEEEEEEENSB_17counting_iteratorIlNSB_11use_defaultES13_S13_EEEEEEEySF_S9_NS7_10__identityEEEvT0_PT3_T1_NS0_13GridEvenShareIS1B_EET2_T4_)
        /*00f8*/ 	.word	0x00000000


	//----- nvinfo : EIATTR_REGCOUNT
	.align		4
.L_97:
        /*00fc*/ 	.byte	0x04, 0x2f
        /*00fe*/ 	.short	(.L_99 - .L_98)
	.align		4
.L_98:
        /*0100*/ 	.word	index@(_ZN3cub18CUB_300001_SM_10006detail6reduce28DeviceReduceSingleTileKernelINS2_10policy_hubIN4cuda3std3__45tupleIJblEEEyN6thrust24THRUST_300001_SM_1000_NS8cuda_cub9__find_if7functorIS9_EEE10Policy1000EPS9_SI_iSF_S9_S9_NS7_10__identityEEEvT0_T1_T2_T3_T4_T6_)
        /*0104*/ 	.word	0x0000001c


	//----- nvinfo : EIATTR_FRAME_SIZE
	.align		4
.L_99:
        /*0108*/ 	.byte	0x04, 0x11
        /*010a*/ 	.short	(.L_101 - .L_100)
	.align		4
.L_100:
        /*010c*/ 	.word	index@(_ZN3cub18CUB_300001_SM_10006detail6reduce28DeviceReduceSingleTileKernelINS2_10policy_hubIN4cuda3std3__45tupleIJblEEEyN6thrust24THRUST_300001_SM_1000_NS8cuda_cub9__find_if7functorIS9_EEE10Policy1000EPS9_SI_iSF_S9_S9_NS7_10__identityEEEvT0_T1_T2_T3_T4_T6_)
        /*0110*/ 	.word	0x00000000


	//----- nvinfo : EIATTR_MIN_STACK_SIZE
	.align		4
.L_101:
        /*0114*/ 	.byte	0x04, 0x12
        /*0116*/ 	.short	(.L_103 - .L_102)
	.align		4
.L_102:
        /*0118*/ 	.word	index@(_ZN3cub18CUB_300001_SM_10006detail6reduce28DeviceReduceSingleTileKernelINS2_10policy_hubIN4cuda3std3__45tupleIJblEEEyN6thrust24THRUST_300001_SM_1000_NS8cuda_cub9__find_if7functorIS9_EEE10Policy1000EPS9_SI_iSF_S9_S9_NS7_10__identityEEEvT0_T1_T2_T3_T4_T6_)
        /*011c*/ 	.word	0x00000000


	//----- nvinfo : EIATTR_MIN_STACK_SIZE
	.align		4
.L_103:
        /*0120*/ 	.byte	0x04, 0x12
        /*0122*/ 	.short	(.L_105 - .L_104)
	.align		4
.L_104:
        /*0124*/ 	.word	index@(_ZN3cub18CUB_300001_SM_10006detail6reduce18DeviceReduceKernelINS2_10policy_hubIN4cuda3std3__45tupleIJblEEEyN6thrust24THRUST_300001_SM_1000_NS8cuda_cub9__find_if7functorIS9_EEE10Policy1000ENSB_12zip_iteratorINS8_IJNSD_26transform_input_iterator_tIbPiNSB_6detail10functional5actorINSM_9compositeIJNSM_16operator_adaptorINS7_8equal_toIvEEEENSN_INSM_8argumentILj0EEEEENSN_INSM_5valueIiEEEEEEEEEEENSB_17counting_iteratorIlNSB_11use_defaultES13_S13_EEEEEEEySF_S9_NS7_10__identityEEEvT0_PT3_T1_NS0_13GridEvenShareIS1B_EET2_T4_)
        /*0128*/ 	.word	0x00000000


	//----- nvinfo : EIATTR_MIN_STACK_SIZE
	.align		4
.L_105:
        /*012c*/ 	.byte	0x04, 0x12
        /*012e*/ 	.short	(.L_107 - .L_106)
	.align		4
.L_106:
        /*0130*/ 	.word	index@(_ZN3cub18CUB_300001_SM_10006detail6reduce28DeviceReduceSingleTileKernelINS2_10policy_hubIN4cuda3std3__45tupleIJblEEEyN6thrust24THRUST_300001_SM_1000_NS8cuda_cub9__find_if7functorIS9_EEE10Policy1000ENSB_12zip_iteratorINS8_IJNSD_26transform_input_iterator_tIbPiNSB_6detail10functional5actorINSM_9compositeIJNSM_16operator_adaptorINS7_8equal_toIvEEEENSN_INSM_8argumentILj0EEEEENSN_INSM_5valueIiEEEEEEEEEEENSB_17counting_iteratorIlNSB_11use_defaultES13_S13_EEEEEEEPS9_ySF_S9_S9_NS7_10__identityEEEvT0_T1_T2_T3_T4_T6_)
        /*0134*/ 	.word	0x00000000


	//----- nvinfo : EIATTR_MIN_STACK_SIZE
	.align		4
.L_107:
        /*0138*/ 	.byte	0x04, 0x12
        /*013a*/ 	.short	(.L_109 - .L_108)
	.align		4
.L_108:
        /*013c*/ 	.word	index@(_ZN3cub18CUB_300001_SM_10006detail6reduce28DeviceReduceSingleTileKernelINS2_10policy_hubIN4cuda3std3__45tupleIJblEEEjN6thrust24THRUST_300001_SM_1000_NS8cuda_cub9__find_if7functorIS9_EEE10Policy1000EPS9_SI_iSF_S9_S9_NS7_10__identityEEEvT0_T1_T2_T3_T4_T6_)
        /*0140*/ 	.word	0x00000000


	//----- nvinfo : EIATTR_MIN_STACK_SIZE
	.align		4
.L_109:
        /*0144*/ 	.byte	0x04, 0x12
        /*0146*/ 	.short	(.L_111 - .L_110)
	.align		4
.L_110:
        /*0148*/ 	.word	index@(_ZN3cub18CUB_300001_SM_10006detail6reduce18DeviceReduceKernelINS2_10policy_hubIN4cuda3std3__45tupleIJblEEEjN6thrust24THRUST_300001_SM_1000_NS8cuda_cub9__find_if7functorIS9_EEE10Policy1000ENSB_12zip_iteratorINS8_IJNSD_26transform_input_iterator_tIbPiNSB_6detail10functional5actorINSM_9compositeIJNSM_16operator_adaptorINS7_8equal_toIvEEEENSN_INSM_8argumentILj0EEEEENSN_INSM_5valueIiEEEEEEEEEEENSB_17counting_iteratorIlNSB_11use_defaultES13_S13_EEEEEEEjSF_S9_NS7_10__identityEEEvT0_PT3_T1_NS0_13GridEvenShareIS1B_EET2_T4_)
        /*014c*/ 	.word	0x00000000


	//----- nvinfo : EIATTR_MIN_STACK_SIZE
	.align		4
.L_111:
        /*0150*/ 	.byte	0x04, 0x12
        /*0152*/ 	.short	(.L_113 - .L_112)
	.align		4
.L_112:
        /*0154*/ 	.word	index@(_ZN3cub18CUB_300001_SM_10006detail6reduce28DeviceReduceSingleTileKernelINS2_10policy_hubIN4cuda3std3__45tupleIJblEEEjN6thrust24THRUST_300001_SM_1000_NS8cuda_cub9__find_if7functorIS9_EEE10Policy1000ENSB_12zip_iteratorINS8_IJNSD_26transform_input_iterator_tIbPiNSB_6detail10functional5actorINSM_9compositeIJNSM_16operator_adaptorINS7_8equal_toIvEEEENSN_INSM_8argumentILj0EEEEENSN_INSM_5valueIiEEEEEEEEEEENSB_17counting_iteratorIlNSB_11use_defaultES13_S13_EEEEEEEPS9_jSF_S9_S9_NS7_10__identityEEEvT0_T1_T2_T3_T4_T6_)
        /*0158*/ 	.word	0x00000000


	//----- nvinfo : EIATTR_MIN_STACK_SIZE
	.align		4
.L_113:
        /*015c*/ 	.byte	0x04, 0x12
        /*015e*/ 	.short	(.L_115 - .L_114)
	.align		4
.L_114:
        /*0160*/ 	.word	index@(_ZN3cub18CUB_300001_SM_10006detail8for_each13static_kernelINS2_12policy_hub_t12policy_500_tElNS2_12op_wrapper_tIlN6thrust24THRUST_300001_SM_1000_NS6system6detail7generic6detail21binary_search_functorIPfNSC_18binary_search_lessENSC_3lbfEEENS8_12zip_iteratorIN4cuda3std3__45tupleIJNS8_6detail15normal_iteratorINS8_7pointerIfNS8_8cuda_cub5par_tENS8_11use_defaultESS_EEEENSO_INSP_IlSR_SS_SS_EEEEEEEEEEEEEvT0_T1_)
        /*0164*/ 	.word	0x00000000


	//----- nvinfo : EIATTR_MIN_STACK_SIZE
	.align		4
.L_115:
        /*0168*/ 	.byte	0x04, 0x12
        /*016a*/ 	.short	(.L_117 - .L_116)
	.align		4
.L_116:
        /*016c*/ 	.word	index@(_ZN3cub18CUB_300001_SM_10006detail11EmptyKernelIvEEvv)
        /*0170*/ 	.word	0x00000000


	//----- nvinfo : EIATTR_MIN_STACK_SIZE
	.align		4
.L_117:
        /*0174*/ 	.byte	0x04, 0x12
        /*0176*/ 	.short	(.L_119 - .L_118)
	.align		4
.L_118:
        /*0178*/ 	.word	index@(_Z6mutatePA48_i)
        /*017c*/ 	.word	0x00000000


	//----- nvinfo : EIATTR_MIN_STACK_SIZE
	.align		4
.L_119:
        /*0180*/ 	.byte	0x04, 0x12
        /*0182*/ 	.short	(.L_121 - .L_120)
	.align		4
.L_120:
        /*0184*/ 	.word	index@(_Z21crossover_and_migratePA48_iPfS1_S0_)
        /*0188*/ 	.word	0x00000008


	//----- nvinfo : EIATTR_MIN_STACK_SIZE
	.align		4
.L_121:
        /*018c*/ 	.byte	0x04, 0x12
        /*018e*/ 	.short	(.L_123 - .L_122)
	.align		4
.L_122:
        /*0190*/ 	.word	index@(_Z16rank_individualsPA48_iPA48_fPf)
        /*0194*/ 	.word	0x00000000
.L_123:


//--------------------- .nv.compat                --------------------------
	.section	.nv.compat,"",@"SHT_CUDA_COMPAT_INFO"
	.align	4
        /*0000*/ 	.byte	0x02, 0x09, 0x00, 0x00, 0x02, 0x02, 0x01, 0x00, 0x02, 0x05, 0x05, 0x00, 0x03, 0x07, 0x01, 0x01
        /*0010*/ 	.byte	0x02, 0x03, 0x00, 0x00, 0x02, 0x06, 0x01, 0x00, 0x04, 0x0b, 0x08, 0x00, 0x01, 0x00, 0x00, 0x00
        /*0020*/ 	.byte	0x00, 0x00, 0x00, 0x00


//--------------------- .nv.info._ZN3cub18CUB_300001_SM_10006detail6reduce28DeviceReduceSingleTileKernelINS2_10policy_hubIN4cuda3std3__45tupleIJblEEEyN6thrust24THRUST_300001_SM_1000_NS8cuda_cub9__find_if7functorIS9_EEE10Policy1000EPS9_SI_iSF_S9_S9_NS7_10__identityEEEvT0_T1_T2_T3_T4_T6_ --------------------------
	.section	.nv.info._ZN3cub18CUB_300001_SM_10006detail6reduce28DeviceReduceSingleTileKernelINS2_10policy_hubIN4cuda3std3__45tupleIJblEEEyN6thrust24THRUST_300001_SM_1000_NS8cuda_cub9__find_if7functorIS9_EEE10Policy1000EPS9_SI_iSF_S9_S9_NS7_10__identityEEEvT0_T1_T2_T3_T4_T6_,"",@"SHT_CUDA_INFO"
	.sectionflags	@""
	.align	4


	//----- nvinfo : EIATTR_CUDA_API_VERSION
	.align		4
        /*0000*/ 	.byte	0x04, 0x37
        /*0002*/ 	.short	(.L_125 - .L_124)
.L_124:
        /*0004*/ 	.word	0x00000082


	//----- nvinfo : EIATTR_KPARAM_INFO
	.align		4
.L_125:
        /*0008*/ 	.byte	0x04, 0x17
        /*000a*/ 	.short	(.L_127 - .L_126)
.L_126:
        /*000c*/ 	.word	0x00000000
        /*0010*/ 	.short	0x0005
        /*0012*/ 	.short	0x0028
        /*0014*/ 	.byte	0x00, 0xf0, 0x05, 0x00


	//----- nvinfo : EIATTR_KPARAM_INFO
	.align		4
.L_127:
        /*0018*/ 	.byte	0x04, 0x17
        /*001a*/ 	.short	(.L_129 - .L_128)
.L_128:
        /*001c*/ 	.word	0x00000000
        /*0020*/ 	.short	0x0004
        /*0022*/ 	.short	0x0018
        /*0024*/ 	.byte	0x00, 0xf0, 0x41, 0x00


	//----- nvinfo : EIATTR_KPARAM_INFO
	.align		4
.L_129:
        /*0028*/ 	.byte	0x04, 0x17
        /*002a*/ 	.short	(.L_131 - .L_130)
.L_130:
        /*002c*/ 	.word	0x00000000
        /*0030*/ 	.short	0x0003
        /*0032*/ 	.short	0x0014
        /*0034*/ 	.byte	0x00, 0xf0, 0x05, 0x00


	//----- nvinfo : EIATTR_KPARAM_INFO
	.align		4
.L_131:
        /*0038*/ 	.byte	0x04, 0x17
        /*003a*/ 	.short	(.L_133 - .L_132)
.L_132:
        /*003c*/ 	.word	0x00000000
        /*0040*/ 	.short	0x0002
        /*0042*/ 	.short	0x0010
        /*0044*/ 	.byte	0x00, 0xf0, 0x11, 0x00


	//----- nvinfo : EIATTR_KPARAM_INFO
	.align		4
.L_133:
        /*0048*/ 	.byte	0x04, 0x17
        /*004a*/ 	.short	(.L_135 - .L_134)
.L_134:
        /*004c*/ 	.word	0x00000000
        /*0050*/ 	.short	0x0001
        /*0052*/ 	.short	0x0008
        /*0054*/ 	.byte	0x00, 0xf5, 0x21, 0x00


	//----- nvinfo : EIATTR_KPARAM_INFO
	.align		4
.L_135:
        /*0058*/ 	.byte	0x04, 0x17
        /*005a*/ 	.short	(.L_137 - .L_136)
.L_136:
        /*005c*/ 	.word	0x00000000
        /*0060*/ 	.short	0x0000
        /*0062*/ 	.short	0x0000
        /*0064*/ 	.byte	0x00, 0xf5, 0x21, 0x00


	//----- nvinfo : EIATTR_SPARSE_MMA_MASK
	.align		4
.L_137:
        /*0068*/ 	.byte	0x03, 0x50
        /*006a*/ 	.short	0x0000


	//----- nvinfo : EIATTR_MAXREG_COUNT
	.align		4
        /*006c*/ 	.byte	0x03, 0x1b
        /*006e*/ 	.short	0x00ff


	//----- nvinfo : EIATTR_NUM_BARRIERS
	.align		4
        /*0070*/ 	.byte	0x02, 0x4c
        /*0072*/ 	.byte	0x01
	.zero		1


	//----- nvinfo : EIATTR_MERCURY_ISA_VERSION
	.align		4
        /*0074*/ 	.byte	0x03, 0x5f
        /*0076*/ 	.short	0x0101


	//----- nvinfo : EIATTR_COOP_GROUP_MASK_REGIDS
	.align		4
        /*0078*/ 	.byte	0x04, 0x29
        /*007a*/ 	.short	(.L_139 - .L_138)


	//   ....[0]....
.L_138:
        /*007c*/ 	.word	0xffffffff


	//   ....[1]....
        /*0080*/ 	.word	0xffffffff


	//   ....[2]....
        /*0084*/ 	.word	0xffffffff


	//   ....[3]....
        /*0088*/ 	.word	0xffffffff


	//   ....[4]....
        /*008c*/ 	.word	0xffffffff


	//   ....[5]....
        /*0090*/ 	.word	0xffffffff


	//   ....[6]....
        /*0094*/ 	.word	0xffffffff


	//   ....[7]....
        /*0098*/ 	.word	0xffffffff


	//   ....[8]....
        /*009c*/ 	.word	0xffffffff


	//   ....[9]....
        /*00a0*/ 	.word	0xffffffff


	//   ....[10]....
        /*00a4*/ 	.word	0xffffffff


	//   ....[11]....
        /*00a8*/ 	.word	0xffffffff


	//   ....[12]....
        /*00ac*/ 	.word	0xffffffff


	//   ....[13]....
        /*00b0*/ 	.word	0xffffffff


	//   ....[14]....
        /*00b4*/ 	.word	0xffffffff


	//   ....[15]....
        /*00b8*/ 	.word	0xffffffff


	//   ....[16]....
        /*00bc*/ 	.word	0xffffffff


	//   ....[17]....
        /*00c0*/ 	.word	0xffffffff


	//   ....[18]....
        /*00c4*/ 	.word	0xffffffff


	//   ....[19]....
        /*00c8*/ 	.word	0xffffffff


	//   ....[20]....
        /*00cc*/ 	.word	0xffffffff


	//   ....[21]....
        /*00d0*/ 	.word	0xffffffff


	//   ....[22]....
        /*00d4*/ 	.word	0xffffffff


	//   ....[23]....
        /*00d8*/ 	.word	0xffffffff


	//   ....[24]....
        /*00dc*/ 	.word	0xffffffff


	//   ....[25]....
        /*00e0*/ 	.word	0xffffffff


	//   ....[26]....
        /*00e4*/ 	.word	0xffffffff


	//   ....[27]....
        /*00e8*/ 	.word	0xffffffff


	//   ....[28]....
        /*00ec*/ 	.word	0xffffffff


	//   ....[29]....
        /*00f0*/ 	.word	0xffffffff


	//   ....[30]....
        /*00f4*/ 	.word	0xffffffff


	//   ....[31]....
        /*00f8*/ 	.word	0xffffffff


	//   ....[32]....
        /*00fc*/ 	.word	0xffffffff


	//   ....[33]....
        /*0100*/ 	.word	0xffffffff


	//   ....[34]....
        /*0104*/ 	.word	0xffffffff


	//   ....[35]....
        /*0108*/ 	.word	0xffffffff


	//   ....[36]....
        /*010c*/ 	.word	0xffffffff


	//   ....[37]....
        /*0110*/ 	.word	0xffffffff


	//   ....[38]....
        /*0114*/ 	.word	0xffffffff


	//   ....[39]....
        /*0118*/ 	.word	0xffffffff


	//   ....[40]....
        /*011c*/ 	.word	0xffffffff


	//   ....[41]....
        /*0120*/ 	.word	0xffffffff


	//   ....[42]....
        /*0124*/ 	.word	0xffffffff


	//   ....[43]....
        /*0128*/ 	.word	0xffffffff


	//   ....[44]....
        /*012c*/ 	.word	0xffffffff


	//----- nvinfo : EIATTR_COOP_GROUP_INSTR_OFFSETS
	.align		4
.L_139:
        /*0130*/ 	.byte	0x04, 0x28
        /*0132*/ 	.short	(.L_141 - .L_140)


	//   ....[0]....
.L_140:
        /*0134*/ 	.word	0x000007d0


	//   ....[1]....
        /*0138*/ 	.word	0x000007e0


	//   ....[2]....
        /*013c*/ 	.word	0x000007f0


	//   ....[3]....
        /*0140*/ 	.word	0x00000940


	//   ....[4]....
        /*0144*/ 	.word	0x00000970


	//   ....[5]....
        /*0148*/ 	.word	0x000009a0


	//   ....[6]....
        /*014c*/ 	.word	0x00000ac0


	//   ....[7]....
        /*0150*/ 	.word	0x00000ae0


	//   ....[8]....
        /*0154*/ 	.word	0x00000af0


	//   ....[9]....
        /*0158*/ 	.word	0x00000c10


	//   ....[10]....
        /*015c*/ 	.word	0x00000c30


	//   ....[11]....
        /*0160*/ 	.word	0x00000c40


	//   ....[12]....
        /*0164*/ 	.word	0x00000d60


	//   ....[13]....
        /*0168*/ 	.word	0x00000d80


	//   ....[14]....
        /*016c*/ 	.word	0x00000d90


	//   ....[15]....
        /*0170*/ 	.word	0x00001520


	//   ....[16]....
        /*0174*/ 	.word	0x000015b0


	//   ....[17]....
        /*0178*/ 	.word	0x000015e0


	//   ....[18]....
        /*017c*/ 	.word	0x00001700


	//   ....[19]....
        /*0180*/ 	.word	0x00001730


	//   ....[20]....
        /*0184*/ 	.word	0x00001740


	//   ....[21]....
        /*0188*/ 	.word	0x00001860


	//   ....[22]....
        /*018c*/ 	.word	0x00001880


	//   ....[23]....
        /*0190*/ 	.word	0x00001890


	//   ....[24]....
        /*0194*/ 	.word	0x000019b0


	//   ....[25]....
        /*0198*/ 	.word	0x000019d0


	//   ....[26]....
        /*019c*/ 	.word	0x000019e0


	//   ....[27]....
        /*01a0*/ 	.word	0x00001b00


	//   ....[28]....
        /*01a4*/ 	.word	0x00001b20


	//   ....[29]....
        /*01a8*/ 	.word	0x00001b30


	//   ....[30]....
        /*01ac*/ 	.word	0x000031b0


	//   ....[31]....
        /*01b0*/ 	.word	0x000031c0


	//   ....[32]....
        /*01b4*/ 	.word	0x000031d0


	//   ....[33]....
        /*01b8*/ 	.word	0x00003320


	//   ....[34]....
        /*01bc*/ 	.word	0x00003350


	//   ....[35]....
        /*01c0*/ 	.word	0x00003380


	//   ....[36]....
        /*01c4*/ 	.word	0x000034a0


	//   ....[37]....
        /*01c8*/ 	.word	0x000034c0


	//   ....[38]....
        /*01cc*/ 	.word	0x000034d0


	//   ....[39]....
        /*01d0*/ 	.word	0x000035f0


	//   ....[40]....
        /*01d4*/ 	.word	0x00003610


	//   ....[41]....
        /*01d8*/ 	.word	0x00003620


	//   ....[42]....
        /*01dc*/ 	.word	0x00003740


	//   ....[43]....
        /*01e0*/ 	.word	0x00003760


	//   ....[44]....
        /*01e4*/ 	.word	0x00003770


	//----- nvinfo : EIATTR_VRC_CTA_INIT_COUNT
	.align		4
.L_141:
        /*01e8*/ 	.byte	0x02, 0x4a
	.zero		1
	.zero		1


	//----- nvinfo : EIATTR_EXIT_INSTR_OFFSETS
	.align		4
        /*01ec*/ 	.byte	0x04, 0x1c
        /*01ee*/ 	.short	(.L_143 - .L_142)


	//   ....[0]....
.L_142:
        /*01f0*/ 	.word	0x00000080


	//   ....[1]....
        /*01f4*/ 	.word	0x000000d0


	//   ....[2]....
        /*01f8*/ 	.word	0x00003e80


	//   ....[3]....
        /*01fc*/ 	.word	0x00003f70


	//----- nvinfo : EIATTR_MAX_THREADS
	.align		4
.L_143:
        /*0200*/ 	.byte	0x04, 0x05
        /*0202*/ 	.short	(.L_145 - .L_144)
.L_144:
        /*0204*/ 	.word	0x00000100
        /*0208*/ 	.word	0x00000001
        /*020c*/ 	.word	0x00000001


	//----- nvinfo : EIATTR_CRS_STACK_SIZE
	.align		4
.L_145:
        /*0210*/ 	.byte	0x04, 0x1e
        /*0212*/ 	.short	(.L_147 - .L_146)
.L_146:
        /*0214*/ 	.word	0x00000000


	//----- nvinfo : EIATTR_CBANK_PARAM_SIZE
	.align		4
.L_147:
        /*0218*/ 	.byte	0x03, 0x19
        /*021a*/ 	.short	0x0029


	//----- nvinfo : EIATTR_PARAM_CBANK
	.align		4
        /*021c*/ 	.byte	0x04, 0x0a
        /*021e*/ 	.short	(.L_149 - .L_148)
	.align		4
.L_148:
        /*0220*/ 	.word	index@(.nv.constant0._ZN3cub18CUB_300001_SM_10006detail6reduce28DeviceReduceSingleTileKernelINS2_10policy_hubIN4cuda3std3__45tupleIJblEEEyN6thrust24THRUST_300001_SM_1000_NS8cuda_cub9__find_if7functorIS9_EEE10Policy1000EPS9_SI_iSF_S9_S9_NS7_10__identityEEEvT0_T1_T2_T3_T4_T6_)
        /*0224*/ 	.short	0x0380
        /*0226*/ 	.short	0x0029


	//----- nvinfo : EIATTR_SW_WAR
	.align		4
.L_149:
        /*0228*/ 	.byte	0x04, 0x36
        /*022a*/ 	.short	(.L_151 - .L_150)
.L_150:
        /*022c*/ 	.word	0x00000008
.L_151:


//--------------------- .nv.info._ZN3cub18CUB_300001_SM_10006detail6reduce18DeviceReduceKernelINS2_10policy_hubIN4cuda3std3__45tupleIJblEEEyN6thrust24THRUST_300001_SM_1000_NS8cuda_cub9__find_if7functorIS9_EEE10Policy1000ENSB_12zip_iteratorINS8_IJNSD_26transform_input_iterator_tIbPiNSB_6detail10functional5actorINSM_9compositeIJNSM_16operator_adaptorINS7_8equal_toIvEEEENSN_INSM_8argumentILj0EEEEENSN_INSM_5valueIiEEEEEEEEEEENSB_17counting_iteratorIlNSB_11use_defaultES13_S13_EEEEEEEySF_S9_NS7_10__identityEEEvT0_PT3_T1_NS0_13GridEvenShareIS1B_EET2_T4_ --------------------------
	.section	.nv.info._ZN3cub18CUB_300001_SM_10006detail6reduce18DeviceReduceKernelINS2_10policy_hubIN4cuda3std3__45tupleIJblEEEyN6thrust24THRUST_300001_SM_1000_NS8cuda_cub9__find_if7functorIS9_EEE10Policy1000ENSB_12zip_iteratorINS8_IJNSD_26transform_input_iterator_tIbPiNSB_6detail10functional5actorINSM_9compositeIJNSM_16operator_adaptorINS7_8equal_toIvEEEENSN_INSM_8argumentILj0EEEEENSN_INSM_5valueIiEEEEEEEEEEENSB_17counting_iteratorIlNSB_11use_defaultES13_S13_EEEEEEEySF_S9_NS7_10__identityEEEvT0_PT3_T1_NS0_13GridEvenShareIS1B_EET2_T4_,"",@"SHT_CUDA_INFO"
	.sectionflags	@""
	.align	4


	//----- nvinfo : EIATTR_CUDA_API_VERSION
	.align		4
        /*0000*/ 	.byte	0x04, 0x37
        /*0002*/ 	.short	(.L_153 - .L_152)
.L_152:
        /*0004*/ 	.word	0x00000082


	//----- nvinfo : EIATTR_KPARAM_INFO
	.align		4
.L_153:
        /*0008*/ 	.byte	0x04, 0x17
        /*000a*/ 	.short	(.L_155 - .L_154)
.L_154:
        /*000c*/ 	.word	0x00000000
        /*0010*/ 	.short	0x0005
        /*0012*/ 	.short	0x0071
        /*0014*/ 	.byte	0x00, 0xf0, 0x05, 0x00


	//----- nvinfo : EIATTR_KPARAM_INFO
	.align		4
.L_155:
        /*0018*/ 	.byte	0x04, 0x17
        /*001a*/ 	.short	(.L_157 - .L_156)
.L_156:
        /*001c*/ 	.word	0x00000000
        /*0020*/ 	.short	0x0004
        /*0022*/ 	.short	0x0070
        /*0024*/ 	.byte	0x00, 0xf0, 0x05, 0x00


	//----- nvinfo : EIATTR_KPARAM_INFO
	.align		4
.L_157:
        /*0028*/ 	.byte	0x04, 0x17
        /*002a*/ 	.short	(.L_159 - .L_158)
.L_158:
        /*002c*/ 	.word	0x00000000
        /*0030*/ 	.short	0x0003
        /*0032*/ 	.short	0x0028
        /*0034*/ 	.byte	0x00, 0xf0, 0x21, 0x01


	//----- nvinfo : EIATTR_KPARAM_INFO
	.align		4
.L_159:
        /*0038*/ 	.byte	0x04, 0x17
        /*003a*/ 	.short	(.L_161 - .L_160)
.L_160:
        /*003c*/ 	.word	0x00000000
        /*0040*/ 	.short	0x0002
        /*0042*/ 	.short	0x0020
        /*0044*/ 	.byte	0x00, 0xf0, 0x21, 0x00


	//----- nvinfo : EIATTR_KPARAM_INFO
	.align		4
.L_161:
        /*0048*/ 	.byte	0x04, 0x17
        /*004a*/ 	.short	(.L_163 - .L_162)
.L_162:
        /*004c*/ 	.word	0x00000000
        /*0050*/ 	.short	0x0001
        /*0052*/ 	.short	0x0018
        /*0054*/ 	.byte	0x00, 0xf5, 0x21, 0x00


	//----- nvinfo : EIATTR_KPARAM_INFO
	.align		4
.L_163:
        /*0058*/ 	.byte	0x04, 0x17
        /*005a*/ 	.short	(.L_165 - .L_164)
.L_164:
        /*005c*/ 	.word	0x00000000
        /*0060*/ 	.short	0x0000
        /*0062*/ 	.short	0x0000
        /*0064*/ 	.byte	0x00, 0xf0, 0x61, 0x00


	//----- nvinfo : EIATTR_SPARSE_MMA_MASK
	.align		4
.L_165:
        /*0068*/ 	.byte	0x03, 0x50
        /*006a*/ 	.short	0x0000


	//----- nvinfo : EIATTR_MAXREG_COUNT
	.align		4
        /*006c*/ 	.byte	0x03, 0x1b
        /*006e*/ 	.short	0x00ff


	//----- nvinfo : EIATTR_NUM_BARRIERS
	.align		4
        /*0070*/ 	.byte	0x02, 0x4c
        /*0072*/ 	.byte	0x01
	.zero		1


	//----- nvinfo : EIATTR_MERCURY_ISA_VERSION
	.align		4
        /*0074*/ 	.byte	0x03, 0x5f
        /*0076*/ 	.short	0x0101


	//----- nvinfo : EIATTR_COOP_GROUP_MASK_REGIDS
	.align		4
        /*0078*/ 	.byte	0x04, 0x29
        /*007a*/ 	.short	(.L_167 - .L_166)


	//   ....[0]....
.L_166:
        /*007c*/ 	.word	0xffffffff


	//   ....[1]....
        /*0080*/ 	.word	0xffffffff


	//   ....[2]....
        /*0084*/ 	.word	0xffffffff


	//   ....[3]....
        /*0088*/ 	.word	0xffffffff


	//   ....[4]....
        /*008c*/ 	.word	0xffffffff


	//   ....[5]....
        /*0090*/ 	.word	0xffffffff


	//   ....[6]....
        /*0094*/ 	.word	0xffffffff


	//   ....[7]....
        /*0098*/ 	.word	0xffffffff


	//   ....[8]....
        /*009c*/ 	.word	0xffffffff


	//   ....[9]....
        /*00a0*/ 	.word	0xffffffff


	//   ....[10]....
        /*00a4*/ 	.word	0xffffffff


	//   ....[11]....
        /*00a8*/ 	.word	0xffffffff


	//   ....[12]....
        /*00ac*/ 	.word	0xffffffff


	//   ....[13]....
        /*00b0*/ 	.word	0xffffffff


	//   ....[14]....
        /*00b4*/ 	.word	0xffffffff


	//   ....[15]....
        /*00b8*/ 	.word	0xffffffff


	//   ....[16]....
        /*00bc*/ 	.word	0xffffffff


	//   ....[17]....
        /*00c0*/ 	.word	0xffffffff


	//   ....[18]....
        /*00c4*/ 	.word	0xffffffff


	//   ....[19]....
        /*00c8*/ 	.word	0xffffffff


	//   ....[20]....
        /*00cc*/ 	.word	0xffffffff


	//   ....[21]....
        /*00d0*/ 	.word	0xffffffff


	//   ....[22]....
        /*00d4*/ 	.word	0xffffffff


	//   ....[23]....
        /*00d8*/ 	.word	0xffffffff


	//   ....[24]....
        /*00dc*/ 	.word	0xffffffff


	//   ....[25]....
        /*00e0*/ 	.word	0xffffffff


	//   ....[26]....
        /*00e4*/ 	.word	0xffffffff


	//   ....[27]....
        /*00e8*/ 	.word	0xffffffff


	//   ....[28]....
        /*00ec*/ 	.word	0xffffffff


	//   ....[29]....
        /*00f0*/ 	.word	0xffffffff


	//   ....[30]....
        /*00f4*/ 	.word	0xffffffff


	//   ....[31]....
        /*00f8*/ 	.word	0xffffffff


	//   ....[32]....
        /*00fc*/ 	.word	0xffffffff


	//   ....[33]....
        /*0100*/ 	.word	0xffffffff


	//   ....[34]....
        /*0104*/ 	.word	0xffffffff


	//   ....[35]....
        /*0108*/ 	.word	0xffffffff


	//   ....[36]....
        /*010c*/ 	.word	0xffffffff


	//   ....[37]....
        /*0110*/ 	.word	0xffffffff


	//   ....[38]....
        /*0114*/ 	.word	0xffffffff


	//   ....[39]....
        /*0118*/ 	.word	0xffffffff


	//   ....[40]....
        /*011c*/ 	.word	0xffffffff


	//   ....[41]....
        /*0120*/ 	.word	0xffffffff


	//   ....[42]....
        /*0124*/ 	.word	0xffffffff


	//   ....[43]....
        /*0128*/ 	.word	0xffffffff


	//   ....[44]....
        /*012c*/ 	.word	0xffffffff


	//----- nvinfo : EIATTR_COOP_GROUP_INSTR_OFFSETS
	.align		4
.L_167:
        /*0130*/ 	.byte	0x04, 0x28
        /*0132*/ 	.short	(.L_169 - .L_168)


	//   ....[0]....
.L_168:
        /*0134*/ 	.word	0x00001560


	//   ....[1]....
        /*0138*/ 	.word	0x00001570


	//   ....[2]....
        /*013c*/ 	.word	0x00001580


	//   ....[3]....
        /*0140*/ 	.word	0x000016d0


	//   ....[4]....
        /*0144*/ 	.word	0x00001700


	//   ....[5]....
        /*0148*/ 	.word	0x00001730


	//   ....[6]....
        /*014c*/ 	.word	0x00001850


	//   ....[7]....
        /*0150*/ 	.word	0x00001870


	//   ....[8]....
        /*0154*/ 	.word	0x00001880


	//   ....[9]....
        /*0158*/ 	.word	0x000019a0


	//   ....[10]....
        /*015c*/ 	.word	0x000019c0


	//   ....[11]....
        /*0160*/ 	.word	0x000019d0


	//   ....[12]....
        /*0164*/ 	.word	0x00001af0


	//   ....[13]....
        /*0168*/ 	.word	0x00001b10


	//   ....[14]....
        /*016c*/ 	.word	0x00001b20


	//   ....[15]....
        /*0170*/ 	.word	0x000022a0


	//   ....[16]....
        /*0174*/ 	.word	0x00002330


	//   ....[17]....
        /*0178*/ 	.word	0x00002360


	//   ....[18]....
        /*017c*/ 	.word	0x00002480


	//   ....[19]....
        /*0180*/ 	.word	0x000024b0


	//   ....[20]....
        /*0184*/ 	.word	0x000024c0


	//   ....[21]....
        /*0188*/ 	.word	0x000025e0


	//   ....[22]....
        /*018c*/ 	.word	0x00002600


	//   ....[23]....
        /*0190*/ 	.word	0x00002610


	//   ....[24]....
        /*0194*/ 	.word	0x00002730


	//   ....[25]....
        /*0198*/ 	.word	0x00002750


	//   ....[26]....
        /*019c*/ 	.word	0x00002760


	//   ....[27]....
        /*01a0*/ 	.word	0x00002880


	//   ....[28]....
        /*01a4*/ 	.word	0x000028a0


	//   ....[29]....
        /*01a8*/ 	.word	0x000028b0


	//   ....[30]....
        /*01ac*/ 	.word	0x00004c10


	//   ....[31]....
        /*01b0*/ 	.word	0x00004c20


	//   ....[32]....
        /*01b4*/ 	.word	0x00004c30


	//   ....[33]....
        /*01b8*/ 	.word	0x00004d80


	//   ....[34]....
        /*01bc*/ 	.word	0x00004db0


	//   ....[35]....
        /*01c0*/ 	.word	0x00004de0


	//   ....[36]....
        /*01c4*/ 	.word	0x00004f00


	//   ....[37]....
        /*01c8*/ 	.word	0x00004f20


	//   ....[38]....
        /*01cc*/ 	.word	0x00004f30


	//   ....[39]....
        /*01d0*/ 	.word	0x00005050


	//   ....[40]....
        /*01d4*/ 	.word	0x00005070


	//   ....[41]....
        /*01d8*/ 	.word	0x00005080


	//   ....[42]....
        /*01dc*/ 	.word	0x000051a0


	//   ....[43]....
        /*01e0*/ 	.word	0x000051c0


	//   ....[44]....
        /*01e4*/ 	.word	0x000051d0


	//----- nvinfo : EIATTR_VRC_CTA_INIT_COUNT
	.align		4
.L_169:
        /*01e8*/ 	.byte	0x02, 0x4a
	.zero		1
	.zero		1


	//----- nvinfo : EIATTR_EXIT_INSTR_OFFSETS
	.align		4
        /*01ec*/ 	.byte	0x04, 0x1c
        /*01ee*/ 	.short	(.L_171 - .L_170)


	//   ....[0]....
.L_170:
        /*01f0*/ 	.word	0x000058d0


	//   ....[1]....
        /*01f4*/ 	.word	0x00005920


	//----- nvinfo : EIATTR_MAX_THREADS
	.align		4
.L_171:
        /*01f8*/ 	.byte	0x04, 0x05
        /*01fa*/ 	.short	(.L_173 - .L_172)
.L_172:
        /*01fc*/ 	.word	0x00000100
        /*0200*/ 	.word	0x00000001
        /*0204*/ 	.word	0x00000001


	//----- nvinfo : EIATTR_CRS_STACK_SIZE
	.align		4
.L_173:
        /*0208*/ 	.byte	0x04, 0x1e
        /*020a*/ 	.short	(.L_175 - .L_174)
.L_174:
        /*020c*/ 	.word	0x00000000


	//----- nvinfo : EIATTR_CBANK_PARAM_SIZE
	.align		4
.L_175:
        /*0210*/ 	.byte	0x03, 0x19
        /*0212*/ 	.short	0x0072


	//----- nvinfo : EIATTR_PARAM_CBANK
	.align		4
        /*0214*/ 	.byte	0x04, 0x0a
        /*0216*/ 	.short	(.L_177 - .L_176)
	.align		4
.L_176:
        /*0218*/ 	.word	index@(.nv.constant0._ZN3cub18CUB_300001_SM_10006detail6reduce18DeviceReduceKernelINS2_10policy_hubIN4cuda3std3__45tupleIJblEEEyN6thrust24THRUST_300001_SM_1000_NS8cuda_cub9__find_if7functorIS9_EEE10Policy1000ENSB_12zip_iteratorINS8_IJNSD_26transform_input_iterator_tIbPiNSB_6detail10functional5actorINSM_9compositeIJNSM_16operator_adaptorINS7_8equal_toIvEEEENSN_INSM_8argumentILj0EEEEENSN_INSM_5valueIiEEEEEEEEEEENSB_17counting_iteratorIlNSB_11use_defaultES13_S13_EEEEEEEySF_S9_NS7_10__identityEEEvT0_PT3_T1_NS0_13GridEvenShareIS1B_EET2_T4_)
        /*021c*/ 	.short	0x0380
        /*021e*/ 	.short	0x0072


	//----- nvinfo : EIATTR_SW_WAR
	.align		4
.L_177:
        /*0220*/ 	.byte	0x04, 0x36
        /*0222*/ 	.short	(.L_179 - .L_178)
.L_178:
        /*0224*/ 	.word	0x00000008
.L_179:


//--------------------- .nv.info._ZN3cub18CUB_300001_SM_10006detail6reduce28DeviceReduceSingleTileKernelINS2_10policy_hubIN4cuda3std3__45tupleIJblEEEyN6thrust24THRUST_300001_SM_1000_NS8cuda_cub9__find_if7functorIS9_EEE10Policy1000ENSB_12zip_iteratorINS8_IJNSD_26transform_input_iterator_tIbPiNSB_6detail10functional5actorINSM_9compositeIJNSM_16operator_adaptorINS7_8equal_toIvEEEENSN_INSM_8argumentILj0EEEEENSN_INSM_5valueIiEEEEEEEEEEENSB_17counting_iteratorIlNSB_11use_defaultES13_S13_EEEEEEEPS9_ySF_S9_S9_NS7_10__identityEEEvT0_T1_T2_T3_T4_T6_ --------------------------
	.section	.nv.info._ZN3cub18CUB_300001_SM_10006detail6reduce28DeviceReduceSingleTileKernelINS2_10policy_hubIN4cuda3std3__45tupleIJblEEEyN6thrust24THRUST_300001_SM_1000_NS8cuda_cub9__find_if7functorIS9_EEE10Policy1000ENSB_12zip_iteratorINS8_IJNSD_26transform_input_iterator_tIbPiNSB_6detail10functional5actorINSM_9compositeIJNSM_16operator_adaptorINS7_8equal_toIvEEEENSN_INSM_8argumentILj0EEEEENSN_INSM_5valueIiEEEEEEEEEEENSB_17counting_iteratorIlNSB_11use_defaultES13_S13_EEEEEEEPS9_ySF_S9_S9_NS7_10__identityEEEvT0_T1_T2_T3_T4_T6_,"",@"SHT_CUDA_INFO"
	.sectionflags	@""
	.align	4


	//----- nvinfo : EIATTR_CUDA_API_VERSION
	.align		4
        /*0000*/ 	.byte	0x04, 0x37
        /*0002*/ 	.short	(.L_181 - .L_180)
.L_180:
        /*0004*/ 	.word	0x00000082


	//----- nvinfo : EIATTR_KPARAM_INFO
	.align		4
.L_181:
        /*0008*/ 	.byte	0x04, 0x17
        /*000a*/ 	.short	(.L_183 - .L_182)
.L_182:
        /*000c*/ 	.word	0x00000000
        /*0010*/ 	.short	0x0005
        /*0012*/ 	.short	0x0040
        /*0014*/ 	.byte	0x00, 0xf0, 0x05, 0x00


	//----- nvinfo : EIATTR_KPARAM_INFO
	.align		4
.L_183:
        /*0018*/ 	.byte	0x04, 0x17
        /*001a*/ 	.short	(.L_185 - .L_184)
.L_184:
        /*001c*/ 	.word	0x00000000
        /*0020*/ 	.short	0x0004
        /*0022*/ 	.short	0x0030
        /*0024*/ 	.byte	0x00, 0xf0, 0x41, 0x00


	//----- nvinfo : EIATTR_KPARAM_INFO
	.align		4
.L_185:
        /*0028*/ 	.byte	0x04, 0x17
        /*002a*/ 	.short	(.L_187 - .L_186)
.L_186:
        /*002c*/ 	.word	0x00000000
        /*0030*/ 	.short	0x0003
        /*0032*/ 	.short	0x0028
        /*0034*/ 	.byte	0x00, 0xf0, 0x05, 0x00


	//----- nvinfo : EIATTR_KPARAM_INFO
	.align		4
.L_187:
        /*0038*/ 	.byte	0x04, 0x17
        /*003a*/ 	.short	(.L_189 - .L_188)
.L_188:
        /*003c*/ 	.word	0x00000000
        /*0040*/ 	.short	0x0002
        /*0042*/ 	.short	0x0020
        /*0044*/ 	.byte	0x00, 0xf0, 0x21, 0x00


	//----- nvinfo : EIATTR_KPARAM_INFO
	.align		4
.L_189:
        /*0048*/ 	.byte	0x04, 0x17
        /*004a*/ 	.short	(.L_191 - .L_190)
.L_190:
        /*004c*/ 	.word	0x00000000
        /*0050*/ 	.short	0x0001
        /*0052*/ 	.short	0x0018
        /*0054*/ 	.byte	0x00, 0xf5, 0x21, 0x00


	//----- nvinfo : EIATTR_KPARAM_INFO
	.align		4
.L_191:
        /*0058*/ 	.byte	0x04, 0x17
        /*005a*/ 	.short	(.L_193 - .L_192)
.L_192:
        /*005c*/ 	.word	0x00000000
        /*0060*/ 	.short	0x0000
        /*0062*/ 	.short	0x0000
        /*0064*/ 	.byte	0x00, 0xf0, 0x61, 0x00


	//----- nvinfo : EIATTR_SPARSE_MMA_MASK
	.align		4
.L_193:
        /*0068*/ 	.byte	0x03, 0x50
        /*006a*/ 	.short	0x0000


	//----- nvinfo : EIATTR_MAXREG_COUNT
	.align		4
        /*006c*/ 	.byte	0x03, 0x1b
        /*006e*/ 	.short	0x00ff


	//----- nvinfo : EIATTR_NUM_BARRIERS
	.align		4
        /*0070*/ 	.byte	0x02, 0x4c
        /*0072*/ 	.byte	0x01
	.zero		1


	//----- nvinfo : EIATTR_MERCURY_ISA_VERSION
	.align		4
        /*0074*/ 	.byte	0x03, 0x5f
        /*0076*/ 	.short	0x0101


	//----- nvinfo : EIATTR_COOP_GROUP_MASK_REGIDS
	.align		4
        /*0078*/ 	.byte	0x04, 0x29
        /*007a*/ 	.short	(.L_195 - .L_194)


	//   ....[0]....
.L_194:
        /*007c*/ 	.word	0xffffffff


	//   ....[1]....
        /*0080*/ 	.word	0xffffffff


	//   ....[2]....
        /*0084*/ 	.word	0xffffffff


	//   ....[3]....
        /*0088*/ 	.word	0xffffffff


	//   ....[4]....
        /*008c*/ 	.word	0xffffffff


	//   ....[5]....
        /*0090*/ 	.word	0xffffffff


	//   ....[6]....
        /*0094*/ 	.word	0xffffffff


	//   ....[7]....
        /*0098*/ 	.word	0xffffffff


	//   ....[8]....
        /*009c*/ 	.word	0xffffffff


	//   ....[9]....
        /*00a0*/ 	.word	0xffffffff


	//   ....[10]....
        /*00a4*/ 	.word	0xffffffff


	//   ....[11]....
        /*00a8*/ 	.word	0xffffffff


	//   ....[12]....
        /*00ac*/ 	.word	0xffffffff


	//   ....[13]....
        /*00b0*/ 	.word	0xffffffff


	//   ....[14]....
        /*00b4*/ 	.word	0xffffffff


	//   ....[15]....
        /*00b8*/ 	.word	0xffffffff


	//   ....[16]....
        /*00bc*/ 	.word	0xffffffff


	//   ....[17]....
        /*00c0*/ 	.word	0xffffffff


	//   ....[18]....
        /*00c4*/ 	.word	0xffffffff


	//   ....[19]....
        /*00c8*/ 	.word	0xffffffff


	//   ....[20]....
        /*00cc*/ 	.word	0xffffffff


	//   ....[21]....
        /*00d0*/ 	.word	0xffffffff


	//   ....[22]....
        /*00d4*/ 	.word	0xffffffff


	//   ....[23]....
        /*00d8*/ 	.word	0xffffffff


	//   ....[24]....
        /*00dc*/ 	.word	0xffffffff


	//   ....[25]....
        /*00e0*/ 	.word	0xffffffff


	//   ....[26]....
        /*00e4*/ 	.word	0xffffffff


	//   ....[27]....
        /*00e8*/ 	.word	0xffffffff


	//   ....[28]....
        /*00ec*/ 	.word	0xffffffff


	//   ....[29]....
        /*00f0*/ 	.word	0xffffffff


	//   ....[30]....
        /*00f4*/ 	.word	0xffffffff


	//   ....[31]....
        /*00f8*/ 	.word	0xffffffff


	//   ....[32]....
        /*00fc*/ 	.word	0xffffffff


	//   ....[33]....
        /*0100*/ 	.word	0xffffffff


	//   ....[34]....
        /*0104*/ 	.word	0xffffffff


	//   ....[35]....
        /*0108*/ 	.word	0xffffffff


	//   ....[36]....
        /*010c*/ 	.word	0xffffffff


	//   ....[37]....
        /*0110*/ 	.word	0xffffffff


	//   ....[38]....
        /*0114*/ 	.word	0xffffffff


	//   ....[39]....
        /*0118*/ 	.word	0xffffffff


	//   ....[40]....
        /*011c*/ 	.word	0xffffffff


	//   ....[41]....
        /*0120*/ 	.word	0xffffffff


	//   ....[42]....
        /*0124*/ 	.word	0xffffffff


	//   ....[43]....
        /*0128*/ 	.word	0xffffffff


	//   ....[44]....
        /*012c*/ 	.word	0xffffffff


	//----- nvinfo : EIATTR_COOP_GROUP_INSTR_OFFSETS
	.align		4
.L_195:
        /*0130*/ 	.byte	0x04, 0x28
        /*0132*/ 	.short	(.L_197 - .L_196)


	//   ....[0]....
.L_196:
        /*0134*/ 	.word	0x00001360


	//   ....[1]....
        /*0138*/ 	.word	0x00001370


	//   ....[2]....
        /*013c*/ 	.word	0x00001380


	//   ....[3]....
        /*0140*/ 	.word	0x000014d0


	//   ....[4]....
        /*0144*/ 	.word	0x00001500


	//   ....[5]....
        /*0148*/ 	.word	0x00001530


	//   ....[6]....
        /*014c*/ 	.word	0x00001650


	//   ....[7]....
        /*0150*/ 	.word	0x00001670


	//   ....[8]....
        /*0154*/ 	.word	0x00001680


	//   ....[9]....
        /*0158*/ 	.word	0x000017a0


	//   ....[10]....
        /*015c*/ 	.word	0x000017c0


	//   ....[11]....
        /*0160*/ 	.word	0x000017d0


	//   ....[12]....
        /*0164*/ 	.word	0x000018f0


	//   ....[13]....
        /*0168*/ 	.word	0x00001910


	//   ....[14]....
        /*016c*/ 	.word	0x00001920


	//   ....[15]....
        /*0170*/ 	.word	0x000020b0


	//   ....[16]....
        /*0174*/ 	.word	0x00002140


	//   ....[17]....
        /*0178*/ 	.word	0x00002170


	//   ....[18]....
        /*017c*/ 	.word	0x00002290


	//   ....[19]....
        /*0180*/ 	.word	0x000022c0


	//   ....[20]....
        /*0184*/ 	.word	0x000022d0


	//   ....[21]....
        /*0188*/ 	.word	0x000023f0


	//   ....[22]....
        /*018c*/ 	.word	0x00002410


	//   ....[23]....
        /*0190*/ 	.word	0x00002420


	//   ....[24]....
        /*0194*/ 	.word	0x00002540


	//   ....[25]....
        /*0198*/ 	.word	0x00002560


	//   ....[26]....
        /*019c*/ 	.word	0x00002570


	//   ....[27]....
        /*01a0*/ 	.word	0x00002690


	//   ....[28]....
        /*01a4*/ 	.word	0x000026b0


	//   ....[29]....
        /*01a8*/ 	.word	0x000026c0


	//   ....[30]....
        /*01ac*/ 	.word	0x00004930


	//   ....[31]....
        /*01b0*/ 	.word	0x00004940


	//   ....[32]....
        /*01b4*/ 	.word	0x00004950


	//   ....[33]....
        /*01b8*/ 	.word	0x00004aa0


	//   ....[34]....
        /*01bc*/ 	.word	0x00004ad0


	//   ....[35]....
        /*01c0*/ 	.word	0x00004b00


	//   ....[36]....
        /*01c4*/ 	.word	0x00004c20


	//   ....[37]....
        /*01c8*/ 	.word	0x00004c40


	//   ....[38]....
        /*01cc*/ 	.word	0x00004c50


	//   ....[39]....
        /*01d0*/ 	.word	0x00004d70


	//   ....[40]....
        /*01d4*/ 	.word	0x00004d90


	//   ....[41]....
        /*01d8*/ 	.word	0x00004da0


	//   ....[42]....
        /*01dc*/ 	.word	0x00004ec0


	//   ....[43]....
        /*01e0*/ 	.word	0x00004ee0


	//   ....[44]....
        /*01e4*/ 	.word	0x00004ef0


	//----- nvinfo : EIATTR_VRC_CTA_INIT_COUNT
	.align		4
.L_197:
        /*01e8*/ 	.byte	0x02, 0x4a
	.zero		1
	.zero		1


	//----- nvinfo : EIATTR_EXIT_INSTR_OFFSETS
	.align		4
        /*01ec*/ 	.byte	0x04, 0x1c
        /*01ee*/ 	.short	(.L_199 - .L_198)


	//   ....[0]....
.L_198:
        /*01f0*/ 	.word	0x00000090


	//   ....[1]....
        /*01f4*/ 	.word	0x000000e0


	//   ....[2]....
        /*01f8*/ 	.word	0x00005600


	//   ....[3]....
        /*01fc*/ 	.word	0x000056f0


	//----- nvinfo : EIATTR_MAX_THREADS
	.align		4
.L_199:
        /*0200*/ 	.byte	0x04, 0x05
        /*0202*/ 	.short	(.L_201 - .L_200)
.L_200:
        /*0204*/ 	.word	0x00000100
        /*0208*/ 	.word	0x00000001
        /*020c*/ 	.word	0x00000001


	//----- nvinfo : EIATTR_CRS_STACK_SIZE
	.align		4
.L_201:
        /*0210*/ 	.byte	0x04, 0x1e
        /*0212*/ 	.short	(.L_203 - .L_202)
.L_202:
        /*0214*/ 	.word	0x00000000


	//----- nvinfo : EIATTR_CBANK_PARAM_SIZE
	.align		4
.L_203:
        /*0218*/ 	.byte	0x03, 0x19
        /*021a*/ 	.short	0x0041


	//----- nvinfo : EIATTR_PARAM_CBANK
	.align		4
        /*021c*/ 	.byte	0x04, 0x0a
        /*021e*/ 	.short	(.L_205 - .L_204)
	.align		4
.L_204:
        /*0220*/ 	.word	index@(.nv.constant0._ZN3cub18CUB_300001_SM_10006detail6reduce28DeviceReduceSingleTileKernelINS2_10policy_hubIN4cuda3std3__45tupleIJblEEEyN6thrust24THRUST_300001_SM_1000_NS8cuda_cub9__find_if7functorIS9_EEE10Policy1000ENSB_12zip_iteratorINS8_IJNSD_26transform_input_iterator_tIbPiNSB_6detail10functional5actorINSM_9compositeIJNSM_16operator_adaptorINS7_8equal_toIvEEEENSN_INSM_8argumentILj0EEEEENSN_INSM_5valueIiEEEEEEEEEEENSB_17counting_iteratorIlNSB_11use_defaultES13_S13_EEEEEEEPS9_ySF_S9_S9_NS7_10__identityEEEvT0_T1_T2_T3_T4_T6_)
        /*0224*/ 	.short	0x0380
        /*0226*/ 	.short	0x0041


	//----- nvinfo : EIATTR_SW_WAR
	.align		4
.L_205:
        /*0228*/ 	.byte	0x04, 0x36
        /*022a*/ 	.short	(.L_207 - .L_206)
.L_206:
        /*022c*/ 	.word	0x00000008
.L_207:


//--------------------- .nv.info._ZN3cub18CUB_300001_SM_10006detail6reduce28DeviceReduceSingleTileKernelINS2_10policy_hubIN4cuda3std3__45tupleIJblEEEjN6thrust24THRUST_300001_SM_1000_NS8cuda_cub9__find_if7functorIS9_EEE10Policy1000EPS9_SI_iSF_S9_S9_NS7_10__identityEEEvT0_T1_T2_T3_T4_T6_ --------------------------
	.section	.nv.info._ZN3cub18CUB_300001_SM_10006detail6reduce28DeviceReduceSingleTileKernelINS2_10policy_hubIN4cuda3std3__45tupleIJblEEEjN6thrust24THRUST_300001_SM_1000_NS8cuda_cub9__find_if7functorIS9_EEE10Policy1000EPS9_SI_iSF_S9_S9_NS7_10__identityEEEvT0_T1_T2_T3_T4_T6_,"",@"SHT_CUDA_INFO"
	.sectionflags	@""
	.align	4


	//----- nvinfo : EIATTR_CUDA_API_VERSION
	.align		4
        /*0000*/ 	.byte	0x04, 0x37
        /*0002*/ 	.short	(.L_209 - .L_208)
.L_208:
        /*0004*/ 	.word	0x00000082


	//----- nvinfo : EIATTR_KPARAM_INFO
	.align		4
.L_209:
        /*0008*/ 	.byte	0x04, 0x17
        /*000a*/ 	.short	(.L_211 - .L_210)
.L_210:
        /*000c*/ 	.word	0x00000000
        /*0010*/ 	.short	0x0005
        /*0012*/ 	.short	0x0028
        /*0014*/ 	.byte	0x00, 0xf0, 0x05, 0x00


	//----- nvinfo : EIATTR_KPARAM_INFO
	.align		4
.L_211:
        /*0018*/ 	.byte	0x04, 0x17
        /*001a*/ 	.short	(.L_213 - .L_212)
.L_212:
        /*001c*/ 	.word	0x00000000
        /*0020*/ 	.short	0x0004
        /*0022*/ 	.short	0x0018
        /*0024*/ 	.byte	0x00, 0xf0, 0x41, 0x00


	//----- nvinfo : EIATTR_KPARAM_INFO
	.align		4
.L_213:
        /*0028*/ 	.byte	0x04, 0x17
        /*002a*/ 	.short	(.L_215 - .L_214)
.L_214:
        /*002c*/ 	.word	0x00000000
        /*0030*/ 	.short	0x0003
        /*0032*/ 	.short	0x0014
        /*0034*/ 	.byte	0x00, 0xf0, 0x05, 0x00


	//----- nvinfo : EIATTR_KPARAM_INFO
	.align		4
.L_215:
        /*0038*/ 	.byte	0x04, 0x17
        /*003a*/ 	.short	(.L_217 - .L_216)
.L_216:
        /*003c*/ 	.word	0x00000000
        /*0040*/ 	.short	0x0002
        /*0042*/ 	.short	0x0010
        /*0044*/ 	.byte	0x00, 0xf0, 0x11, 0x00


	//----- nvinfo : EIATTR_KPARAM_INFO
	.align		4
.L_217:
        /*0048*/ 	.byte	0x04, 0x17
        /*004a*/ 	.short	(.L_219 - .L_218)
.L_218:
        /*004c*/ 	.word	0x00000000
        /*0050*/ 	.short	0x0001
        /*0052*/ 	.short	0x0008
        /*0054*/ 	.byte	0x00, 0xf5, 0x21, 0x00


	//----- nvinfo : EIATTR_KPARAM_INFO
	.align		4
.L_219:
        /*0058*/ 	.byte	0x04, 0x17
        /*005a*/ 	.short	(.L_221 - .L_220)
.L_220:
        /*005c*/ 	.word	0x00000000
        /*0060*/ 	.short	0x0000
        /*0062*/ 	.short	0x0000
        /*0064*/ 	.byte	0x00, 0xf5, 0x21, 0x00


	//----- nvinfo : EIATTR_SPARSE_MMA_MASK
	.align		4
.L_221:
        /*0068*/ 	.byte	0x03, 0x50
        /*006a*/ 	.short	0x0000


	//----- nvinfo : EIATTR_MAXREG_COUNT
	.align		4
        /*006c*/ 	.byte	0x03, 0x1b
        /*006e*/ 	.short	0x00ff


	//----- nvinfo : EIATTR_NUM_BARRIERS
	.align		4
        /*0070*/ 	.byte	0x02, 0x4c
        /*0072*/ 	.byte	0x01
	.zero		1


	//----- nvinfo : EIATTR_MERCURY_ISA_VERSION
	.align		4
        /*0074*/ 	.byte	0x03, 0x5f
        /*0076*/ 	.short	0x0101


	//----- nvinfo : EIATTR_COOP_GROUP_MASK_REGIDS
	.align		4
        /*0078*/ 	.byte	0x04, 0x29
        /*007a*/ 	.short	(.L_223 - .L_222)


	//   ....[0]....
.L_222:
        /*007c*/ 	.word	0xffffffff


	//   ....[1]....
        /*0080*/ 	.word	0xffffffff


	//   ....[2]....
        /*0084*/ 	.word	0xffffffff


	//   ....[3]....
        /*0088*/ 	.word	0xffffffff


	//   ....[4]....
        /*008c*/ 	.word	0xffffffff


	//   ....[5]....
        /*0090*/ 	.word	0xffffffff


	//   ....[6]....
        /*0094*/ 	.word	0xffffffff


	//   ....[7]....
        /*0098*/ 	.word	0xffffffff


	//   ....[8]....
        /*009c*/ 	.word	0xffffffff


	//   ....[9]....
        /*00a0*/ 	.word	0xffffffff


	//   ....[10]....
        /*00a4*/ 	.word	0xffffffff


	//   ....[11]....
        /*00a8*/ 	.word	0xffffffff


	//   ....[12]....
        /*00ac*/ 	.word	0xffffffff


	//   ....[13]....
        /*00b0*/ 	.word	0xffffffff


	//   ....[14]....
        /*00b4*/ 	.word	0xffffffff


	//   ....[15]....
        /*00b8*/ 	.word	0xffffffff


	//   ....[16]....
        /*00bc*/ 	.word	0xffffffff


	//   ....[17]....
        /*00c0*/ 	.word	0xffffffff


	//   ....[18]....
        /*00c4*/ 	.word	0xffffffff


	//   ....[19]....
        /*00c8*/ 	.word	0xffffffff


	//   ....[20]....
        /*00cc*/ 	.word	0xffffffff


	//   ....[21]....
        /*00d0*/ 	.word	0xffffffff


	//   ....[22]....
        /*00d4*/ 	.word	0xffffffff


	//   ....[23]....
        /*00d8*/ 	.word	0xffffffff


	//   ....[24]....
        /*00dc*/ 	.word	0xffffffff


	//   ....[25]....
        /*00e0*/ 	.word	0xffffffff


	//   ....[26]....
        /*00e4*/ 	.word	0xffffffff


	//   ....[27]....
        /*00e8*/ 	.word	0xffffffff


	//   ....[28]....
        /*00ec*/ 	.word	0xffffffff


	//   ....[29]....
        /*00f0*/ 	.word	0xffffffff


	//   ....[30]....
        /*00f4*/ 	.word	0xffffffff


	//   ....[31]....
        /*00f8*/ 	.word	0xffffffff


	//   ....[32]....
        /*00fc*/ 	.word	0xffffffff


	//   ....[33]....
        /*0100*/ 	.word	0xffffffff


	//   ....[34]....
        /*0104*/ 	.word	0xffffffff


	//   ....[35]....
        /*0108*/ 	.word	0xffffffff


	//   ....[36]....
        /*010c*/ 	.word	0xffffffff


	//   ....[37]....
        /*0110*/ 	.word	0xffffffff


	//   ....[38]....
        /*0114*/ 	.word	0xffffffff


	//   ....[39]....
        /*0118*/ 	.word	0xffffffff


	//   ....[40]....
        /*011c*/ 	.word	0xffffffff


	//   ....[41]....
        /*0120*/ 	.word	0xffffffff


	//   ....[42]....
        /*0124*/ 	.word	0xffffffff


	//   ....[43]....
        /*0128*/ 	.word	0xffffffff


	//   ....[44]....
        /*012c*/ 	.word	0xffffffff


	//----- nvinfo : EIATTR_COOP_GROUP_INSTR_OFFSETS
	.align		4
.L_223:
        /*0130*/ 	.byte	0x04, 0x28
        /*0132*/ 	.short	(.L_225 - .L_224)


	//   ....[0]....
.L_224:
        /*0134*/ 	.word	0x000007d0


	//   ....[1]....
        /*0138*/ 	.word	0x000007e0


	//   ....[2]....
        /*013c*/ 	.word	0x000007f0


	//   ....[3]....
        /*0140*/ 	.word	0x00000940


	//   ....[4]....
        /*0144*/ 	.word	0x00000970


	//   ....[5]....
        /*0148*/ 	.word	0x000009a0


	//   ....[6]....
        /*014c*/ 	.word	0x00000ac0


	//   ....[7]....
        /*0150*/ 	.word	0x00000ae0


	//   ....[8]....
        /*0154*/ 	.word	0x00000af0


	//   ....[9]....
        /*0158*/ 	.word	0x00000c10


	//   ....[10]....
        /*015c*/ 	.word	0x00000c30


	//   ....[11]....
        /*0160*/ 	.word	0x00000c40


	//   ....[12]....
        /*0164*/ 	.word	0x00000d60


	//   ....[13]....
        /*0168*/ 	.word	0x00000d80


	//   ....[14]....
        /*016c*/ 	.word	0x00000d90


	//   ....[15]....
        /*0170*/ 	.word	0x00001520


	//   ....[16]....
        /*0174*/ 	.word	0x000015b0


	//   ....[17]....
        /*0178*/ 	.word	0x000015e0


	//   ....[18]....
        /*017c*/ 	.word	0x00001700


	//   ....[19]....
        /*0180*/ 	.word	0x00001730


	//   ....[20]....
        /*0184*/ 	.word	0x00001740


	//   ....[21]....
        /*0188*/ 	.word	0x00001860


	//   ....[22]....
        /*018c*/ 	.word	0x00001880


	//   ....[23]....
        /*0190*/ 	.word	0x00001890


	//   ....[24]....
        /*0194*/ 	.word	0x000019b0


	//   ....[25]....
        /*0198*/ 	.word	0x000019d0


	//   ....[26]....
        /*019c*/ 	.word	0x000019e0


	//   ....[27]....
        /*01a0*/ 	.word	0x00001b00


	//   ....[28]....
        /*01a4*/ 	.word	0x00001b20


	//   ....[29]....
        /*01a8*/ 	.word	0x00001b30


	//   ....[30]....
        /*01ac*/ 	.word	0x000031b0


	//   ....[31]....
        /*01b0*/ 	.word	0x000031c0


	//   ....[32]....
        /*01b4*/ 	.word	0x000031d0


	//   ....[33]....
        /*01b8*/ 	.word	0x00003320


	//   ....[34]....
        /*01bc*/ 	.word	0x00003350


	//   ....[35]....
        /*01c0*/ 	.word	0x00003380


	//   ....[36]....
        /*01c4*/ 	.word	0x000034a0


	//   ....[37]....
        /*01c8*/ 	.word	0x000034c0


	//   ....[38]....
        /*01cc*/ 	.word	0x000034d0


	//   ....[39]....
        /*01d0*/ 	.word	0x000035f0


	//   ....[40]....
        /*01d4*/ 	.word	0x00003610


	//   ....[41]....
        /*01d8*/ 	.word	0x00003620


	//   ....[42]....
        /*01dc*/ 	.word	0x00003740


	//   ....[43]....
        /*01e0*/ 	.word	0x00003760


	//   ....[44]....
        /*01e4*/ 	.word	0x00003770


	//----- nvinfo : EIATTR_VRC_CTA_INIT_COUNT
	.align		4
.L_225:
        /*01e8*/ 	.byte	0x02, 0x4a
	.zero		1
	.zero		1


	//----- nvinfo : EIATTR_EXIT_INSTR_OFFSETS
	.align		4
        /*01ec*/ 	.byte	0x04, 0x1c
        /*01ee*/ 	.short	(.L_227 - .L_226)


	//   ....[0]....
.L_226:
        /*01f0*/ 	.word	0x00000080


	//   ....[1]....
        /*01f4*/ 	.word	0x000000d0


	//   ....[2]....
        /*01f8*/ 	.word	0x00003e80


	//   ....[3]....
        /*01fc*/ 	.word	0x00003f70


	//----- nvinfo : EIATTR_MAX_THREADS
	.align		4
.L_227:
        /*0200*/ 	.byte	0x04, 0x05
        /*0202*/ 	.short	(.L_229 - .L_228)
.L_228:
        /*0204*/ 	.word	0x00000100
        /*0208*/ 	.word	0x00000001
        /*020c*/ 	.word	0x00000001


	//----- nvinfo : EIATTR_CRS_STACK_SIZE
	.align		4
.L_229:
        /*0210*/ 	.byte	0x04, 0x1e
        /*0212*/ 	.short	(.L_231 - .L_230)
.L_230:
        /*0214*/ 	.word	0x00000000


	//----- nvinfo : EIATTR_CBANK_PARAM_SIZE
	.align		4
.L_231:
        /*0218*/ 	.byte	0x03, 0x19
        /*021a*/ 	.short	0x0029


	//----- nvinfo : EIATTR_PARAM_CBANK
	.align		4
        /*021c*/ 	.byte	0x04, 0x0a
        /*021e*/ 	.short	(.L_233 - .L_232)
	.align		4
.L_232:
        /*0220*/ 	.word	index@(.nv.constant0._ZN3cub18CUB_300001_SM_10006detail6reduce28DeviceReduceSingleTileKernelINS2_10policy_hubIN4cuda3std3__45tupleIJblEEEjN6thrust24THRUST_300001_SM_1000_NS8cuda_cub9__find_if7functorIS9_EEE10Policy1000EPS9_SI_iSF_S9_S9_NS7_10__identityEEEvT0_T1_T2_T3_T4_T6_)
        /*0224*/ 	.short	0x0380
        /*0226*/ 	.short	0x0029


	//----- nvinfo : EIATTR_SW_WAR
	.align		4
.L_233:
        /*0228*/ 	.byte	0x04, 0x36
        /*022a*/ 	.short	(.L_235 - .L_234)
.L_234:
        /*022c*/ 	.word	0x00000008
.L_235:


//--------------------- .nv.info._ZN3cub18CUB_300001_SM_10006detail6reduce18DeviceReduceKernelINS2_10policy_hubIN4cuda3std3__45tupleIJblEEEjN6thrust24THRUST_300001_SM_1000_NS8cuda_cub9__find_if7functorIS9_EEE10Policy1000ENSB_12zip_iteratorINS8_IJNSD_26transform_input_iterator_tIbPiNSB_6detail10functional5actorINSM_9compositeIJNSM_16operator_adaptorINS7_8equal_toIvEEEENSN_INSM_8argumentILj0EEEEENSN_INSM_5valueIiEEEEEEEEEEENSB_17counting_iteratorIlNSB_11use_defaultES13_S13_EEEEEEEjSF_S9_NS7_10__identityEEEvT0_PT3_T1_NS0_13GridEvenShareIS1B_EET2_T4_ --------------------------
	.section	.nv.info._ZN3cub18CUB_300001_SM_10006detail6reduce18DeviceReduceKernelINS2_10policy_hubIN4cuda3std3__45tupleIJblEEEjN6thrust24THRUST_300001_SM_1000_NS8cuda_cub9__find_if7functorIS9_EEE10Policy1000ENSB_12zip_iteratorINS8_IJNSD_26transform_input_iterator_tIbPiNSB_6detail10functional5actorINSM_9compositeIJNSM_16operator_adaptorINS7_8equal_toIvEEEENSN_INSM_8argumentILj0EEEEENSN_INSM_5valueIiEEEEEEEEEEENSB_17counting_iteratorIlNSB_11use_defaultES13_S13_EEEEEEEjSF_S9_NS7_10__identityEEEvT0_PT3_T1_NS0_13GridEvenShareIS1B_EET2_T4_,"",@"SHT_CUDA_INFO"
	.sectionflags	@""
	.align	4


	//----- nvinfo : EIATTR_CUDA_API_VERSION
	.align		4
        /*0000*/ 	.byte	0x04, 0x37
        /*0002*/ 	.short	(.L_237 - .L_236)
.L_236:
        /*0004*/ 	.word	0x00000082


	//----- nvinfo : EIATTR_KPARAM_INFO
	.align		4
.L_237:
        /*0008*/ 	.byte	0x04, 0x17
        /*000a*/ 	.short	(.L_239 - .L_238)
.L_238:
        /*000c*/ 	.word	0x00000000
        /*0010*/ 	.short	0x0005
        /*0012*/ 	.short	0x004d
        /*0014*/ 	.byte	0x00, 0xf0, 0x05, 0x00


	//----- nvinfo : EIATTR_KPARAM_INFO
	.align		4
.L_239:
        /*0018*/ 	.byte	0x04, 0x17
        /*001a*/ 	.short	(.L_241 - .L_240)
.L_240:
        /*001c*/ 	.word	0x00000000
        /*0020*/ 	.short	0x0004
        /*0022*/ 	.short	0x004c
        /*0024*/ 	.byte	0x00, 0xf0, 0x05, 0x00


	//----- nvinfo : EIATTR_KPARAM_INFO
	.align		4
.L_241:
        /*0028*/ 	.byte	0x04, 0x17
        /*002a*/ 	.short	(.L_243 - .L_242)
.L_242:
        /*002c*/ 	.word	0x00000000
        /*0030*/ 	.short	0x0003
        /*0032*/ 	.short	0x0024
        /*0034*/ 	.byte	0x00, 0xf0, 0xa1, 0x00


	//----- nvinfo : EIATTR_KPARAM_INFO
	.align		4
.L_243:
        /*0038*/ 	.byte	0x04, 0x17
        /*003a*/ 	.short	(.L_245 - .L_244)
.L_244:
        /*003c*/ 	.word	0x00000000
        /*0040*/ 	.short	0x0002
        /*0042*/ 	.short	0x0020
        /*0044*/ 	.byte	0x00, 0xf0, 0x11, 0x00


	//----- nvinfo : EIATTR_KPARAM_INFO
	.align		4
.L_245:
        /*0048*/ 	.byte	0x04, 0x17
        /*004a*/ 	.short	(.L_247 - .L_246)
.L_246:
        /*004c*/ 	.word	0x00000000
        /*0050*/ 	.short	0x0001
        /*0052*/ 	.short	0x0018
        /*0054*/ 	.byte	0x00, 0xf5, 0x21, 0x00


	//----- nvinfo : EIATTR_KPARAM_INFO
	.align		4
.L_247:
        /*0058*/ 	.byte	0x04, 0x17
        /*005a*/ 	.short	(.L_249 - .L_248)
.L_248:
        /*005c*/ 	.word	0x00000000
        /*0060*/ 	.short	0x0000
        /*0062*/ 	.short	0x0000
        /*0064*/ 	.byte	0x00, 0xf0, 0x61, 0x00


	//----- nvinfo : EIATTR_SPARSE_MMA_MASK
	.align		4
.L_249:
        /*0068*/ 	.byte	0x03, 0x50
        /*006a*/ 	.short	0x0000


	//----- nvinfo : EIATTR_MAXREG_COUNT
	.align		4
        /*006c*/ 	.byte	0x03, 0x1b
        /*006e*/ 	.short	0x00ff


	//----- nvinfo : EIATTR_NUM_BARRIERS
	.align		4
        /*0070*/ 	.byte	0x02, 0x4c
        /*0072*/ 	.byte	0x01
	.zero		1


	//----- nvinfo : EIATTR_MERCURY_ISA_VERSION
	.align		4
        /*0074*/ 	.byte	0x03, 0x5f
        /*0076*/ 	.short	0x0101


	//----- nvinfo : EIATTR_COOP_GROUP_MASK_REGIDS
	.align		4
        /*0078*/ 	.byte	0x04, 0x29
        /*007a*/ 	.short	(.L_251 - .L_250)


	//   ....[0]....
.L_250:
        /*007c*/ 	.word	0xffffffff


	//   ....[1]....
        /*0080*/ 	.word	0xffffffff


	//   ....[2]....
        /*0084*/ 	.word	0xffffffff


	//   ....[3]....
        /*0088*/ 	.word	0xffffffff


	//   ....[4]....
        /*008c*/ 	.word	0xffffffff


	//   ....[5]....
        /*0090*/ 	.word	0xffffffff


	//   ....[6]....
        /*0094*/ 	.word	0xffffffff


	//   ....[7]....
        /*0098*/ 	.word	0xffffffff


	//   ....[8]....
        /*009c*/ 	.word	0xffffffff


	//   ....[9]....
        /*00a0*/ 	.word	0xffffffff


	//   ....[10]....
        /*00a4*/ 	.word	0xffffffff


	//   ....[11]....
        /*00a8*/ 	.word	0xffffffff


	//   ....[12]....
        /*00ac*/ 	.word	0xffffffff


	//   ....[13]....
        /*00b0*/ 	.word	0xffffffff


	//   ....[14]....
        /*00b4*/ 	.word	0xffffffff


	//   ....[15]....
        /*00b8*/ 	.word	0xffffffff


	//   ....[16]....
        /*00bc*/ 	.word	0xffffffff


	//   ....[17]....
        /*00c0*/ 	.word	0xffffffff


	//   ....[18]....
        /*00c4*/ 	.word	0xffffffff


	//   ....[19]....
        /*00c8*/ 	.word	0xffffffff


	//   ....[20]....
        /*00cc*/ 	.word	0xffffffff


	//   ....[21]....
        /*00d0*/ 	.word	0xffffffff


	//   ....[22]....
        /*00d4*/ 	.word	0xffffffff


	//   ....[23]....
        /*00d8*/ 	.word	0xffffffff


	//   ....[24]....
        /*00dc*/ 	.word	0xffffffff


	//   ....[25]....
        /*00e0*/ 	.word	0xffffffff


	//   ....[26]....
        /*00e4*/ 	.word	0xffffffff


	//   ....[27]....
        /*00e8*/ 	.word	0xffffffff


	//   ....[28]....
        /*00ec*/ 	.word	0xffffffff


	//   ....[29]....
        /*00f0*/ 	.word	0xffffffff


	//   ....[30]....
        /*00f4*/ 	.word	0xffffffff


	//   ....[31]....
        /*00f8*/ 	.word	0xffffffff


	//   ....[32]....
        /*00fc*/ 	.word	0xffffffff


	//   ....[33]....
        /*0100*/ 	.word	0xffffffff


	//   ....[34]....
        /*0104*/ 	.word	0xffffffff


	//   ....[35]....
        /*0108*/ 	.word	0xffffffff


	//   ....[36]....
        /*010c*/ 	.word	0xffffffff


	//   ....[37]....
        /*0110*/ 	.word	0xffffffff


	//   ....[38]....
        /*0114*/ 	.word	0xffffffff


	//   ....[39]....
        /*0118*/ 	.word	0xffffffff


	//   ....[40]....
        /*011c*/ 	.word	0xffffffff


	//   ....[41]....
        /*0120*/ 	.word	0xffffffff


	//   ....[42]....
        /*0124*/ 	.word	0xffffffff


	//   ....[43]....
        /*0128*/ 	.word	0xffffffff


	//   ....[44]....
        /*012c*/ 	.word	0xffffffff


	//----- nvinfo : EIATTR_COOP_GROUP_INSTR_OFFSETS
	.align		4
.L_251:
        /*0130*/ 	.byte	0x04, 0x28
        /*0132*/ 	.short	(.L_253 - .L_252)


	//   ....[0]....
.L_252:
        /*0134*/ 	.word	0x00001480


	//   ....[1]....
        /*0138*/ 	.word	0x00001490


	//   ....[2]....
        /*013c*/ 	.word	0x000014a0


	//   ....[3]....
        /*0140*/ 	.word	0x000015f0


	//   ....[4]....
        /*0144*/ 	.word	0x00001620


	//   ....[5]....
        /*0148*/ 	.word	0x00001650


	//   ....[6]....
        /*014c*/ 	.word	0x00001770


	//   ....[7]....
        /*0150*/ 	.word	0x00001790


	//   ....[8]....
        /*0154*/ 	.word	0x000017a0


	//   ....[9]....
        /*0158*/ 	.word	0x000018c0


	//   ....[10]....
        /*015c*/ 	.word	0x000018e0


	//   ....[11]....
        /*0160*/ 	.word	0x000018f0


	//   ....[12]....
        /*0164*/ 	.word	0x00001a10


	//   ....[13]....
        /*0168*/ 	.word	0x00001a30


	//   ....[14]....
        /*016c*/ 	.word	0x00001a40


	//   ....[15]....
        /*0170*/ 	.word	0x000021c0


	//   ....[16]....
        /*0174*/ 	.word	0x00002250


	//   ....[17]....
        /*0178*/ 	.word	0x00002280


	//   ....[18]....
        /*017c*/ 	.word	0x000023a0


	//   ....[19]....
        /*0180*/ 	.word	0x000023d0


	//   ....[20]....
        /*0184*/ 	.word	0x000023e0


	//   ....[21]....
        /*0188*/ 	.word	0x00002500


	//   ....[22]....
        /*018c*/ 	.word	0x00002520


	//   ....[23]....
        /*0190*/ 	.word	0x00002530


	//   ....[24]....
        /*0194*/ 	.word	0x00002650


	//   ....[25]....
        /*0198*/ 	.word	0x00002670


	//   ....[26]....
        /*019c*/ 	.word	0x00002680


	//   ....[27]....
        /*01a0*/ 	.word	0x000027a0


	//   ....[28]....
        /*01a4*/ 	.word	0x000027c0


	//   ....[29]....
        /*01a8*/ 	.word	0x000027d0


	//   ....[30]....
        /*01ac*/ 	.word	0x00004be0


	//   ....[31]....
        /*01b0*/ 	.word	0x00004bf0


	//   ....[32]....
        /*01b4*/ 	.word	0x00004c00


	//   ....[33]....
        /*01b8*/ 	.word	0x00004d50


	//   ....[34]....
        /*01bc*/ 	.word	0x00004d80


	//   ....[35]....
        /*01c0*/ 	.word	0x00004db0


	//   ....[36]....
        /*01c4*/ 	.word	0x00004ed0


	//   ....[37]....
        /*01c8*/ 	.word	0x00004ef0


	//   ....[38]....
        /*01cc*/ 	.word	0x00004f00


	//   ....[39]....
        /*01d0*/ 	.word	0x00005020


	//   ....[40]....
        /*01d4*/ 	.word	0x00005040


	//   ....[41]....
        /*01d8*/ 	.word	0x00005050


	//   ....[42]....
        /*01dc*/ 	.word	0x00005170


	//   ....[43]....
        /*01e0*/ 	.word	0x00005190


	//   ....[44]....
        /*01e4*/ 	.word	0x000051a0


	//----- nvinfo : EIATTR_VRC_CTA_INIT_COUNT
	.align		4
.L_253:
        /*01e8*/ 	.byte	0x02, 0x4a
	.zero		1
	.zero		1


	//----- nvinfo : EIATTR_EXIT_INSTR_OFFSETS
	.align		4
        /*01ec*/ 	.byte	0x04, 0x1c
        /*01ee*/ 	.short	(.L_255 - .L_254)


	//   ....[0]....
.L_254:
        /*01f0*/ 	.word	0x000058a0


	//   ....[1]....
        /*01f4*/ 	.word	0x000058f0


	//----- nvinfo : EIATTR_MAX_THREADS
	.align		4
.L_255:
        /*01f8*/ 	.byte	0x04, 0x05
        /*01fa*/ 	.short	(.L_257 - .L_256)
.L_256:
        /*01fc*/ 	.word	0x00000100
        /*0200*/ 	.word	0x00000001
        /*0204*/ 	.word	0x00000001


	//----- nvinfo : EIATTR_CRS_STACK_SIZE
	.align		4
.L_257:
        /*0208*/ 	.byte	0x04, 0x1e
        /*020a*/ 	.short	(.L_259 - .L_258)
.L_258:
        /*020c*/ 	.word	0x00000000


	//----- nvinfo : EIATTR_CBANK_PARAM_SIZE
	.align		4
.L_259:
        /*0210*/ 	.byte	0x03, 0x19
        /*0212*/ 	.short	0x004e


	//----- nvinfo : EIATTR_PARAM_CBANK
	.align		4
        /*0214*/ 	.byte	0x04, 0x0a
        /*0216*/ 	.short	(.L_261 - .L_260)
	.align		4
.L_260:
        /*0218*/ 	.word	index@(.nv.constant0._ZN3cub18CUB_300001_SM_10006detail6reduce18DeviceReduceKernelINS2_10policy_hubIN4cuda3std3__45tupleIJblEEEjN6thrust24THRUST_300001_SM_1000_NS8cuda_cub9__find_if7functorIS9_EEE10Policy1000ENSB_12zip_iteratorINS8_IJNSD_26transform_input_iterator_tIbPiNSB_6detail10functional5actorINSM_9compositeIJNSM_16operator_adaptorINS7_8equal_toIvEEEENSN_INSM_8argumentILj0EEEEENSN_INSM_5valueIiEEEEEEEEEEENSB_17counting_iteratorIlNSB_11use_defaultES13_S13_EEEEEEEjSF_S9_NS7_10__identityEEEvT0_PT3_T1_NS0_13GridEvenShareIS1B_EET2_T4_)
        /*021c*/ 	.short	0x0380
        /*021e*/ 	.short	0x004e


	//----- nvinfo : EIATTR_SW_WAR
	.align		4
.L_261:
        /*0220*/ 	.byte	0x04, 0x36
        /*0222*/ 	.short	(.L_263 - .L_262)
.L_262:
        /*0224*/ 	.word	0x00000008
.L_263:


//--------------------- .nv.info._ZN3cub18CUB_300001_SM_10006detail6reduce28DeviceReduceSingleTileKernelINS2_10policy_hubIN4cuda3std3__45tupleIJblEEEjN6thrust24THRUST_300001_SM_1000_NS8cuda_cub9__find_if7functorIS9_EEE10Policy1000ENSB_12zip_iteratorINS8_IJNSD_26transform_input_iterator_tIbPiNSB_6detail10functional5actorINSM_9compositeIJNSM_16operator_adaptorINS7_8equal_toIvEEEENSN_INSM_8argumentILj0EEEEENSN_INSM_5valueIiEEEEEEEEEEENSB_17counting_iteratorIlNSB_11use_defaultES13_S13_EEEEEEEPS9_jSF_S9_S9_NS7_10__identityEEEvT0_T1_T2_T3_T4_T6_ --------------------------
	.section	.nv.info._ZN3cub18CUB_300001_SM_10006detail6reduce28DeviceReduceSingleTileKernelINS2_10policy_hubIN4cuda3std3__45tupleIJblEEEjN6thrust24THRUST_300001_SM_1000_NS8cuda_cub9__find_if7functorIS9_EEE10Policy1000ENSB_12zip_iteratorINS8_IJNSD_26transform_input_iterator_tIbPiNSB_6detail10functional5actorINSM_9compositeIJNSM_16operator_adaptorINS7_8equal_toIvEEEENSN_INSM_8argumentILj0EEEEENSN_INSM_5valueIiEEEEEEEEEEENSB_17counting_iteratorIlNSB_11use_defaultES13_S13_EEEEEEEPS9_jSF_S9_S9_NS7_10__identityEEEvT0_T1_T2_T3_T4_T6_,"",@"SHT_CUDA_INFO"
	.sectionflags	@""
	.align	4


	//----- nvinfo : EIATTR_CUDA_API_VERSION
	.align		4
        /*0000*/ 	.byte	0x04, 0x37
        /*0002*/ 	.short	(.L_265 - .L_264)
.L_264:
        /*0004*/ 	.word	0x00000082


	//----- nvinfo : EIATTR_KPARAM_INFO
	.align		4
.L_265:
        /*0008*/ 	.byte	0x04, 0x17
        /*000a*/ 	.short	(.L_267 - .L_266)
.L_266:
        /*000c*/ 	.word	0x00000000
        /*0010*/ 	.short	0x0005
        /*0012*/ 	.short	0x0038
        /*0014*/ 	.byte	0x00, 0xf0, 0x05, 0x00


	//----- nvinfo : EIATTR_KPARAM_INFO
	.align		4
.L_267:
        /*0018*/ 	.byte	0x04, 0x17
        /*001a*/ 	.short	(.L_269 - .L_268)
.L_268:
        /*001c*/ 	.word	0x00000000
        /*0020*/ 	.short	0x0004
        /*0022*/ 	.short	0x0028
        /*0024*/ 	.byte	0x00, 0xf0, 0x41, 0x00


	//----- nvinfo : EIATTR_KPARAM_INFO
	.align		4
.L_269:
        /*0028*/ 	.byte	0x04, 0x17
        /*002a*/ 	.short	(.L_271 - .L_270)
.L_270:
        /*002c*/ 	.word	0x00000000
        /*0030*/ 	.short	0x0003
        /*0032*/ 	.short	0x0024
        /*0034*/ 	.byte	0x00, 0xf0, 0x05, 0x00


	//----- nvinfo : EIATTR_KPARAM_INFO
	.align		4
.L_271:
        /*0038*/ 	.byte	0x04, 0x17
        /*003a*/ 	.short	(.L_273 - .L_272)
.L_272:
        /*003c*/ 	.word	0x00000000
        /*0040*/ 	.short	0x0002
        /*0042*/ 	.short	0x0020
        /*0044*/ 	.byte	0x00, 0xf0, 0x11, 0x00


	//----- nvinfo : EIATTR_KPARAM_INFO
	.align		4
.L_273:
        /*0048*/ 	.byte	0x04, 0x17
        /*004a*/ 	.short	(.L_275 - .L_274)
.L_274:
        /*004c*/ 	.word	0x00000000
        /*0050*/ 	.short	0x0001
        /*0052*/ 	.short	0x0018
        /*0054*/ 	.byte	0x00, 0xf5, 0x21, 0x00


	//----- nvinfo : EIATTR_KPARAM_INFO
	.align		4
.L_275:
        /*0058*/ 	.byte	0x04, 0x17
        /*005a*/ 	.short	(.L_277 - .L_276)
.L_276:
        /*005c*/ 	.word	0x00000000
        /*0060*/ 	.short	0x0000
        /*0062*/ 	.short	0x0000
        /*0064*/ 	.byte	0x00, 0xf0, 0x61, 0x00


	//----- nvinfo : EIATTR_SPARSE_MMA_MASK
	.align		4
.L_277:
        /*0068*/ 	.byte	0x03, 0x50
        /*006a*/ 	.short	0x0000


	//----- nvinfo : EIATTR_MAXREG_COUNT
	.align		4
        /*006c*/ 	.byte	0x03, 0x1b
        /*006e*/ 	.short	0x00ff


	//----- nvinfo : EIATTR_NUM_BARRIERS
	.align		4
        /*0070*/ 	.byte	0x02, 0x4c
        /*0072*/ 	.byte	0x01
	.zero		1


	//----- nvinfo : EIATTR_MERCURY_ISA_VERSION
	.align		4
        /*0074*/ 	.byte	0x03, 0x5f
        /*0076*/ 	.short	0x0101


	//----- nvinfo : EIATTR_COOP_GROUP_MASK_REGIDS
	.align		4
        /*0078*/ 	.byte	0x04, 0x29
        /*007a*/ 	.short	(.L_279 - .L_278)


	//   ....[0]....
.L_278:
        /*007c*/ 	.word	0xffffffff


	//   ....[1]....
        /*0080*/ 	.word	0xffffffff


	//   ....[2]....
        /*0084*/ 	.word	0xffffffff


	//   ....[3]....
        /*0088*/ 	.word	0xffffffff


	//   ....[4]....
        /*008c*/ 	.word	0xffffffff


	//   ....[5]....
        /*0090*/ 	.word	0xffffffff


	//   ....[6]....
        /*0094*/ 	.word	0xffffffff


	//   ....[7]....
        /*0098*/ 	.word	0xffffffff


	//   ....[8]....
        /*009c*/ 	.word	0xffffffff


	//   ....[9]....
        /*00a0*/ 	.word	0xffffffff


	//   ....[10]....
        /*00a4*/ 	.word	0xffffffff


	//   ....[11]....
        /*00a8*/ 	.word	0xffffffff


	//   ....[12]....
        /*00ac*/ 	.word	0xffffffff


	//   ....[13]....
        /*00b0*/ 	.word	0xffffffff


	//   ....[14]....
        /*00b4*/ 	.word	0xffffffff


	//   ....[15]....
        /*00b8*/ 	.word	0xffffffff


	//   ....[16]....
        /*00bc*/ 	.word	0xffffffff


	//   ....[17]....
        /*00c0*/ 	.word	0xffffffff


	//   ....[18]....
        /*00c4*/ 	.word	0xffffffff


	//   ....[19]....
        /*00c8*/ 	.word	0xffffffff


	//   ....[20]....
        /*00cc*/ 	.word	0xffffffff


	//   ....[21]....
        /*00d0*/ 	.word	0xffffffff


	//   ....[22]....
        /*00d4*/ 	.word	0xffffffff


	//   ....[23]....
        /*00d8*/ 	.word	0xffffffff


	//   ....[24]....
        /*00dc*/ 	.word	0xffffffff


	//   ....[25]....
        /*00e0*/ 	.word	0xffffffff


	//   ....[26]....
        /*00e4*/ 	.word	0xffffffff


	//   ....[27]....
        /*00e8*/ 	.word	0xffffffff


	//   ....[28]....
        /*00ec*/ 	.word	0xffffffff


	//   ....[29]....
        /*00f0*/ 	.word	0xffffffff


	//   ....[30]....
        /*00f4*/ 	.word	0xffffffff


	//   ....[31]....
        /*00f8*/ 	.word	0xffffffff


	//   ....[32]....
        /*00fc*/ 	.word	0xffffffff


	//   ....[33]....
        /*0100*/ 	.word	0xffffffff


	//   ....[34]....
        /*0104*/ 	.word	0xffffffff


	//   ....[35]....
        /*0108*/ 	.word	0xffffffff


	//   ....[36]....
        /*010c*/ 	.word	0xffffffff


	//   ....[37]....
        /*0110*/ 	.word	0xffffffff


	//   ....[38]....
        /*0114*/ 	.word	0xffffffff


	//   ....[39]....
        /*0118*/ 	.word	0xffffffff


	//   ....[40]....
        /*011c*/ 	.word	0xffffffff


	//   ....[41]....
        /*0120*/ 	.word	0xffffffff


	//   ....[42]....
        /*0124*/ 	.word	0xffffffff


	//   ....[43]....
        /*0128*/ 	.word	0xffffffff


	//   ....[44]....
        /*012c*/ 	.word	0xffffffff


	//----- nvinfo : EIATTR_COOP_GROUP_INSTR_OFFSETS
	.align		4
.L_279:
        /*0130*/ 	.byte	0x04, 0x28
        /*0132*/ 	.short	(.L_281 - .L_280)


	//   ....[0]....
.L_280:
        /*0134*/ 	.word	0x00001300


	//   ....[1]....
        /*0138*/ 	.word	0x00001310


	//   ....[2]....
        /*013c*/ 	.word	0x00001320


	//   ....[3]....
        /*0140*/ 	.word	0x00001470


	//   ....[4]....
        /*0144*/ 	.word	0x000014a0


	//   ....[5]....
        /*0148*/ 	.word	0x000014d0


	//   ....[6]....
        /*014c*/ 	.word	0x000015f0


	//   ....[7]....
        /*0150*/ 	.word	0x00001610


	//   ....[8]....
        /*0154*/ 	.word	0x00001620


	//   ....[9]....
        /*0158*/ 	.word	0x00001740


	//   ....[10]....
        /*015c*/ 	.word	0x00001760


	//   ....[11]....
        /*0160*/ 	.word	0x00001770


	//   ....[12]....
        /*0164*/ 	.word	0x00001890


	//   ....[13]....
        /*0168*/ 	.word	0x000018b0


	//   ....[14]....
        /*016c*/ 	.word	0x000018c0


	//   ....[15]....
        /*0170*/ 	.word	0x00002040


	//   ....[16]....
        /*0174*/ 	.word	0x000020d0


	//   ....[17]....
        /*0178*/ 	.word	0x00002100


	//   ....[18]....
        /*017c*/ 	.word	0x00002220


	//   ....[19]....
        /*0180*/ 	.word	0x00002250


	//   ....[20]....
        /*0184*/ 	.word	0x00002260


	//   ....[21]....
        /*0188*/ 	.word	0x00002380


	//   ....[22]....
        /*018c*/ 	.word	0x000023a0


	//   ....[23]....
        /*0190*/ 	.word	0x000023b0


	//   ....[24]....
        /*0194*/ 	.word	0x000024d0


	//   ....[25]....
        /*0198*/ 	.word	0x000024f0


	//   ....[26]....
        /*019c*/ 	.word	0x00002500


	//   ....[27]....
        /*01a0*/ 	.word	0x00002620


	//   ....[28]....
        /*01a4*/ 	.word	0x00002640


	//   ....[29]....
        /*01a8*/ 	.word	0x00002650


	//   ....[30]....
        /*01ac*/ 	.word	0x00004890


	//   ....[31]....
        /*01b0*/ 	.word	0x000048a0


	//   ....[32]....
        /*01b4*/ 	.word	0x000048b0


	//   ....[33]....
        /*01b8*/ 	.word	0x00004a00


	//   ....[34]....
        /*01bc*/ 	.word	0x00004a30


	//   ....[35]....
        /*01c0*/ 	.word	0x00004a60


	//   ....[36]....
        /*01c4*/ 	.word	0x00004b80


	//   ....[37]....
        /*01c8*/ 	.word	0x00004ba0


	//   ....[38]....
        /*01cc*/ 	.word	0x00004bb0


	//   ....[39]....
        /*01d0*/ 	.word	0x00004cd0


	//   ....[40]....
        /*01d4*/ 	.word	0x00004cf0


	//   ....[41]....
        /*01d8*/ 	.word	0x00004d00


	//   ....[42]....
        /*01dc*/ 	.word	0x00004e20


	//   ....[43]....
        /*01e0*/ 	.word	0x00004e40


	//   ....[44]....
        /*01e4*/ 	.word	0x00004e50


	//----- nvinfo : EIATTR_VRC_CTA_INIT_COUNT
	.align		4
.L_281:
        /*01e8*/ 	.byte	0x02, 0x4a
	.zero		1
	.zero		1


	//----- nvinfo : EIATTR_EXIT_INSTR_OFFSETS
	.align		4
        /*01ec*/ 	.byte	0x04, 0x1c
        /*01ee*/ 	.short	(.L_283 - .L_282)


	//   ....[0]....
.L_282:
        /*01f0*/ 	.word	0x00000080


	//   ....[1]....
        /*01f4*/ 	.word	0x000000d0


	//   ....[2]....
        /*01f8*/ 	.word	0x00005550


	//   ....[3]....
        /*01fc*/ 	.word	0x00005640


	//----- nvinfo : EIATTR_MAX_THREADS
	.align		4
.L_283:
        /*0200*/ 	.byte	0x04, 0x05
        /*0202*/ 	.short	(.L_285 - .L_284)
.L_284:
        /*0204*/ 	.word	0x00000100
        /*0208*/ 	.word	0x00000001
        /*020c*/ 	.word	0x00000001


	//----- nvinfo : EIATTR_CRS_STACK_SIZE
	.align		4
.L_285:
        /*0210*/ 	.byte	0x04, 0x1e
        /*0212*/ 	.short	(.L_287 - .L_286)
.L_286:
        /*0214*/ 	.word	0x00000000


	//----- nvinfo : EIATTR_CBANK_PARAM_SIZE
	.align		4
.L_287:
        /*0218*/ 	.byte	0x03, 0x19
        /*021a*/ 	.short	0x0039


	//----- nvinfo : EIATTR_PARAM_CBANK
	.align		4
        /*021c*/ 	.byte	0x04, 0x0a
        /*021e*/ 	.short	(.L_289 - .L_288)
	.align		4
.L_288:
        /*0220*/ 	.word	index@(.nv.constant0._ZN3cub18CUB_300001_SM_10006detail6reduce28DeviceReduceSingleTileKernelINS2_10policy_hubIN4cuda3std3__45tupleIJblEEEjN6thrust24THRUST_300001_SM_1000_NS8cuda_cub9__find_if7functorIS9_EEE10Policy1000ENSB_12zip_iteratorINS8_IJNSD_26transform_input_iterator_tIbPiNSB_6detail10functional5actorINSM_9compositeIJNSM_16operator_adaptorINS7_8equal_toIvEEEENSN_INSM_8argumentILj0EEEEENSN_INSM_5valueIiEEEEEEEEEEENSB_17counting_iteratorIlNSB_11use_defaultES13_S13_EEEEEEEPS9_jSF_S9_S9_NS7_10__identityEEEvT0_T1_T2_T3_T4_T6_)
        /*0224*/ 	.short	0x0380
        /*0226*/ 	.short	0x0039


	//----- nvinfo : EIATTR_SW_WAR
	.align		4
.L_289:
        /*0228*/ 	.byte	0x04, 0x36
        /*022a*/ 	.short	(.L_291 - .L_290)
.L_290:
        /*022c*/ 	.word	0x00000008
.L_291:


//--------------------- .nv.info._ZN3cub18CUB_300001_SM_10006detail8for_each13static_kernelINS2_12policy_hub_t12policy_500_tElNS2_12op_wrapper_tIlN6thrust24THRUST_300001_SM_1000_NS6system6detail7generic6detail21binary_search_functorIPfNSC_18binary_search_lessENSC_3lbfEEENS8_12zip_iteratorIN4cuda3std3__45tupleIJNS8_6detail15normal_iteratorINS8_7pointerIfNS8_8cuda_cub5par_tENS8_11use_defaultESS_EEEENSO_INSP_IlSR_SS_SS_EEEEEEEEEEEEEvT0_T1_ --------------------------
	.section	.nv.info._ZN3cub18CUB_300001_SM_10006detail8for_each13static_kernelINS2_12policy_hub_t12policy_500_tElNS2_12op_wrapper_tIlN6thrust24THRUST_300001_SM_1000_NS6system6detail7generic6detail21binary_search_functorIPfNSC_18binary_search_lessENSC_3lbfEEENS8_12zip_iteratorIN4cuda3std3__45tupleIJNS8_6detail15normal_iteratorINS8_7pointerIfNS8_8cuda_cub5par_tENS8_11use_defaultESS_EEEENSO_INSP_IlSR_SS_SS_EEEEEEEEEEEEEvT0_T1_,"",@"SHT_CUDA_INFO"
	.sectionflags	@""
	.align	4


	//----- nvinfo : EIATTR_CUDA_API_VERSION
	.align		4
        /*0000*/ 	.byte	0x04, 0x37
        /*0002*/ 	.short	(.L_293 - .L_292)
.L_292:
        /*0004*/ 	.word	0x00000082


	//----- nvinfo : EIATTR_KPARAM_INFO
	.align		4
.L_293:
        /*0008*/ 	.byte	0x04, 0x17
        /*000a*/ 	.short	(.L_295 - .L_294)
.L_294:
        /*000c*/ 	.word	0x00000000
        /*0010*/ 	.short	0x0001
        /*0012*/ 	.short	0x0008
        /*0014*/ 	.byte	0x00, 0xf0, 0xa1, 0x00


	//----- nvinfo : EIATTR_KPARAM_INFO
	.align		4
.L_295:
        /*0018*/ 	.byte	0x04, 0x17
        /*001a*/ 	.short	(.L_297 - .L_296)
.L_296:
        /*001c*/ 	.word	0x00000000
        /*0020*/ 	.short	0x0000
        /*0022*/ 	.short	0x0000
        /*0024*/ 	.byte	0x00, 0xf0, 0x21, 0x00


	//----- nvinfo : EIATTR_SPARSE_MMA_MASK
	.align		4
.L_297:
        /*0028*/ 	.byte	0x03, 0x50
        /*002a*/ 	.short	0x0000


	//----- nvinfo : EIATTR_MAXREG_COUNT
	.align		4
        /*002c*/ 	.byte	0x03, 0x1b
        /*002e*/ 	.short	0x00ff


	//----- nvinfo : EIATTR_MERCURY_ISA_VERSION
	.align		4
        /*0030*/ 	.byte	0x03, 0x5f
        /*0032*/ 	.short	0x0101


	//----- nvinfo : EIATTR_VRC_CTA_INIT_COUNT
	.align		4
        /*0034*/ 	.byte	0x02, 0x4a
	.zero		1
	.zero		1


	//----- nvinfo : EIATTR_EXIT_INSTR_OFFSETS
	.align		4
        /*0038*/ 	.byte	0x04, 0x1c
        /*003a*/ 	.short	(.L_299 - .L_298)


	//   ....[0]....
.L_298:
        /*003c*/ 	.word	0x00000590


	//   ....[1]....
        /*0040*/ 	.word	0x00000610


	//   ....[2]....
        /*0044*/ 	.word	0x00000a00


	//   ....[3]....
        /*0048*/ 	.word	0x00000c60


	//   ....[4]....
        /*004c*/ 	.word	0x00000d40


	//   ....[5]....
        /*0050*/ 	.word	0x00000d60


	//----- nvinfo : EIATTR_MAX_THREADS
	.align		4
.L_299:
        /*0054*/ 	.byte	0x04, 0x05
        /*0056*/ 	.short	(.L_301 - .L_300)
.L_300:
        /*0058*/ 	.word	0x00000100
        /*005c*/ 	.word	0x00000001
        /*0060*/ 	.word	0x00000001


	//----- nvinfo : EIATTR_CRS_STACK_SIZE
	.align		4
.L_301:
        /*0064*/ 	.byte	0x04, 0x1e
        /*0066*/ 	.short	(.L_303 - .L_302)
.L_302:
        /*0068*/ 	.word	0x00000000


	//----- nvinfo : EIATTR_CBANK_PARAM_SIZE
	.align		4
.L_303:
        /*006c*/ 	.byte	0x03, 0x19
        /*006e*/ 	.short	0x0030


	//----- nvinfo : EIATTR_PARAM_CBANK
	.align		4
        /*0070*/ 	.byte	0x04, 0x0a
        /*0072*/ 	.short	(.L_305 - .L_304)
	.align		4
.L_304:
        /*0074*/ 	.word	index@(.nv.constant0._ZN3cub18CUB_300001_SM_10006detail8for_each13static_kernelINS2_12policy_hub_t12policy_500_tElNS2_12op_wrapper_tIlN6thrust24THRUST_300001_SM_1000_NS6system6detail7generic6detail21binary_search_functorIPfNSC_18binary_search_lessENSC_3lbfEEENS8_12zip_iteratorIN4cuda3std3__45tupleIJNS8_6detail15normal_iteratorINS8_7pointerIfNS8_8cuda_cub5par_tENS8_11use_defaultESS_EEEENSO_INSP_IlSR_SS_SS_EEEEEEEEEEEEEvT0_T1_)
        /*0078*/ 	.short	0x0380
        /*007a*/ 	.short	0x0030


	//----- nvinfo : EIATTR_SW_WAR
	.align		4
.L_305:
        /*007c*/ 	.byte	0x04, 0x36
        /*007e*/ 	.short	(.L_307 - .L_306)
.L_306:
        /*0080*/ 	.word	0x00000008
.L_307:


//--------------------- .nv.info._ZN3cub18CUB_300001_SM_10006detail11EmptyKernelIvEEvv --------------------------
	.section	.nv.info._ZN3cub18CUB_300001_SM_10006detail11EmptyKernelIvEEvv,"",@"SHT_CUDA_INFO"
	.sectionflags	@""
	.align	4


	//----- nvinfo : EIATTR_CUDA_API_VERSION
	.align		4
        /*0000*/ 	.byte	0x04, 0x37
        /*0002*/ 	.short	(.L_309 - .L_308)
.L_308:
        /*0004*/ 	.word	0x00000082


	//----- nvinfo : EIATTR_SPARSE_MMA_MASK
	.align		4
.L_309:
        /*0008*/ 	.byte	0x03, 0x50
        /*000a*/ 	.short	0x0000


	//----- nvinfo : EIATTR_MAXREG_COUNT
	.align		4
        /*000c*/ 	.byte	0x03, 0x1b
        /*000e*/ 	.short	0x00ff


	//----- nvinfo : EIATTR_MERCURY_ISA_VERSION
	.align		4
        /*0010*/ 	.byte	0x03, 0x5f
        /*0012*/ 	.short	0x0101


	//----- nvinfo : EIATTR_VRC_CTA_INIT_COUNT
	.align		4
        /*0014*/ 	.byte	0x02, 0x4a
	.zero		1
	.zero		1


	//----- nvinfo : EIATTR_EXIT_INSTR_OFFSETS
	.align		4
        /*0018*/ 	.byte	0x04, 0x1c
        /*001a*/ 	.short	(.L_311 - .L_310)


	//   ....[0]....
.L_310:
        /*001c*/ 	.word	0x00000010


	//----- nvinfo : EIATTR_SW_WAR
	.align		4
.L_311:
        /*0020*/ 	.byte	0x04, 0x36
        /*0022*/ 	.short	(.L_313 - .L_312)
.L_312:
        /*0024*/ 	.word	0x00000008
.L_313:


//--------------------- .nv.info._Z6mutatePA48_i  --------------------------
	.section	.nv.info._Z6mutatePA48_i,"",@"SHT_CUDA_INFO"
	.sectionflags	@""
	.align	4


	//----- nvinfo : EIATTR_CUDA_API_VERSION
	.align		4
        /*0000*/ 	.byte	0x04, 0x37
        /*0002*/ 	.short	(.L_315 - .L_314)
.L_314:
        /*0004*/ 	.word	0x00000082


	//----- nvinfo : EIATTR_KPARAM_INFO
	.align		4
.L_315:
        /*0008*/ 	.byte	0x04, 0x17
        /*000a*/ 	.short	(.L_317 - .L_316)
.L_316:
        /*000c*/ 	.word	0x00000000
        /*0010*/ 	.short	0x0000
        /*0012*/ 	.short	0x0000
        /*0014*/ 	.byte	0x00, 0xf5, 0x21, 0x00


	//----- nvinfo : EIATTR_SPARSE_MMA_MASK
	.align		4
.L_317:
        /*0018*/ 	.byte	0x03, 0x50
        /*001a*/ 	.short	0x0000


	//----- nvinfo : EIATTR_MAXREG_COUNT
	.align		4
        /*001c*/ 	.byte	0x03, 0x1b
        /*001e*/ 	.short	0x00ff


	//----- nvinfo : EIATTR_MERCURY_ISA_VERSION
	.align		4
        /*0020*/ 	.byte	0x03, 0x5f
        /*0022*/ 	.short	0x0101


	//----- nvinfo : EIATTR_VRC_CTA_INIT_COUNT
	.align		4
        /*0024*/ 	.byte	0x02, 0x4a
	.zero		1
	.zero		1


	//----- nvinfo : EIATTR_EXIT_INSTR_OFFSETS
	.align		4
        /*0028*/ 	.byte	0x04, 0x1c
        /*002a*/ 	.short	(.L_319 - .L_318)


	//   ....[0]....
.L_318:
        /*002c*/ 	.word	0x00000cf0


	//----- nvinfo : EIATTR_CRS_STACK_SIZE
	.align		4
.L_319:
        /*0030*/ 	.byte	0x04, 0x1e
        /*0032*/ 	.short	(.L_321 - .L_320)
.L_320:
        /*0034*/ 	.word	0x00000000


	//----- nvinfo : EIATTR_CBANK_PARAM_SIZE
	.align		4
.L_321:
        /*0038*/ 	.byte	0x03, 0x19
        /*003a*/ 	.short	0x0008


	//----- nvinfo : EIATTR_PARAM_CBANK
	.align		4
        /*003c*/ 	.byte	0x04, 0x0a
        /*003e*/ 	.short	(.L_323 - .L_322)
	.align		4
.L_322:
        /*0040*/ 	.word	index@(.nv.constant0._Z6mutatePA48_i)
        /*0044*/ 	.short	0x0380
        /*0046*/ 	.short	0x0008


	//----- nvinfo : EIATTR_SW_WAR
	.align		4
.L_323:
        /*0048*/ 	.byte	0x04, 0x36
        /*004a*/ 	.short	(.L_325 - .L_324)
.L_324:
        /*004c*/ 	.word	0x00000008
.L_325:


//--------------------- .nv.info._Z21crossover_and_migratePA48_iPfS1_S0_ --------------------------
	.section	.nv.info._Z21crossover_and_migratePA48_iPfS1_S0_,"",@"SHT_CUDA_INFO"
	.sectionflags	@""
	.align	4


	//----- nvinfo : EIATTR_CUDA_API_VERSION
	.align		4
        /*0000*/ 	.byte	0x04, 0x37
        /*0002*/ 	.short	(.L_327 - .L_326)
.L_326:
        /*0004*/ 	.word	0x00000082


	//----- nvinfo : EIATTR_KPARAM_INFO
	.align		4
.L_327:
        /*0008*/ 	.byte	0x04, 0x17
        /*000a*/ 	.short	(.L_329 - .L_328)
.L_328:
        /*000c*/ 	.word	0x00000000
        /*0010*/ 	.short	0x0003
        /*0012*/ 	.short	0x0018
        /*0014*/ 	.byte	0x00, 0xf5, 0x21, 0x00


	//----- nvinfo : EIATTR_KPARAM_INFO
	.align		4
.L_329:
        /*0018*/ 	.byte	0x04, 0x17
        /*001a*/ 	.short	(.L_331 - .L_330)
.L_330:
        /*001c*/ 	.word	0x00000000
        /*0020*/ 	.short	0x0002
        /*0022*/ 	.short	0x0010
        /*0024*/ 	.byte	0x00, 0xf5, 0x21, 0x00


	//----- nvinfo : EIATTR_KPARAM_INFO
	.align		4
.L_331:
        /*0028*/ 	.byte	0x04, 0x17
        /*002a*/ 	.short	(.L_333 - .L_332)
.L_332:
        /*002c*/ 	.word	0x00000000
        /*0030*/ 	.short	0x0001
        /*0032*/ 	.short	0x0008
        /*0034*/ 	.byte	0x00, 0xf5, 0x21, 0x00


	//----- nvinfo : EIATTR_KPARAM_INFO
	.align		4
.L_333:
        /*0038*/ 	.byte	0x04, 0x17
        /*003a*/ 	.short	(.L_335 - .L_334)
.L_334:
        /*003c*/ 	.word	0x00000000
        /*0040*/ 	.short	0x0000
        /*0042*/ 	.short	0x0000
        /*0044*/ 	.byte	0x00, 0xf5, 0x21, 0x00


	//----- nvinfo : EIATTR_SPARSE_MMA_MASK
	.align		4
.L_335:
        /*0048*/ 	.byte	0x03, 0x50
        /*004a*/ 	.short	0x0000


	//----- nvinfo : EIATTR_MAXREG_COUNT
	.align		4
        /*004c*/ 	.byte	0x03, 0x1b
        /*004e*/ 	.short	0x00ff


	//----- nvinfo : EIATTR_EXTERNS
	.align		4
        /*0050*/ 	.byte	0x04, 0x0f
        /*0052*/ 	.short	(.L_337 - .L_336)


	//   ....[0]....
	.align		4
.L_336:
        /*0054*/ 	.word	index@(vprintf)


	//   ....[1]....
	.align		4
        /*0058*/ 	.word	index@(malloc)


	//   ....[2]....
	.align		4
        /*005c*/ 	.word	index@(free)


	//----- nvinfo : EIATTR_MERCURY_ISA_VERSION
	.align		4
.L_337:
        /*0060*/ 	.byte	0x03, 0x5f
        /*0062*/ 	.short	0x0101


	//----- nvinfo : EIATTR_VRC_CTA_INIT_COUNT
	.align		4
        /*0064*/ 	.byte	0x02, 0x4a
	.zero		1
	.zero		1


	//----- nvinfo : EIATTR_SYSCALL_OFFSETS
	.align		4
        /*0068*/ 	.byte	0x04, 0x46
        /*006a*/ 	.short	(.L_339 - .L_338)


	//   ....[0]....
.L_338:
        /*006c*/ 	.word	0x000000b0


	//   ....[1]....
        /*0070*/ 	.word	0x00000150


	//   ....[2]....
        /*0074*/ 	.word	0x00000200


	//   ....[3]....
        /*0078*/ 	.word	0x00000270


	//   ....[4]....
        /*007c*/ 	.word	0x00000320


	//   ....[5]....
        /*0080*/ 	.word	0x000003d0


	//   ....[6]....
        /*0084*/ 	.word	0x000006d0


	//   ....[7]....
        /*0088*/ 	.word	0x00000720


	//----- nvinfo : EIATTR_EXIT_INSTR_OFFSETS
	.align		4
.L_339:
        /*008c*/ 	.byte	0x04, 0x1c
        /*008e*/ 	.short	(.L_341 - .L_340)


	//   ....[0]....
.L_340:
        /*0090*/ 	.word	0x00001b30


	//----- nvinfo : EIATTR_CRS_STACK_SIZE
	.align		4
.L_341:
        /*0094*/ 	.byte	0x04, 0x1e
        /*0096*/ 	.short	(.L_343 - .L_342)
.L_342:
        /*0098*/ 	.word	0x00000000


	//----- nvinfo : EIATTR_CBANK_PARAM_SIZE
	.align		4
.L_343:
        /*009c*/ 	.byte	0x03, 0x19
        /*009e*/ 	.short	0x0020


	//----- nvinfo : EIATTR_PARAM_CBANK
	.align		4
        /*00a0*/ 	.byte	0x04, 0x0a
        /*00a2*/ 	.short	(.L_345 - .L_344)
	.align		4
.L_344:
        /*00a4*/ 	.word	index@(.nv.constant0._Z21crossover_and_migratePA48_iPfS1_S0_)
        /*00a8*/ 	.short	0x0380
        /*00aa*/ 	.short	0x0020


	//----- nvinfo : EIATTR_SW_WAR
	.align		4
.L_345:
        /*00ac*/ 	.byte	0x04, 0x36
        /*00ae*/ 	.short	(.L_347 - .L_346)
.L_346:
        /*00b0*/ 	.word	0x00000008
.L_347:


//--------------------- .nv.info._Z16rank_individualsPA48_iPA48_fPf --------------------------
	.section	.nv.info._Z16rank_individualsPA48_iPA48_fPf,"",@"SHT_CUDA_INFO"
	.sectionflags	@""
	.align	4


	//----- nvinfo : EIATTR_CUDA_API_VERSION
	.align		4
        /*0000*/ 	.byte	0x04, 0x37
        /*0002*/ 	.short	(.L_349 - .L_348)
.L_348:
        /*0004*/ 	.word	0x00000082


	//----- nvinfo : EIATTR_KPARAM_INFO
	.align		4
.L_349:
        /*0008*/ 	.byte	0x04, 0x17
        /*000a*/ 	.short	(.L_351 - .L_350)
.L_350:
        /*000c*/ 	.word	0x00000000
        /*0010*/ 	.short	0x0002
        /*0012*/ 	.short	0x0010
        /*0014*/ 	.byte	0x00, 0xf5, 0x21, 0x00


	//----- nvinfo : EIATTR_KPARAM_INFO
	.align		4
.L_351:
        /*0018*/ 	.byte	0x04, 0x17
        /*001a*/ 	.short	(.L_353 - .L_352)
.L_352:
        /*001c*/ 	.word	0x00000000
        /*0020*/ 	.short	0x0001
        /*0022*/ 	.short	0x0008
        /*0024*/ 	.byte	0x00, 0xf5, 0x21, 0x00


	//----- nvinfo : EIATTR_KPARAM_INFO
	.align		4
.L_353:
        /*0028*/ 	.byte	0x04, 0x17
        /*002a*/ 	.short	(.L_355 - .L_354)
.L_354:
        /*002c*/ 	.word	0x00000000
        /*0030*/ 	.short	0x0000
        /*0032*/ 	.short	0x0000
        /*0034*/ 	.byte	0x00, 0xf5, 0x21, 0x00


	//----- nvinfo : EIATTR_SPARSE_MMA_MASK
	.align		4
.L_355:
        /*0038*/ 	.byte	0x03, 0x50
        /*003a*/ 	.short	0x0000


	//----- nvinfo : EIATTR_MAXREG_COUNT
	.align		4
        /*003c*/ 	.byte	0x03, 0x1b
        /*003e*/ 	.short	0x00ff


	//----- nvinfo : EIATTR_NUM_BARRIERS
	.align		4
        /*0040*/ 	.byte	0x02, 0x4c
        /*0042*/ 	.byte	0x01
	.zero		1


	//----- nvinfo : EIATTR_MERCURY_ISA_VERSION
	.align		4
        /*0044*/ 	.byte	0x03, 0x5f
        /*0046*/ 	.short	0x0101


	//----- nvinfo : EIATTR_VRC_CTA_INIT_COUNT
	.align		4
        /*0048*/ 	.byte	0x02, 0x4a
	.zero		1
	.zero		1


	//----- nvinfo : EIATTR_EXIT_INSTR_OFFSETS
	.align		4
        /*004c*/ 	.byte	0x04, 0x1c
        /*004e*/ 	.short	(.L_357 - .L_356)


	//   ....[0]....
.L_356:
        /*0050*/ 	.word	0x000010b0


	//----- nvinfo : EIATTR_CRS_STACK_SIZE
	.align		4
.L_357:
        /*0054*/ 	.byte	0x04, 0x1e
        /*0056*/ 	.short	(.L_359 - .L_358)
.L_358:
        /*0058*/ 	.word	0x00000000


	//----- nvinfo : EIATTR_CBANK_PARAM_SIZE
	.align		4
.L_359:
        /*005c*/ 	.byte	0x03, 0x19
        /*005e*/ 	.short	0x0018


	//----- nvinfo : EIATTR_PARAM_CBANK
	.align		4
        /*0060*/ 	.byte	0x04, 0x0a
        /*0062*/ 	.short	(.L_361 - .L_360)
	.align		4
.L_360:
        /*0064*/ 	.word	index@(.nv.constant0._Z16rank_individualsPA48_iPA48_fPf)
        /*0068*/ 	.short	0x0380
        /*006a*/ 	.short	0x0018


	//----- nvinfo : EIATTR_SW_WAR
	.align		4
.L_361:
        /*006c*/ 	.byte	0x04, 0x36
        /*006e*/ 	.short	(.L_363 - .L_362)
.L_362:
        /*0070*/ 	.word	0x00000008
.L_363:


//--------------------- .nv.callgraph             --------------------------
	.section	.nv.callgraph,"",@"SHT_CUDA_CALLGRAPH"
	.align	4
	.sectionentsize	8
	.align		4
        /*0000*/ 	.word	0x00000000
	.align		4
        /*0004*/ 	.word	0xffffffff
	.align		4
        /*0008*/ 	.word	index@(_Z21crossover_and_migratePA48_iPfS1_S0_)
	.align		4
        /*000c*/ 	.word	index@(vprintf)
	.align		4
        /*0010*/ 	.word	index@(_Z21crossover_and_migratePA48_iPfS1_S0_)
	.align		4
        /*0014*/ 	.word	index@(free)
	.align		4
        /*0018*/ 	.word	index@(_Z21crossover_and_migratePA48_iPfS1_S0_)
	.align		4
        /*001c*/ 	.word	index@(malloc)
	.align		4
        /*0020*/ 	.word	0x00000000
	.align		4
        /*0024*/ 	.word	0xfffffffe
	.align		4
        /*0028*/ 	.word	0x00000000
	.align		4
        /*002c*/ 	.word	0xfffffffd
	.align		4
        /*0030*/ 	.word	0x00000000
	.align		4
        /*0034*/ 	.word	0xfffffffc


//--------------------- .nv.constant4             --------------------------
	.section	.nv.constant4,"a",@progbits
	.align	8
	.align		8
.nv.constant4:
        /*0000*/ 	.dword	precalc_xorwow_matrix
	.align		8
        /*0008*/ 	.dword	precalc_xorwow_offset_matrix
	.align		8
        /*0010*/ 	.dword	mrg32k3aM1
	.align		8
        /*0018*/ 	.dword	mrg32k3aM2
	.align		8
        /*0020*/ 	.dword	mrg32k3aM1SubSeq
	.align		8
        /*0028*/ 	.dword	mrg32k3aM2SubSeq
	.align		8
        /*0030*/ 	.dword	mrg32k3aM1Seq
	.align		8
        /*0038*/ 	.dword	mrg32k3aM2Seq
	.align		8
        /*0040*/ 	.dword	_ZN34_INTERNAL_9fb0b956_4_k_cu_0552732c4cuda3std3__45__cpo5beginE
	.align		8
        /*0048*/ 	.dword	_ZN34_INTERNAL_9fb0b956_4_k_cu_0552732c4cuda3std3__45__cpo3endE
	.align		8
        /*0050*/ 	.dword	_ZN34_INTERNAL_9fb0b956_4_k_cu_0552732c4cuda3std3__45__cpo6cbeginE
	.align		8
        /*0058*/ 	.dword	_ZN34_INTERNAL_9fb0b956_4_k_cu_0552732c4cuda3std3__45__cpo4cendE
	.align		8
        /*0060*/ 	.dword	_ZN34_INTERNAL_9fb0b956_4_k_cu_0552732c4cuda3std3__45__cpo6rbeginE
	.align		8
        /*0068*/ 	.dword	_ZN34_INTERNAL_9fb0b956_4_k_cu_0552732c4cuda3std3__45__cpo4rendE
	.align		8
        /*0070*/ 	.dword	_ZN34_INTERNAL_9fb0b956_4_k_cu_0552732c4cuda3std3__45__cpo7crbeginE
	.align		8
        /*0078*/ 	.dword	_ZN34_INTERNAL_9fb0b956_4_k_cu_0552732c4cuda3std3__45__cpo5crendE
	.align		8
        /*0080*/ 	.dword	_ZN34_INTERNAL_9fb0b956_4_k_cu_0552732c4cuda3std3__436_GLOBAL__N__9fb0b956_4_k_cu_0552732c6ignoreE
	.align		8
        /*0088*/ 	.dword	_ZN34_INTERNAL_9fb0b956_4_k_cu_0552732c4cuda3std3__419piecewise_constructE
	.align		8
        /*0090*/ 	.dword	_ZN34_INTERNAL_9fb0b956_4_k_cu_0552732c4cuda3std3__48in_placeE
	.align		8
        /*0098*/ 	.dword	_ZN34_INTERNAL_9fb0b956_4_k_cu_0552732c4cuda3std3__420unreachable_sentinelE
	.align		8
        /*00a0*/ 	.dword	_ZN34_INTERNAL_9fb0b956_4_k_cu_0552732c4cuda3std3__47nulloptE
	.align		8
        /*00a8*/ 	.dword	_ZN34_INTERNAL_9fb0b956_4_k_cu_0552732c4cuda3std3__48unexpectE
	.align		8
        /*00b0*/ 	.dword	_ZN34_INTERNAL_9fb0b956_4_k_cu_0552732c4cuda3std6ranges3__45__cpo4swapE
	.align		8
        /*00b8*/ 	.dword	_ZN34_INTERNAL_9fb0b956_4_k_cu_0552732c4cuda3std6ranges3__45__cpo9iter_moveE
	.align		8
        /*00c0*/ 	.dword	_ZN34_INTERNAL_9fb0b956_4_k_cu_0552732c4cuda3std6ranges3__45__cpo5beginE
	.align		8
        /*00c8*/ 	.dword	_ZN34_INTERNAL_9fb0b956_4_k_cu_0552732c4cuda3std6ranges3__45__cpo3endE
	.align		8
        /*00d0*/ 	.dword	_ZN34_INTERNAL_9fb0b956_4_k_cu_0552732c4cuda3std6ranges3__45__cpo6cbeginE
	.align		8
        /*00d8*/ 	.dword	_ZN34_INTERNAL_9fb0b956_4_k_cu_0552732c4cuda3std6ranges3__45__cpo4cendE
	.align		8
        /*00e0*/ 	.dword	_ZN34_INTERNAL_9fb0b956_4_k_cu_0552732c4cuda3std6ranges3__45__cpo7advanceE
	.align		8
        /*00e8*/ 	.dword	_ZN34_INTERNAL_9fb0b956_4_k_cu_0552732c4cuda3std6ranges3__45__cpo9iter_swapE
	.align		8
        /*00f0*/ 	.dword	_ZN34_INTERNAL_9fb0b956_4_k_cu_0552732c4cuda3std6ranges3__45__cpo4nextE
	.align		8
        /*00f8*/ 	.dword	_ZN34_INTERNAL_9fb0b956_4_k_cu_0552732c4cuda3std6ranges3__45__cpo4prevE
	.align		8
        /*0100*/ 	.dword	_ZN34_INTERNAL_9fb0b956_4_k_cu_0552732c4cuda3std6ranges3__45__cpo4dataE
	.align		8
        /*0108*/ 	.dword	_ZN34_INTERNAL_9fb0b956_4_k_cu_0552732c4cuda3std6ranges3__45__cpo5cdataE
	.align		8
        /*0110*/ 	.dword	_ZN34_INTERNAL_9fb0b956_4_k_cu_0552732c4cuda3std6ranges3__45__cpo4sizeE
	.align		8
        /*0118*/ 	.dword	_ZN34_INTERNAL_9fb0b956_4_k_cu_0552732c4cuda3std6ranges3__45__cpo5ssizeE
	.align		8
        /*0120*/ 	.dword	_ZN34_INTERNAL_9fb0b956_4_k_cu_0552732c4cuda3std6ranges3__45__cpo8distanceE
	.align		8
        /*0128*/ 	.dword	_ZN34_INTERNAL_9fb0b956_4_k_cu_0552732c6thrust24THRUST_300001_SM_1000_NS8cuda_cub3parE
	.align		8
        /*0130*/ 	.dword	_ZN34_INTERNAL_9fb0b956_4_k_cu_0552732c6thrust24THRUST_300001_SM_1000_NS8cuda_cub10par_nosyncE
	.align		8
        /*0138*/ 	.dword	_ZN34_INTERNAL_9fb0b956_4_k_cu_0552732c6thrust24THRUST_300001_SM_1000_NS6system6detail10sequential3seqE
	.align		8
        /*0140*/ 	.dword	_ZN34_INTERNAL_9fb0b956_4_k_cu_0552732c6thrust24THRUST_300001_SM_1000_NS6system3cpp3parE
	.align		8
        /*0148*/ 	.dword	_ZN34_INTERNAL_9fb0b956_4_k_cu_0552732c6thrust24THRUST_300001_SM_1000_NS12placeholders2_1E
	.align		8
        /*0150*/ 	.dword	_ZN34_INTERNAL_9fb0b956_4_k_cu_0552732c6thrust24THRUST_300001_SM_1000_NS12placeholders2_2E
	.align		8
        /*0158*/ 	.dword	_ZN34_INTERNAL_9fb0b956_4_k_cu_0552732c6thrust24THRUST_300001_SM_1000_NS12placeholders2_3E
	.align		8
        /*0160*/ 	.dword	_ZN34_INTERNAL_9fb0b956_4_k_cu_0552732c6thrust24THRUST_300001_SM_1000_NS12placeholders2_4E
	.align		8
        /*0168*/ 	.dword	_ZN34_INTERNAL_9fb0b956_4_k_cu_0552732c6thrust24THRUST_300001_SM_1000_NS12placeholders2_5E
	.align		8
        /*0170*/ 	.dword	_ZN34_INTERNAL_9fb0b956_4_k_cu_0552732c6thrust24THRUST_300001_SM_1000_NS12placeholders2_6E
	.align		8
        /*0178*/ 	.dword	_ZN34_INTERNAL_9fb0b956_4_k_cu_0552732c6thrust24THRUST_300001_SM_1000_NS12placeholders2_7E
	.align		8
        /*0180*/ 	.dword	_ZN34_INTERNAL_9fb0b956_4_k_cu_0552732c6thrust24THRUST_300001_SM_1000_NS12placeholders2_8E
	.align		8
        /*0188*/ 	.dword	_ZN34_INTERNAL_9fb0b956_4_k_cu_0552732c6thrust24THRUST_300001_SM_1000_NS12placeholders2_9E
	.align		8
        /*0190*/ 	.dword	_ZN34_INTERNAL_9fb0b956_4_k_cu_0552732c6thrust24THRUST_300001_SM_1000_NS12placeholders3_10E
	.align		8
        /*0198*/ 	.dword	_ZN34_INTERNAL_9fb0b956_4_k_cu_0552732c6thrust24THRUST_300001_SM_1000_NS3seqE
	.align		8
        /*01a0*/ 	.dword	_ZN34_INTERNAL_9fb0b956_4_k_cu_0552732c6thrust24THRUST_300001_SM_1000_NS6deviceE
	.align		8
        /*01a8*/ 	.dword	$str
	.align		8
        /*01b0*/ 	.dword	$str$4
	.align		8
        /*01b8*/ 	.dword	vprintf
	.align		8
        /*01c0*/ 	.dword	malloc
	.align		8
        /*01c8*/ 	.dword	free


//--------------------- .nv.constant3             --------------------------
	.section	.nv.constant3,"a",@progbits
	.align	8
.nv.constant3:
	.type		__cr_lgamma_table,@object
	.size		__cr_lgamma_table,(.L_8 - __cr_lgamma_table)
__cr_lgamma_table:
        /*0000*/ 	.byte	0x00, 0x00, 0x00, 0x00, 0x00, 0x00, 0x00, 0x00, 0x00, 0x00, 0x00, 0x00, 0x00, 0x00, 0x00, 0x00
        /*0010*/ 	.byte	0xef, 0x39, 0xfa, 0xfe, 0x42, 0x2e, 0xe6, 0x3f, 0x02, 0x20, 0x2a, 0xfa, 0x0b, 0xab, 0xfc, 0x3f
        /*0020*/ 	.byte	0xf9, 0x2c, 0x92, 0x7c, 0xa7, 0x6c, 0x09, 0x40, 0xc9, 0x79, 0x44, 0x3c, 0x64, 0x26, 0x13, 0x40
        /*0030*/ 	.byte	0xca, 0x01, 0xcf, 0x3a, 0x27, 0x51, 0x1a, 0x40, 0x30, 0xcc, 0x2d, 0xf3, 0xe1, 0x0c, 0x21, 0x40
        /*0040*/ 	.byte	0x0d, 0xb7, 0xfc, 0x82, 0x8e, 0x35, 0x25, 0x40
.L_8:


//--------------------- .text._ZN3cub18CUB_300001_SM_10006detail6reduce28DeviceReduceSingleTileKernelINS2_10policy_hubIN4cuda3std3__45tupleIJblEEEyN6thrust24THRUST_300001_SM_1000_NS8cuda_cub9__find_if7functorIS9_EEE10Policy1000EPS9_SI_iSF_S9_S9_NS7_10__identityEEEvT0_T1_T2_T3_T4_T6_ --------------------------
	.section	.text._ZN3cub18CUB_300001_SM_10006detail6reduce28DeviceReduceSingleTileKernelINS2_10policy_hubIN4cuda3std3__45tupleIJblEEEyN6thrust24THRUST_300001_SM_1000_NS8cuda_cub9__find_if7functorIS9_EEE10Policy1000EPS9_SI_iSF_S9_S9_NS7_10__identityEEEvT0_T1_T2_T3_T4_T6_,"ax",@progbits
	.align	128
        .global         _ZN3cub18CUB_300001_SM_10006detail6reduce28DeviceReduceSingleTileKernelINS2_10policy_hubIN4cuda3std3__45tupleIJblEEEyN6thrust24THRUST_300001_SM_1000_NS8cuda_cub9__find_if7functorIS9_EEE10Policy1000EPS9_SI_iSF_S9_S9_NS7_10__identityEEEvT0_T1_T2_T3_T4_T6_
        .type           _ZN3cub18CUB_300001_SM_10006detail6reduce28DeviceReduceSingleTileKernelINS2_10policy_hubIN4cuda3std3__45tupleIJblEEEyN6thrust24THRUST_300001_SM_1000_NS8cuda_cub9__find_if7functorIS9_EEE10Policy1000EPS9_SI_iSF_S9_S9_NS7_10__identityEEEvT0_T1_T2_T3_T4_T6_,@function
        .size           _ZN3cub18CUB_300001_SM_10006detail6reduce28DeviceReduceSingleTileKernelINS2_10policy_hubIN4cuda3std3__45tupleIJblEEEyN6thrust24THRUST_300001_SM_1000_NS8cuda_cub9__find_if7functorIS9_EEE10Policy1000EPS9_SI_iSF_S9_S9_NS7_10__identityEEEvT0_T1_T2_T3_T4_T6_,(.L_x_468 - _ZN3cub18CUB_300001_SM_10006detail6reduce28DeviceReduceSingleTileKernelINS2_10policy_hubIN4cuda3std3__45tupleIJblEEEyN6thrust24THRUST_300001_SM_1000_NS8cuda_cub9__find_if7functorIS9_EEE10Policy1000EPS9_SI_iSF_S9_S9_NS7_10__identityEEEvT0_T1_T2_T3_T4_T6_)
        .other          _ZN3cub18CUB_300001_SM_10006detail6reduce28DeviceReduceSingleTileKernelINS2_10policy_hubIN4cuda3std3__45tupleIJblEEEyN6thrust24THRUST_300001_SM_1000_NS8cuda_cub9__find_if7functorIS9_EEE10Policy1000EPS9_SI_iSF_S9_S9_NS7_10__identityEEEvT0_T1_T2_T3_T4_T6_,@"STO_CUDA_ENTRY STV_DEFAULT"
_ZN3cub18CUB_300001_SM_10006detail6reduce28DeviceReduceSingleTileKernelINS2_10policy_hubIN4cuda3std3__45tupleIJblEEEyN6thrust24THRUST_300001_SM_1000_NS8cuda_cub9__find_if7functorIS9_EEE10Policy1000EPS9_SI_iSF_S9_S9_NS7_10__identityEEEvT0_T1_T2_T3_T4_T6_:
.text._ZN3cub18CUB_300001_SM_10006detail6reduce28DeviceReduceSingleTileKernelINS2_10policy_hubIN4cuda3std3__45tupleIJblEEEyN6thrust24THRUST_300001_SM_1000_NS8cuda_cub9__find_if7functorIS9_EEE10Policy1000EPS9_SI_iSF_S9_S9_NS7_10__identityEEEvT0_T1_T2_T3_T4_T6_:
[----:B------:R-:W-:Y:S01]  /*0000*/  LDC R1, c[0x0][0x37c] ;  /* 0x0000df00ff017b82 */ /* 0x000fe20000000800 */
[----:B------:R-:W0:Y:S07]  /*0010*/  LDCU UR4, c[0x0][0x390] ;  /* 0x00007200ff0477ac */ /* 0x000e2e0008000800 */
[----:B------:R-:W1:Y:S01]  /*0020*/  LDC.U8 R0, c[0x0][0x398] ;  /* 0x0000e600ff007b82 */ /* 0x000e620000000000 */
[----:B------:R-:W2:Y:S01]  /*0030*/  LDCU.64 UR8, c[0x0][0x358] ;  /* 0x00006b00ff0877ac */ /* 0x000ea20008000a00 */
[----:B0-----:R-:W-:-:S09]  /*0040*/  UISETP.NE.AND UP0, UPT, UR4, URZ, UPT ;  /* 0x000000ff0400728c */ /* 0x001fd2000bf05270 */
[----:B--2---:R-:W-:Y:S05]  /*0050*/  BRA.U UP0, `(.L_x_0) ;  /* 0x0000000100207547 */ /* 0x004fea000b800000 */
[----:B------:R-:W0:Y:S02]  /*0060*/  S2R R2, SR_TID.X ;  /* 0x0000000000027919 */ /* 0x000e240000002100 */
[----:B0-----:R-:W-:-:S13]  /*0070*/  ISETP.NE.AND P0, PT, R2, RZ, PT ;  /* 0x000000ff0200720c */ /* 0x001fda0003f05270 */
[----:B------:R-:W-:Y:S05]  /*0080*/  @P0 EXIT ;  /* 0x000000000000094d */ /* 0x000fea0003800000 */
[----:B------:R-:W1:Y:S08]  /*0090*/  LDC.64 R2, c[0x0][0x388] ;  /* 0x0000e200ff027b82 */ /* 0x000e700000000a00 */
[----:B------:R-:W0:Y:S01]  /*00a0*/  LDC.64 R4, c[0x0][0x3a0] ;  /* 0x0000e800ff047b82 */ /* 0x000e220000000a00 */
[----:B-1----:R-:W-:Y:S04]  /*00b0*/  STG.E.U8 desc[UR8][R2.64], R0 ;  /* 0x0000000002007986 */ /* 0x002fe8000c101108 */
[----:B0-----:R-:W-:Y:S01]  /*00c0*/  STG.E.64 desc[UR8][R2.64+0x8], R4 ;  /* 0x0000080402007986 */ /* 0x001fe2000c101b08 */
[----:B------:R-:W-:Y:S05]  /*00d0*/  EXIT ;  /* 0x000000000000794d */ /* 0x000fea0003800000 */
.L_x_0:
[----:B------:R-:W-:Y:S01]  /*00e0*/  UISETP.GT.AND UP0, UPT, UR4, 0x3ff, UPT ;  /* 0x000003ff0400788c */ /* 0x000fe2000bf04270 */
[----:B------:R-:W-:Y:S08]  /*00f0*/  BSSY.RECONVERGENT B0, `(.L_x_1) ;  /* 0x00003d8000007945 */ /* 0x000ff00003800200 */
[----:B------:R-:W-:Y:S05]  /*0100*/  BRA.U UP0, `(.L_x_2) ;  /* 0x0000002100e47547 */ /* 0x000fea000b800000 */
[----:B------:R-:W0:Y:S01]  /*0110*/  S2R R5, SR_TID.X ;  /* 0x0000000000057919 */ /* 0x000e220000002100 */
[----:B------:R-:W-:Y:S01]  /*0120*/  BSSY.RECONVERGENT B1, `(.L_x_3) ;  /* 0x000000b000017945 */ /* 0x000fe20003800200 */
[----:B------:R-:W-:Y:S02]  /*0130*/  PRMT R4, RZ, 0x7610, R4 ;  /* 0x00007610ff047816 */ /* 0x000fe40000000004 */
[----:B------:R-:W-:Y:S02]  /*0140*/  CS2R R2, SRZ ;  /* 0x0000000000027805 */ /* 0x000fe4000001ff00 */
[----:B0-----:R-:W-:Y:S01]  /*0150*/  ISETP.GE.AND P0, PT, R5, UR4, PT ;  /* 0x0000000405007c0c */ /* 0x001fe2000bf06270 */
[----:B------:R-:W-:-:S12]  /*0160*/  IMAD.MOV.U32 R9, RZ, RZ, R5 ;  /* 0x000000ffff097224 */ /* 0x000fd800078e0005 */
[----:B------:R-:W-:Y:S05]  /*0170*/  @P0 BRA `(.L_x_4) ;  /* 0x0000000000140947 */ /* 0x000fea0003800000 */
[----:B------:R-:W0:Y:S02]  /*0180*/  LDC.64 R6, c[0x0][0x380] ;  /* 0x0000e000ff067b82 */ /* 0x000e240000000a00 */
[----:B0-----:R-:W-:-:S05]  /*0190*/  IMAD.WIDE.U32 R6, R5, 0x10, R6 ;  /* 0x0000001005067825 */ /* 0x001fca00078e0006 */
[----:B------:R0:W5:Y:S04]  /*01a0*/  LDG.E.U16.CONSTANT R4, desc[UR8][R6.64] ;  /* 0x0000000806047981 */ /* 0x000168000c1e9500 */
[----:B------:R0:W5:Y:S01]  /*01b0*/  LDG.E.64.CONSTANT R2, desc[UR8][R6.64+0x8] ;  /* 0x0000080806027981 */ /* 0x000162000c1e9b00 */
[----:B------:R-:W-:-:S07]  /*01c0*/  VIADD R9, R5, 0x100 ;  /* 0x0000010005097836 */ /* 0x000fce0000000000 */
.L_x_4:
[----:B------:R-:W-:Y:S05]  /*01d0*/  BSYNC.RECONVERGENT B1 ;  /* 0x0000000000017941 */ /* 0x000fea0003800200 */
.L_x_3:
[----:B------:R-:W-:Y:S01]  /*01e0*/  ISETP.GE.AND P0, PT, R9, UR4, PT ;  /* 0x0000000409007c0c */ /* 0x000fe2000bf06270 */
[----:B------:R-:W-:-:S12]  /*01f0*/  BSSY.RECONVERGENT B1, `(.L_x_5) ;  /* 0x0000058000017945 */ /* 0x000fd80003800200 */
[----:B------:R-:W-:Y:S05]  /*0200*/  @P0 BRA `(.L_x_6) ;  /* 0x0000000400580947 */ /* 0x000fea0003800000 */
[----:B------:R-:W-:Y:S01]  /*0210*/  LOP3.LUT R8, RZ, R9, RZ, 0x33, !PT ;  /* 0x00000009ff087212 */ /* 0x000fe200078e33ff */
[----:B0-----:R-:W0:Y:S01]  /*0220*/  LDC.64 R6, c[0x0][0x380] ;  /* 0x0000e000ff067b82 */ /* 0x001e220000000a00 */
[----:B------:R-:W-:Y:S03]  /*0230*/  BSSY.RECONVERGENT B2, `(.L_x_7) ;  /* 0x0000020000027945 */ /* 0x000fe60003800200 */
[----:B------:R-:W-:-:S05]  /*0240*/  VIADD R8, R8, UR4 ;  /* 0x0000000408087c36 */ /* 0x000fca0008000000 */
[C---:B------:R-:W-:Y:S02]  /*0250*/  LOP3.LUT R10, R8.reuse, 0x300, RZ, 0xc0, !PT ;  /* 0x00000300080a7812 */ /* 0x040fe400078ec0ff */
[----:B------:R-:W-:Y:S02]  /*0260*/  ISETP.GE.U32.AND P1, PT, R8, 0x300, PT ;  /* 0x000003000800780c */ /* 0x000fe40003f26070 */
[----:B------:R-:W-:-:S13]  /*0270*/  ISETP.NE.AND P0, PT, R10, 0x300, PT ;  /* 0x000003000a00780c */ /* 0x000fda0003f05270 */
[----:B------:R-:W-:Y:S05]  /*0280*/  @!P0 BRA `(.L_x_8) ;  /* 0x0000000000688947 */ /* 0x000fea0003800000 */
[----:B------:R-:W2:Y:S01]  /*0290*/  LDC.64 R10, c[0x0][0x380] ;  /* 0x0000e000ff0a7b82 */ /* 0x000ea20000000a00 */
[----:B------:R-:W-:-:S04]  /*02a0*/  LEA.HI R8, R8, 0x1, RZ, 0x18 ;  /* 0x0000000108087811 */ /* 0x000fc800078fc0ff */
[----:B------:R-:W-:-:S05]  /*02b0*/  LOP3.LUT R8, R8, 0x3, RZ, 0xc0, !PT ;  /* 0x0000000308087812 */ /* 0x000fca00078ec0ff */
[----:B------:R-:W-:Y:S02]  /*02c0*/  IMAD.MOV R8, RZ, RZ, -R8 ;  /* 0x000000ffff087224 */ /* 0x000fe400078e0a08 */
[----:B--2---:R-:W-:-:S04]  /*02d0*/  IMAD.WIDE.U32 R10, R9, 0x10, R10 ;  /* 0x00000010090a7825 */ /* 0x004fc800078e000a */
[----:B------:R-:W-:Y:S02]  /*02e0*/  IMAD.MOV.U32 R15, RZ, RZ, R10 ;  /* 0x000000ffff0f7224 */ /* 0x000fe400078e000a */
[----:B------:R-:W-:-:S07]  /*02f0*/  IMAD.MOV.U32 R13, RZ, RZ, R11 ;  /* 0x000000ffff0d7224 */ /* 0x000fce00078e000b */
.L_x_9:
[----:B------:R-:W-:-:S05]  /*0300*/  IMAD.MOV.U32 R12, RZ, RZ, R15 ;  /* 0x000000ffff0c7224 */ /* 0x000fca00078e000f */
[----:B------:R-:W2:Y:S04]  /*0310*/  LDG.E.U16.CONSTANT R14, desc[UR8][R12.64] ;  /* 0x000000080c0e7981 */ /* 0x000ea8000c1e9500 */
[----:B------:R3:W4:Y:S01]  /*0320*/  LDG.E.64.CONSTANT R10, desc[UR8][R12.64+0x8] ;  /* 0x000008080c0a7981 */ /* 0x000722000c1e9b00 */
[----:B------:R-:W-:Y:S01]  /*0330*/  VIADD R8, R8, 0x1 ;  /* 0x0000000108087836 */ /* 0x000fe20000000000 */
[----:B-----5:R-:W-:Y:S01]  /*0340*/  LOP3.LUT P2, RZ, R4, 0xff, RZ, 0xc0, !PT ;  /* 0x000000ff04ff7812 */ /* 0x020fe2000784c0ff */
[----:B------:R-:W-:Y:S01]  /*0350*/  VIADD R9, R9, 0x100 ;  /* 0x0000010009097836 */ /* 0x000fe20000000000 */
[----:B------:R-:W-:Y:S02]  /*0360*/  IADD3 R15, P5, PT, R12, 0x1000, RZ ;  /* 0x000010000c0f7810 */ /* 0x000fe40007fbe0ff */
[----:B------:R-:W-:-:S03]  /*0370*/  ISETP.NE.AND P4, PT, R8, RZ, PT ;  /* 0x000000ff0800720c */ /* 0x000fc60003f85270 */
[----:B---3--:R-:W-:Y:S01]  /*0380*/  IMAD.X R13, RZ, RZ, R13, P5 ;  /* 0x000000ffff0d7224 */ /* 0x008fe200028e060d */
[----:B--2---:R-:W-:Y:S02]  /*0390*/  LOP3.LUT P3, RZ, R14, 0xff, RZ, 0xc0, !PT ;  /* 0x000000ff0eff7812 */ /* 0x004fe4000786c0ff */
[----:B----4-:R-:W-:-:S03]  /*03a0*/  ISETP.LT.U32.AND P0, PT, R10, R2, PT ;  /* 0x000000020a00720c */ /* 0x010fc60003f01070 */
[----:B------:R-:W-:Y:S02]  /*03b0*/  @P2 SEL R14, R4, 0x1, !P3 ;  /* 0x00000001040e2807 */ /* 0x000fe40005800000 */
[----:B------:R-:W-:Y:S02]  /*03c0*/  ISETP.LT.AND.EX P0, PT, R11, R3, PT, P0 ;  /* 0x000000030b00720c */ /* 0x000fe40003f01300 */
[----:B------:R-:W-:-:S04]  /*03d0*/  PRMT R4, R14, 0x7610, R4 ;  /* 0x000076100e047816 */ /* 0x000fc80000000004 */
[C---:B------:R-:W-:Y:S02]  /*03e0*/  @P3 SEL R2, R10.reuse, R2, P0 ;  /* 0x000000020a023207 */ /* 0x040fe40000000000 */
[C---:B------:R-:W-:Y:S02]  /*03f0*/  @P3 SEL R3, R11.reuse, R3, P0 ;  /* 0x000000030b033207 */ /* 0x040fe40000000000 */
[----:B------:R-:W-:Y:S02]  /*0400*/  SEL R2, R10, R2, !P2 ;  /* 0x000000020a027207 */ /* 0x000fe40005000000 */
[----:B------:R-:W-:Y:S01]  /*0410*/  SEL R3, R11, R3, !P2 ;  /* 0x000000030b037207 */ /* 0x000fe20005000000 */
[----:B------:R-:W-:Y:S06]  /*0420*/  @P4 BRA `(.L_x_9) ;  /* 0xfffffffc00b44947 */ /* 0x000fec000383ffff */
.L_x_8:
[----:B------:R-:W-:Y:S05]  /*0430*/  BSYNC.RECONVERGENT B2 ;  /* 0x0000000000027941 */ /* 0x000fea0003800200 */
.L_x_7:
[----:B------:R-:W-:Y:S05]  /*0440*/  @!P1 BRA `(.L_x_6) ;  /* 0x0000000000c89947 */ /* 0x000fea0003800000 */
.L_x_10:
[----:B0-----:R-:W-:-:S05]  /*0450*/  IMAD.WIDE R20, R9, 0x10, R6 ;  /* 0x0000001009147825 */ /* 0x001fca00078e0206 */
[----:B------:R-:W2:Y:S04]  /*0460*/  LDG.E.U16.CONSTANT R19, desc[UR8][R20.64] ;  /* 0x0000000814137981 */ /* 0x000ea8000c1e9500 */
[----:B------:R-:W3:Y:S04]  /*0470*/  LDG.E.64.CONSTANT R10, desc[UR8][R20.64+0x8] ;  /* 0x00000808140a7981 */ /* 0x000ee8000c1e9b00 */
[----:B------:R-:W4:Y:S04]  /*0480*/  LDG.E.U16.CONSTANT R22, desc[UR8][R20.64+0x1000] ;  /* 0x0010000814167981 */ /* 0x000f28000c1e9500 */
[----:B------:R-:W4:Y:S04]  /*0490*/  LDG.E.64.CONSTANT R12, desc[UR8][R20.64+0x1008] ;  /* 0x00100808140c7981 */ /* 0x000f28000c1e9b00 */
[----:B------:R-:W4:Y:S04]  /*04a0*/  LDG.E.U16.CONSTANT R18, desc[UR8][R20.64+0x2000] ;  /* 0x0020000814127981 */ /* 0x000f28000c1e9500 */
[----:B------:R-:W4:Y:S04]  /*04b0*/  LDG.E.64.CONSTANT R14, desc[UR8][R20.64+0x2008] ;  /* 0x00200808140e7981 */ /* 0x000f28000c1e9b00 */
[----:B------:R-:W4:Y:S04]  /*04c0*/  LDG.E.U16.CONSTANT R8, desc[UR8][R20.64+0x3000] ;  /* 0x0030000814087981 */ /* 0x000f28000c1e9500 */
[----:B------:R-:W4:Y:S01]  /*04d0*/  LDG.E.64.CONSTANT R16, desc[UR8][R20.64+0x3008] ;  /* 0x0030080814107981 */ /* 0x000f22000c1e9b00 */
[----:B-----5:R-:W-:Y:S01]  /*04e0*/  LOP3.LUT P2, RZ, R4, 0xff, RZ, 0xc0, !PT ;  /* 0x000000ff04ff7812 */ /* 0x020fe2000784c0ff */
[----:B------:R-:W-:-:S02]  /*04f0*/  IMAD.MOV.U32 R23, RZ, RZ, R3 ;  /* 0x000000ffff177224 */ /* 0x000fc400078e0003 */
[----:B------:R-:W-:Y:S01]  /*0500*/  VIADD R9, R9, 0x400 ;  /* 0x0000040009097836 */ /* 0x000fe20000000000 */
[----:B--2---:R-:W-:Y:S02]  /*0510*/  LOP3.LUT P1, RZ, R19, 0xff, RZ, 0xc0, !PT ;  /* 0x000000ff13ff7812 */ /* 0x004fe4000782c0ff */
[----:B---3--:R-:W-:-:S07]  /*0520*/  ISETP.LT.U32.AND P0, PT, R10, R2, PT ;  /* 0x000000020a00720c */ /* 0x008fce0003f01070 */
[----:B------:R-:W-:Y:S02]  /*0530*/  @P2 SEL R19, R4, 0x1, !P1 ;  /* 0x0000000104132807 */ /* 0x000fe40004800000 */
[-C--:B------:R-:W-:Y:S02]  /*0540*/  ISETP.LT.AND.EX P0, PT, R11, R23.reuse, PT, P0 ;  /* 0x000000170b00720c */ /* 0x080fe40003f01300 */
[----:B------:R-:W-:Y:S02]  /*0550*/  LOP3.LUT P3, RZ, R19, 0xff, RZ, 0xc0, !PT ;  /* 0x000000ff13ff7812 */ /* 0x000fe4000786c0ff */
[----:B----4-:R-:W-:Y:S02]  /*0560*/  LOP3.LUT P4, RZ, R22, 0xff, RZ, 0xc0, !PT ;  /* 0x000000ff16ff7812 */ /* 0x010fe4000788c0ff */
[----:B------:R-:W-:Y:S02]  /*0570*/  @P1 SEL R2, R10, R2, P0 ;  /* 0x000000020a021207 */ /* 0x000fe40000000000 */
[----:B------:R-:W-:-:S02]  /*0580*/  @P1 SEL R23, R11, R23, P0 ;  /* 0x000000170b171207 */ /* 0x000fc40000000000 */
[----:B------:R-:W-:Y:S02]  /*0590*/  SEL R3, R10, R2, !P2 ;  /* 0x000000020a037207 */ /* 0x000fe40005000000 */
[----:B------:R-:W-:Y:S02]  /*05a0*/  SEL R11, R11, R23, !P2 ;  /* 0x000000170b0b7207 */ /* 0x000fe40005000000 */
[----:B------:R-:W-:Y:S02]  /*05b0*/  ISETP.LT.U32.AND P0, PT, R12, R3, PT ;  /* 0x000000030c00720c */ /* 0x000fe40003f01070 */
[----:B------:R-:W-:Y:S02]  /*05c0*/  @P3 SEL R22, R19, 0x1, !P4 ;  /* 0x0000000113163807 */ /* 0x000fe40006000000 */
[----:B------:R-:W-:Y:S02]  /*05d0*/  ISETP.LT.AND.EX P0, PT, R13, R11, PT, P0 ;  /* 0x0000000b0d00720c */ /* 0x000fe40003f01300 */
[----:B------:R-:W-:-:S02]  /*05e0*/  LOP3.LUT P2, RZ, R18, 0xff, RZ, 0xc0, !PT ;  /* 0x000000ff12ff7812 */ /* 0x000fc4000784c0ff */
[----:B------:R-:W-:Y:S02]  /*05f0*/  @P4 SEL R3, R12, R3, P0 ;  /* 0x000000030c034207 */ /* 0x000fe40000000000 */
[----:B------:R-:W-:Y:S02]  /*0600*/  LOP3.LUT P1, RZ, R22, 0xff, RZ, 0xc0, !PT ;  /* 0x000000ff16ff7812 */ /* 0x000fe4000782c0ff */
[C---:B------:R-:W-:Y:S02]  /*0610*/  @P4 SEL R11, R13.reuse, R11, P0 ;  /* 0x0000000b0d0b4207 */ /* 0x040fe40000000000 */
[----:B------:R-:W-:Y:S02]  /*0620*/  SEL R3, R12, R3, !P3 ;  /* 0x000000030c037207 */ /* 0x000fe40005800000 */
[----:B------:R-:W-:Y:S02]  /*0630*/  SEL R13, R13, R11, !P3 ;  /* 0x0000000b0d0d7207 */ /* 0x000fe40005800000 */
[----:B------:R-:W-:-:S02]  /*0640*/  ISETP.LT.U32.AND P0, PT, R14, R3, PT ;  /* 0x000000030e00720c */ /* 0x000fc40003f01070 */
[----:B------:R-:W-:Y:S02]  /*0650*/  LOP3.LUT P3, RZ, R8, 0xff, RZ, 0xc0, !PT ;  /* 0x000000ff08ff7812 */ /* 0x000fe4000786c0ff */
[C---:B------:R-:W-:Y:S02]  /*0660*/  ISETP.LT.AND.EX P0, PT, R15.reuse, R13, PT, P0 ;  /* 0x0000000d0f00720c */ /* 0x040fe40003f01300 */
[----:B------:R-:W-:Y:S02]  /*0670*/  @P1 SEL R18, R22, 0x1, !P2 ;  /* 0x0000000116121807 */ /* 0x000fe40005000000 */
[C---:B------:R-:W-:Y:S02]  /*0680*/  @P2 SEL R3, R14.reuse, R3, P0 ;  /* 0x000000030e032207 */ /* 0x040fe40000000000 */
[----:B------:R-:W-:Y:S02]  /*0690*/  @P2 SEL R13, R15, R13, P0 ;  /* 0x0000000d0f0d2207 */ /* 0x000fe40000000000 */
[----:B------:R-:W-:-:S02]  /*06a0*/  SEL R3, R14, R3, !P1 ;  /* 0x000000030e037207 */ /* 0x000fc40004800000 */
[----:B------:R-:W-:Y:S02]  /*06b0*/  LOP3.LUT P2, RZ, R18, 0xff, RZ, 0xc0, !PT ;  /* 0x000000ff12ff7812 */ /* 0x000fe4000784c0ff */
[----:B------:R-:W-:Y:S02]  /*06c0*/  SEL R15, R15, R13, !P1 ;  /* 0x0000000d0f0f7207 */ /* 0x000fe40004800000 */
[----:B------:R-:W-:Y:S02]  /*06d0*/  ISETP.GE.AND P1, PT, R9, UR4, PT ;  /* 0x0000000409007c0c */ /* 0x000fe4000bf26270 */
[----:B------:R-:W-:-:S04]  /*06e0*/  ISETP.LT.U32.AND P0, PT, R16, R3, PT ;  /* 0x000000031000720c */ /* 0x000fc80003f01070 */
[----:B------:R-:W-:-:S03]  /*06f0*/  ISETP.LT.AND.EX P0, PT, R17, R15, PT, P0 ;  /* 0x0000000f1100720c */ /* 0x000fc60003f01300 */
[----:B------:R-:W-:Y:S02]  /*0700*/  @P2 SEL R8, R18, 0x1, !P3 ;  /* 0x0000000112082807 */ /* 0x000fe40005800000 */
[C---:B------:R-:W-:Y:S02]  /*0710*/  @P3 SEL R3, R16.reuse, R3, P0 ;  /* 0x0000000310033207 */ /* 0x040fe40000000000 */
[C---:B------:R-:W-:Y:S02]  /*0720*/  @P3 SEL R15, R17.reuse, R15, P0 ;  /* 0x0000000f110f3207 */ /* 0x040fe40000000000 */
[----:B------:R-:W-:Y:S02]  /*0730*/  SEL R2, R16, R3, !P2 ;  /* 0x0000000310027207 */ /* 0x000fe40005000000 */
[----:B------:R-:W-:Y:S02]  /*0740*/  SEL R3, R17, R15, !P2 ;  /* 0x0000000f11037207 */ /* 0x000fe40005000000 */
[----:B------:R-:W-:Y:S01]  /*0750*/  PRMT R4, R8, 0x7610, R4 ;  /* 0x0000761008047816 */ /* 0x000fe20000000004 */
[----:B------:R-:W-:Y:S06]  /*0760*/  @!P1 BRA `(.L_x_10) ;  /* 0xfffffffc00389947 */ /* 0x000fec000383ffff */
.L_x_6:
[----:B------:R-:W-:Y:S05]  /*0770*/  BSYNC.RECONVERGENT B1 ;  /* 0x0000000000017941 */ /* 0x000fea0003800200 */
.L_x_5:
[----:B------:R-:W-:-:S09]  /*0780*/  UISETP.GE.AND UP0, UPT, UR4, 0x100, UPT ;  /* 0x000001000400788c */ /* 0x000fd2000bf06270 */
[----:B------:R-:W-:Y:S05]  /*0790*/  BRA.U !UP0, `(.L_x_11) ;  /* 0x0000000d08407547 */ /* 0x000fea000b800000 */
[----:B------:R-:W2:Y:S01]  /*07a0*/  S2R R10, SR_LANEID ;  /* 0x00000000000a7919 */ /* 0x000ea20000000000 */
[----:B0----5:R-:W-:Y:S01]  /*07b0*/  LOP3.LUT R6, R4, 0xff, RZ, 0xc0, !PT ;  /* 0x000000ff04067812 */ /* 0x021fe200078ec0ff */
[----:B------:R-:W-:Y:S01]  /*07c0*/  BSSY.RECONVERGENT B1, `(.L_x_12) ;  /* 0x0000016000017945 */ /* 0x000fe20003800200 */
[----:B------:R0:W3:Y:S04]  /*07d0*/  SHFL.DOWN PT, R9, R2, 0x1, 0x1f ;  /* 0x08201f0002097f89 */ /* 0x0000e800000e0000 */
[----:B------:R0:W4:Y:S04]  /*07e0*/  SHFL.DOWN PT, R8, R3, 0x1, 0x1f ;  /* 0x08201f0003087f89 */ /* 0x00012800000e0000 */
[----:B------:R0:W0:Y:S01]  /*07f0*/  SHFL.DOWN PT, R7, R6, 0x1, 0x1f ;  /* 0x08201f0006077f89 */ /* 0x00002200000e0000 */
[----:B--2---:R-:W-:-:S02]  /*0800*/  ISETP.GT.AND P0, PT, R10, 0x1e, PT ;  /* 0x0000001e0a00780c */ /* 0x004fc40003f04270 */
[C---:B------:R-:W-:Y:S02]  /*0810*/  ISETP.GT.AND P3, PT, R10.reuse, 0x1d, PT ;  /* 0x0000001d0a00780c */ /* 0x040fe40003f64270 */
[----:B------:R-:W-:-:S09]  /*0820*/  ISETP.GT.AND P2, PT, R10, 0x1b, PT ;  /* 0x0000001b0a00780c */ /* 0x000fd20003f44270 */
[----:B0--34-:R-:W-:Y:S05]  /*0830*/  @P0 BRA `(.L_x_13) ;  /* 0x0000000000380947 */ /* 0x019fea0003800000 */
[----:B------:R-:W-:Y:S01]  /*0840*/  LOP3.LUT P1, RZ, R7, 0xff, RZ, 0xc0, !PT ;  /* 0x000000ff07ff7812 */ /* 0x000fe2000782c0ff */
[----:B------:R-:W-:Y:S01]  /*0850*/  IMAD.MOV.U32 R11, RZ, RZ, 0x1 ;  /* 0x00000001ff0b7424 */ /* 0x000fe200078e00ff */
[----:B------:R-:W-:-:S04]  /*0860*/  LOP3.LUT P0, R6, R4, 0xff, RZ, 0xc0, !PT ;  /* 0x000000ff04067812 */ /* 0x000fc8000780c0ff */
[----:B------:R-:W-:-:S13]  /*0870*/  PLOP3.LUT P0, PT, P0, P1, PT, 0x2f, 0xf2 ;  /* 0x0000000000f2781c */ /* 0x000fda0000702577 */
[----:B------:R-:W-:Y:S02]  /*0880*/  @!P0 ISETP.LT.U32.AND P1, PT, R9, R2, PT ;  /* 0x000000020900820c */ /* 0x000fe40003f21070 */
[----:B------:R-:W-:Y:S02]  /*0890*/  @P0 ISETP.NE.AND P4, PT, R6, RZ, PT ;  /* 0x000000ff0600020c */ /* 0x000fe40003f85270 */
[----:B------:R-:W-:Y:S02]  /*08a0*/  @!P0 PRMT R4, R11, 0x7610, R4 ;  /* 0x000076100b048816 */ /* 0x000fe40000000004 */
[----:B------:R-:W-:Y:S02]  /*08b0*/  @!P0 ISETP.LT.AND.EX P1, PT, R8, R3, PT, P1 ;  /* 0x000000030800820c */ /* 0x000fe40003f21310 */
[----:B------:R-:W-:Y:S02]  /*08c0*/  @P0 SEL R6, R7, R4, !P4 ;  /* 0x0000000407060207 */ /* 0x000fe40006000000 */
[----:B------:R-:W-:-:S02]  /*08d0*/  @!P0 SEL R2, R9, R2, P1 ;  /* 0x0000000209028207 */ /* 0x000fc40000800000 */
[----:B------:R-:W-:Y:S02]  /*08e0*/  @!P0 SEL R3, R8, R3, P1 ;  /* 0x0000000308038207 */ /* 0x000fe40000800000 */
[----:B------:R-:W-:Y:S02]  /*08f0*/  @P0 PRMT R4, R6, 0x7610, R4 ;  /* 0x0000761006040816 */ /* 0x000fe40000000004 */
[----:B------:R-:W-:Y:S02]  /*0900*/  @P0 SEL R2, R9, R2, !P4 ;  /* 0x0000000209020207 */ /* 0x000fe40006000000 */
[----:B------:R-:W-:-:S07]  /*0910*/  @P0 SEL R3, R8, R3, !P4 ;  /* 0x0000000308030207 */ /* 0x000fce0006000000 */
.L_x_13:
[----:B------:R-:W-:Y:S05]  /*0920*/  BSYNC.RECONVERGENT B1 ;  /* 0x0000000000017941 */ /* 0x000fea0003800200 */
.L_x_12:
[----:B------:R-:W-:Y:S01]  /*0930*/  LOP3.LUT R7, R4, 0xff, RZ, 0xc0, !PT ;  /* 0x000000ff04077812 */ /* 0x000fe200078ec0ff */
[----:B------:R0:W2:Y:S01]  /*0940*/  SHFL.DOWN PT, R9, R2, 0x2, 0x1f ;  /* 0x08401f0002097f89 */ /* 0x0000a200000e0000 */
[----:B------:R-:W-:Y:S01]  /*0950*/  BSSY.RECONVERGENT B1, `(.L_x_14) ;  /* 0x0000015000017945 */ /* 0x000fe20003800200 */
[C---:B------:R-:W-:Y:S02]  /*0960*/  ISETP.GT.AND P5, PT, R10.reuse, 0x17, PT ;  /* 0x000000170a00780c */ /* 0x040fe40003fa4270 */
[----:B------:R0:W3:Y:S01]  /*0970*/  SHFL.DOWN PT, R8, R3, 0x2, 0x1f ;  /* 0x08401f0003087f89 */ /* 0x0000e200000e0000 */
[C---:B------:R-:W-:Y:S02]  /*0980*/  ISETP.GT.AND P4, PT, R10.reuse, 0xf, PT ;  /* 0x0000000f0a00780c */ /* 0x040fe40003f84270 */
[----:B------:R-:W-:Y:S01]  /*0990*/  ISETP.NE.AND P1, PT, R10, RZ, PT ;  /* 0x000000ff0a00720c */ /* 0x000fe20003f25270 */
[----:B------:R-:W4:Y:S01]  /*09a0*/  SHFL.DOWN PT, R7, R7, 0x2, 0x1f ;  /* 0x08401f0007077f89 */ /* 0x000f2200000e0000 */
[----:B------:R-:W-:Y:S11]  /*09b0*/  @P3 BRA `(.L_x_15) ;  /* 0x0000000000383947 */ /* 0x000ff60003800000 */
[----:B----4-:R-:W-:Y:S01]  /*09c0*/  LOP3.LUT P0, RZ, R7, 0xff, RZ, 0xc0, !PT ;  /* 0x000000ff07ff7812 */ /* 0x010fe2000780c0ff */
[----:B------:R-:W-:Y:S01]  /*09d0*/  IMAD.MOV.U32 R10, RZ, RZ, 0x1 ;  /* 0x00000001ff0a7424 */ /* 0x000fe200078e00ff */
[----:B------:R-:W-:-:S04]  /*09e0*/  LOP3.LUT P3, R6, R4, 0xff, RZ, 0xc0, !PT ;  /* 0x000000ff04067812 */ /* 0x000fc8000786c0ff */
[----:B------:R-:W-:-:S13]  /*09f0*/  PLOP3.LUT P0, PT, P3, P0, PT, 0x2f, 0xf2 ;  /* 0x0000000000f2781c */ /* 0x000fda0001f00577 */
[----:B--2---:R-:W-:Y:S02]  /*0a00*/  @!P0 ISETP.LT.U32.AND P3, PT, R9, R2, PT ;  /* 0x000000020900820c */ /* 0x004fe40003f61070 */
[----:B------:R-:W-:Y:S02]  /*0a10*/  @P0 ISETP.NE.AND P6, PT, R6, RZ, PT ;  /* 0x000000ff0600020c */ /* 0x000fe40003fc5270 */
[----:B------:R-:W-:Y:S02]  /*0a20*/  @!P0 PRMT R4, R10, 0x7610, R4 ;  /* 0x000076100a048816 */ /* 0x000fe40000000004 */
[----:B---3--:R-:W-:Y:S02]  /*0a30*/  @!P0 ISETP.LT.AND.EX P3, PT, R8, R3, PT, P3 ;  /* 0x000000030800820c */ /* 0x008fe40003f61330 */
[----:B------:R-:W-:Y:S02]  /*0a40*/  @P0 SEL R6, R7, R4, !P6 ;  /* 0x0000000407060207 */ /* 0x000fe40007000000 */
[----:B0-----:R-:W-:-:S02]  /*0a50*/  @!P0 SEL R2, R9, R2, P3 ;  /* 0x0000000209028207 */ /* 0x001fc40001800000 */
[----:B------:R-:W-:Y:S02]  /*0a60*/  @!P0 SEL R3, R8, R3, P3 ;  /* 0x0000000308038207 */ /* 0x000fe40001800000 */
[----:B------:R-:W-:Y:S02]  /*0a70*/  @P0 PRMT R4, R6, 0x7610, R4 ;  /* 0x0000761006040816 */ /* 0x000fe40000000004 */
[----:B------:R-:W-:Y:S02]  /*0a80*/  @P0 SEL R2, R9, R2, !P6 ;  /* 0x0000000209020207 */ /* 0x000fe40007000000 */
[----:B------:R-:W-:-:S07]  /*0a90*/  @P0 SEL R3, R8, R3, !P6 ;  /* 0x0000000308030207 */ /* 0x000fce0007000000 */
.L_x_15:
[----:B------:R-:W-:Y:S05]  /*0aa0*/  BSYNC.RECONVERGENT B1 ;  /* 0x0000000000017941 */ /* 0x000fea0003800200 */
.L_x_14:
[----:B----4-:R-:W-:Y:S01]  /*0ab0*/  LOP3.LUT R7, R4, 0xff, RZ, 0xc0, !PT ;  /* 0x000000ff04077812 */ /* 0x010fe200078ec0ff */
[----:B--2---:R2:W4:Y:S01]  /*0ac0*/  SHFL.DOWN PT, R9, R2, 0x4, 0x1f ;  /* 0x08801f0002097f89 */ /* 0x00452200000e0000 */
[----:B------:R-:W-:Y:S03]  /*0ad0*/  BSSY.RECONVERGENT B1, `(.L_x_16) ;  /* 0x0000012000017945 */ /* 0x000fe60003800200 */
[----:B---3--:R2:W3:Y:S04]  /*0ae0*/  SHFL.DOWN PT, R8, R3, 0x4, 0x1f ;  /* 0x08801f0003087f89 */ /* 0x0084e800000e0000 */
[----:B------:R-:W0:Y:S01]  /*0af0*/  SHFL.DOWN PT, R7, R7, 0x4, 0x1f ;  /* 0x08801f0007077f89 */ /* 0x000e2200000e0000 */
[----:B------:R-:W-:Y:S05]  /*0b00*/  @P2 BRA `(.L_x_17) ;  /* 0x0000000000382947 */ /* 0x000fea0003800000 */
[----:B0-----:R-:W-:Y:S01]  /*0b10*/  LOP3.LUT P0, RZ, R7, 0xff, RZ, 0xc0, !PT ;  /* 0x000000ff07ff7812 */ /* 0x001fe2000780c0ff */
[----:B------:R-:W-:Y:S01]  /*0b20*/  IMAD.MOV.U32 R10, RZ, RZ, 0x1 ;  /* 0x00000001ff0a7424 */ /* 0x000fe200078e00ff */
[----:B------:R-:W-:-:S04]  /*0b30*/  LOP3.LUT P2, R6, R4, 0xff, RZ, 0xc0, !PT ;  /* 0x000000ff04067812 */ /* 0x000fc8000784c0ff */
[----:B------:R-:W-:-:S13]  /*0b40*/  PLOP3.LUT P0, PT, P2, P0, PT, 0x2f, 0xf2 ;  /* 0x0000000000f2781c */ /* 0x000fda0001700577 */
[----:B----4-:R-:W-:Y:S02]  /*0b50*/  @!P0 ISETP.LT.U32.AND P2, PT, R9, R2, PT ;  /* 0x000000020900820c */ /* 0x010fe40003f41070 */
[----:B------:R-:W-:Y:S02]  /*0b60*/  @P0 ISETP.NE.AND P3, PT, R6, RZ, PT ;  /* 0x000000ff0600020c */ /* 0x000fe40003f65270 */
[----:B------:R-:W-:Y:S02]  /*0b70*/  @!P0 PRMT R4, R10, 0x7610, R4 ;  /* 0x000076100a048816 */ /* 0x000fe40000000004 */
[----:B---3--:R-:W-:Y:S02]  /*0b80*/  @!P0 ISETP.LT.AND.EX P2, PT, R8, R3, PT, P2 ;  /* 0x000000030800820c */ /* 0x008fe40003f41320 */
[----:B------:R-:W-:Y:S02]  /*0b90*/  @P0 SEL R6, R7, R4, !P3 ;  /* 0x0000000407060207 */ /* 0x000fe40005800000 */
[----:B--2---:R-:W-:-:S02]  /*0ba0*/  @!P0 SEL R2, R9, R2, P2 ;  /* 0x0000000209028207 */ /* 0x004fc40001000000 */
[----:B------:R-:W-:Y:S02]  /*0bb0*/  @!P0 SEL R3, R8, R3, P2 ;  /* 0x0000000308038207 */ /* 0x000fe40001000000 */
[----:B------:R-:W-:Y:S02]  /*0bc0*/  @P0 PRMT R4, R6, 0x7610, R4 ;  /* 0x0000761006040816 */ /* 0x000fe40000000004 */
[----:B------:R-:W-:Y:S02]  /*0bd0*/  @P0 SEL R2, R9, R2, !P3 ;  /* 0x0000000209020207 */ /* 0x000fe40005800000 */
[----:B------:R-:W-:-:S07]  /*0be0*/  @P0 SEL R3, R8, R3, !P3 ;  /* 0x0000000308030207 */ /* 0x000fce0005800000 */
.L_x_17:
[----:B------:R-:W-:Y:S05]  /*0bf0*/  BSYNC.RECONVERGENT B1 ;  /* 0x0000000000017941 */ /* 0x000fea0003800200 */
.L_x_16:
[----:B0-----:R-:W-:Y:S01]  /*0c00*/  LOP3.LUT R7, R4, 0xff, RZ, 0xc0, !PT ;  /* 0x000000ff04077812 */ /* 0x001fe200078ec0ff */
[----:B----4-:R0:W4:Y:S01]  /*0c10*/  SHFL.DOWN PT, R9, R2, 0x8, 0x1f ;  /* 0x09001f0002097f89 */ /* 0x01012200000e0000 */
        /* <DEDUP_REMOVED lines=18> */
.L_x_19:
[----:B------:R-:W-:Y:S05]  /*0d40*/  BSYNC.RECONVERGENT B1 ;  /* 0x0000000000017941 */ /* 0x000fea0003800200 */
.L_x_18:
        /* <DEDUP_REMOVED lines=20> */
.L_x_21:
[----:B------:R-:W-:Y:S05]  /*0e90*/  BSYNC.RECONVERGENT B1 ;  /* 0x0000000000017941 */ /* 0x000fea0003800200 */
.L_x_20:
[----:B------:R-:W-:Y:S04]  /*0ea0*/  BSSY.RECONVERGENT B1, `(.L_x_22) ;  /* 0x000000a000017945 */ /* 0x000fe80003800200 */
[----:B------:R-:W-:Y:S05]  /*0eb0*/  @P1 BRA `(.L_x_23) ;  /* 0x0000000000201947 */ /* 0x000fea0003800000 */
[----:B---3--:R-:W3:Y:S01]  /*0ec0*/  S2R R8, SR_CgaCtaId ;  /* 0x0000000000087919 */ /* 0x008ee20000008800 */
[----:B0-----:R-:W-:Y:S02]  /*0ed0*/  MOV R7, 0x400 ;  /* 0x0000040000077802 */ /* 0x001fe40000000f00 */
[----:B------:R-:W-:-:S04]  /*0ee0*/  SHF.R.U32.HI R6, RZ, 0x1, R5 ;  /* 0x00000001ff067819 */ /* 0x000fc80000011605 */
[----:B------:R-:W-:Y:S02]  /*0ef0*/  LOP3.LUT R6, R6, 0x1f0, RZ, 0xc0, !PT ;  /* 0x000001f006067812 */ /* 0x000fe400078ec0ff */
[----:B---3--:R-:W-:-:S05]  /*0f00*/  LEA R7, R8, R7, 0x18 ;  /* 0x0000000708077211 */ /* 0x008fca00078ec0ff */
[----:B------:R-:W-:-:S05]  /*0f10*/  IMAD.IADD R7, R6, 0x1, R7 ;  /* 0x0000000106077824 */ /* 0x000fca00078e0207 */
[----:B------:R0:W-:Y:S04]  /*0f20*/  STS.64 [R7+0x10], R2 ;  /* 0x0000100207007388 */ /* 0x0001e80000000a00 */
[----:B------:R0:W-:Y:S02]  /*0f30*/  STS.U8 [R7+0x8], R4 ;  /* 0x0000080407007388 */ /* 0x0001e40000000000 */
.L_x_23:
[----:B------:R-:W-:Y:S05]  /*0f40*/  BSYNC.RECONVERGENT B1 ;  /* 0x0000000000017941 */ /* 0x000fea0003800200 */
.L_x_22:
[----:B------:R-:W-:Y:S01]  /*0f50*/  BAR.SYNC.DEFER_BLOCKING 0x0 ;  /* 0x0000000000007b1d */ /* 0x000fe20000010000 */
[----:B------:R-:W-:-:S13]  /*0f60*/  ISETP.NE.AND P1, PT, R5, RZ, PT ;  /* 0x000000ff0500720c */ /* 0x000fda0003f25270 */
[----:B------:R-:W-:Y:S05]  /*0f70*/  @P1 BRA `(.L_x_24) ;  /* 0x0000002c00bc1947 */ /* 0x000fea0003800000 */
[----:B------:R-:W5:Y:S01]  /*0f80*/  S2UR UR6, SR_CgaCtaId ;  /* 0x00000000000679c3 */ /* 0x000f620000008800 */
[----:B------:R-:W-:Y:S01]  /*0f90*/  UMOV UR5, 0x400 ;  /* 0x0000040000057882 */ /* 0x000fe20000000000 */
[----:B------:R-:W-:Y:S01]  /*0fa0*/  LOP3.LUT P2, RZ, R4, 0xff, RZ, 0xc0, !PT ;  /* 0x000000ff04ff7812 */ /* 0x000fe2000784c0ff */
[----:B-----5:R-:W-:-:S09]  /*0fb0*/  ULEA UR5, UR6, UR5, 0x18 ;  /* 0x0000000506057291 */ /* 0x020fd2000f8ec0ff */
[----:B------:R-:W5:Y:S04]  /*0fc0*/  LDS.U8 R16, [UR5+0x18] ;  /* 0x00001805ff107984 */ /* 0x000f680008000000 */
[----:B0-----:R-:W0:Y:S04]  /*0fd0*/  LDS.64 R6, [UR5+0x20] ;  /* 0x00002005ff067984 */ /* 0x001e280008000a00 */
[----:B------:R-:W1:Y:S04]  /*0fe0*/  LDS.U8 R17, [UR5+0x28] ;  /* 0x00002805ff117984 */ /* 0x000e680008000000 */
[----:B------:R-:W2:Y:S04]  /*0ff0*/  LDS.64 R12, [UR5+0x30] ;  /* 0x00003005ff0c7984 */ /* 0x000ea80008000a00 */
[----:B------:R-:W2:Y:S04]  /*1000*/  LDS.U8 R18, [UR5+0x38] ;  /* 0x00003805ff127984 */ /* 0x000ea80008000000 */
[----:B------:R-:W2:Y:S04]  /*1010*/  LDS.64 R10, [UR5+0x40] ;  /* 0x00004005ff0a7984 */ /* 0x000ea80008000a00 */
[----:B------:R-:W2:Y:S04]  /*1020*/  LDS.U8 R14, [UR5+0x48] ;  /* 0x00004805ff0e7984 */ /* 0x000ea80008000000 */
[----:B---34-:R-:W3:Y:S01]  /*1030*/  LDS.64 R8, [UR5+0x50] ;  /* 0x00005005ff087984 */ /* 0x018ee20008000a00 */
[----:B-----5:R-:W-:-:S02]  /*1040*/  ISETP.NE.AND P4, PT, R16, RZ, PT ;  /* 0x000000ff1000720c */ /* 0x020fc40003f85270 */
[----:B0-----:R-:W-:Y:S02]  /*1050*/  ISETP.LT.U32.AND P0, PT, R6, R2, PT ;  /* 0x000000020600720c */ /* 0x001fe40003f01070 */
[----:B------:R-:W-:Y:S02]  /*1060*/  @P2 SEL R16, R4, 0x1, !P4 ;  /* 0x0000000104102807 */ /* 0x000fe40006000000 */
[----:B------:R-:W-:Y:S02]  /*1070*/  ISETP.LT.AND.EX P0, PT, R7, R3, PT, P0 ;  /* 0x000000030700720c */ /* 0x000fe40003f01300 */
[----:B------:R-:W-:Y:S02]  /*1080*/  LOP3.LUT P3, RZ, R16, 0xff, RZ, 0xc0, !PT ;  /* 0x000000ff10ff7812 */ /* 0x000fe4000786c0ff */
[----:B-1----:R-:W-:-:S03]  /*1090*/  ISETP.NE.AND P5, PT, R17, RZ, PT ;  /* 0x000000ff1100720c */ /* 0x002fc60003fa5270 */
[C---:B--2---:R-:W-:Y:S02]  /*10a0*/  @P4 SEL R2, R6.reuse, R2, P0 ;  /* 0x0000000206024207 */ /* 0x044fe40000000000 */
[C---:B------:R-:W-:Y:S02]  /*10b0*/  @P4 SEL R3, R7.reuse, R3, P0 ;  /* 0x0000000307034207 */ /* 0x040fe40000000000 */
[----:B------:R-:W-:Y:S02]  /*10c0*/  SEL R5, R6, R2, !P2 ;  /* 0x0000000206057207 */ /* 0x000fe40005000000 */
[----:B------:R-:W-:Y:S02]  /*10d0*/  SEL R15, R7, R3, !P2 ;  /* 0x00000003070f7207 */ /* 0x000fe40005000000 */
[----:B------:R-:W-:Y:S01]  /*10e0*/  ISETP.LT.U32.AND P0, PT, R12, R5, PT ;  /* 0x000000050c00720c */ /* 0x000fe20003f01070 */
[----:B------:R-:W-:Y:S01]  /*10f0*/  LDS.64 R6, [UR5+0x60] ;  /* 0x00006005ff067984 */ /* 0x000fe20008000a00 */
[----:B------:R-:W-:-:S02]  /*1100*/  @P3 SEL R17, R16, 0x1, !P5 ;  /* 0x0000000110113807 */ /* 0x000fc40006800000 */
[----:B------:R-:W-:Y:S01]  /*1110*/  ISETP.LT.AND.EX P0, PT, R13, R15, PT, P0 ;  /* 0x0000000f0d00720c */ /* 0x000fe20003f01300 */
[----:B------:R-:W0:Y:S01]  /*1120*/  LDS.U8 R16, [UR5+0x58] ;  /* 0x00005805ff107984 */ /* 0x000e220008000000 */
[----:B------:R-:W-:Y:S02]  /*1130*/  LOP3.LUT P2, RZ, R17, 0xff, RZ, 0xc0, !PT ;  /* 0x000000ff11ff7812 */ /* 0x000fe4000784c0ff */
[----:B------:R-:W-:Y:S02]  /*1140*/  @P5 SEL R5, R12, R5, P0 ;  /* 0x000000050c055207 */ /* 0x000fe40000000000 */
[----:B------:R-:W-:Y:S02]  /*1150*/  ISETP.NE.AND P4, PT, R18, RZ, PT ;  /* 0x000000ff1200720c */ /* 0x000fe40003f85270 */
[----:B------:R-:W-:Y:S02]  /*1160*/  @P5 SEL R15, R13, R15, P0 ;  /* 0x0000000f0d0f5207 */ /* 0x000fe40000000000 */
[----:B------:R-:W-:-:S02]  /*1170*/  SEL R3, R12, R5, !P3 ;  /* 0x000000050c037207 */ /* 0x000fc40005800000 */
[----:B------:R-:W-:Y:S01]  /*1180*/  SEL R15, R13, R15, !P3 ;  /* 0x0000000f0d0f7207 */ /* 0x000fe20005800000 */
[----:B------:R-:W1:Y:S01]  /*1190*/  LDS.U8 R12, [UR5+0x68] ;  /* 0x00006805ff0c7984 */ /* 0x000e620008000000 */
[----:B------:R-:W-:Y:S02]  /*11a0*/  ISETP.LT.U32.AND P0, PT, R10, R3, PT ;  /* 0x000000030a00720c */ /* 0x000fe40003f01070 */
[----:B------:R-:W-:Y:S01]  /*11b0*/  @P2 SEL R18, R17, 0x1, !P4 ;  /* 0x0000000111122807 */ /* 0x000fe20006000000 */
[----:B------:R-:W2:Y:S01]  /*11c0*/  LDS.64 R4, [UR5+0x70] ;  /* 0x00007005ff047984 */ /* 0x000ea20008000a00 */
[----:B------:R-:W-:Y:S02]  /*11d0*/  ISETP.LT.AND.EX P0, PT, R11, R15, PT, P0 ;  /* 0x0000000f0b00720c */ /* 0x000fe40003f01300 */
[----:B------:R-:W-:Y:S02]  /*11e0*/  LOP3.LUT P5, RZ, R18, 0xff, RZ, 0xc0, !PT ;  /* 0x000000ff12ff7812 */ /* 0x000fe400078ac0ff */
[----:B------:R-:W-:-:S02]  /*11f0*/  @P4 SEL R3, R10, R3, P0 ;  /* 0x000000030a034207 */ /* 0x000fc40000000000 */
[----:B------:R-:W-:Y:S02]  /*1200*/  ISETP.NE.AND P3, PT, R14, RZ, PT ;  /* 0x000000ff0e00720c */ /* 0x000fe40003f65270 */
[C---:B------:R-:W-:Y:S02]  /*1210*/  @P4 SEL R15, R11.reuse, R15, P0 ;  /* 0x0000000f0b0f4207 */ /* 0x040fe40000000000 */
[----:B------:R-:W-:Y:S02]  /*1220*/  SEL R13, R10, R3, !P2 ;  /* 0x000000030a0d7207 */ /* 0x000fe40005000000 */
[----:B------:R-:W-:Y:S01]  /*1230*/  SEL R15, R11, R15, !P2 ;  /* 0x0000000f0b0f7207 */ /* 0x000fe20005000000 */
[----:B------:R-:W4:Y:S01]  /*1240*/  LDS.U8 R10, [UR5+0x78] ;  /* 0x00007805ff0a7984 */ /* 0x000f220008000000 */
[----:B---3--:R-:W-:Y:S02]  /*1250*/  ISETP.LT.U32.AND P0, PT, R8, R13, PT ;  /* 0x0000000d0800720c */ /* 0x008fe40003f01070 */
[----:B------:R-:W-:Y:S01]  /*1260*/  @P5 SEL R14, R18, 0x1, !P3 ;  /* 0x00000001120e5807 */ /* 0x000fe20005800000 */
[----:B------:R-:W3:Y:S01]  /*1270*/  LDS.64 R2, [UR5+0x80] ;  /* 0x00008005ff027984 */ /* 0x000ee20008000a00 */
[----:B------:R-:W-:-:S02]  /*1280*/  ISETP.LT.AND.EX P0, PT, R9, R15, PT, P0 ;  /* 0x0000000f0900720c */ /* 0x000fc40003f01300 */
[----:B------:R-:W-:Y:S02]  /*1290*/  LOP3.LUT P4, RZ, R14, 0xff, RZ, 0xc0, !PT ;  /* 0x000000ff0eff7812 */ /* 0x000fe4000788c0ff */
[----:B------:R-:W-:Y:S02]  /*12a0*/  @P3 SEL R13, R8, R13, P0 ;  /* 0x0000000d080d3207 */ /* 0x000fe40000000000 */
[----:B0-----:R-:W-:Y:S02]  /*12b0*/  ISETP.NE.AND P2, PT, R16, RZ, PT ;  /* 0x000000ff1000720c */ /* 0x001fe40003f45270 */
[C---:B------:R-:W-:Y:S02]  /*12c0*/  @P3 SEL R15, R9.reuse, R15, P0 ;  /* 0x0000000f090f3207 */ /* 0x040fe40000000000 */
[----:B------:R-:W-:Y:S02]  /*12d0*/  SEL R11, R8, R13, !P5 ;  /* 0x0000000d080b7207 */ /* 0x000fe40006800000 */
[----:B------:R-:W-:-:S02]  /*12e0*/  SEL R13, R9, R15, !P5 ;  /* 0x0000000f090d7207 */ /* 0x000fc40006800000 */
[----:B------:R-:W-:Y:S02]  /*12f0*/  ISETP.LT.U32.AND P0, PT, R6, R11, PT ;  /* 0x0000000b0600720c */ /* 0x000fe40003f01070 */
[----:B------:R-:W-:Y:S02]  /*1300*/  @P4 SEL R16, R14, 0x1, !P2 ;  /* 0x000000010e104807 */ /* 0x000fe40005000000 */
[----:B------:R-:W-:Y:S02]  /*1310*/  ISETP.LT.AND.EX P0, PT, R7, R13, PT, P0 ;  /* 0x0000000d0700720c */ /* 0x000fe40003f01300 */
[----:B------:R-:W-:Y:S02]  /*1320*/  LOP3.LUT P5, RZ, R16, 0xff, RZ, 0xc0, !PT ;  /* 0x000000ff10ff7812 */ /* 0x000fe400078ac0ff */
[----:B------:R-:W-:Y:S02]  /*1330*/  @P2 SEL R11, R6, R11, P0 ;  /* 0x0000000b060b2207 */ /* 0x000fe40000000000 */
[----:B-1----:R-:W-:-:S02]  /*1340*/  ISETP.NE.AND P3, PT, R12, RZ, PT ;  /* 0x000000ff0c00720c */ /* 0x002fc40003f65270 */
[C---:B------:R-:W-:Y:S02]  /*1350*/  @P2 SEL R13, R7.reuse, R13, P0 ;  /* 0x0000000d070d2207 */ /* 0x040fe40000000000 */
[----:B------:R-:W-:Y:S02]  /*1360*/  SEL R9, R6, R11, !P4 ;  /* 0x0000000b06097207 */ /* 0x000fe40006000000 */
[----:B------:R-:W-:Y:S02]  /*1370*/  SEL R11, R7, R13, !P4 ;  /* 0x0000000d070b7207 */ /* 0x000fe40006000000 */
[----:B--2---:R-:W-:Y:S02]  /*1380*/  ISETP.LT.U32.AND P0, PT, R4, R9, PT ;  /* 0x000000090400720c */ /* 0x004fe40003f01070 */
[----:B------:R-:W-:Y:S02]  /*1390*/  @P5 SEL R12, R16, 0x1, !P3 ;  /* 0x00000001100c5807 */ /* 0x000fe40005800000 */
[----:B------:R-:W-:-:S02]  /*13a0*/  ISETP.LT.AND.EX P0, PT, R5, R11, PT, P0 ;  /* 0x0000000b0500720c */ /* 0x000fc40003f01300 */
[----:B----4-:R-:W-:Y:S02]  /*13b0*/  ISETP.NE.AND P4, PT, R10, RZ, PT ;  /* 0x000000ff0a00720c */ /* 0x010fe40003f85270 */
[----:B------:R-:W-:Y:S02]  /*13c0*/  @P3 SEL R9, R4, R9, P0 ;  /* 0x0000000904093207 */ /* 0x000fe40000000000 */
[----:B------:R-:W-:Y:S02]  /*13d0*/  LOP3.LUT P2, RZ, R12, 0xff, RZ, 0xc0, !PT ;  /* 0x000000ff0cff7812 */ /* 0x000fe4000784c0ff */
[C---:B------:R-:W-:Y:S02]  /*13e0*/  @P3 SEL R11, R5.reuse, R11, P0 ;  /* 0x0000000b050b3207 */ /* 0x040fe40000000000 */
[----:B------:R-:W-:Y:S02]  /*13f0*/  SEL R7, R4, R9, !P5 ;  /* 0x0000000904077207 */ /* 0x000fe40006800000 */
[----:B------:R-:W-:-:S02]  /*1400*/  SEL R5, R5, R11, !P5 ;  /* 0x0000000b05057207 */ /* 0x000fc40006800000 */
[----:B---3--:R-:W-:-:S04]  /*1410*/  ISETP.LT.U32.AND P0, PT, R2, R7, PT ;  /* 0x000000070200720c */ /* 0x008fc80003f01070 */
[C---:B------:R-:W-:Y:S02]  /*1420*/  ISETP.LT.AND.EX P0, PT, R3.reuse, R5, PT, P0 ;  /* 0x000000050300720c */ /* 0x040fe40003f01300 */
[----:B------:R-:W-:Y:S02]  /*1430*/  @P2 SEL R10, R12, 0x1, !P4 ;  /* 0x000000010c0a2807 */ /* 0x000fe40006000000 */
[----:B------:R-:W-:Y:S02]  /*1440*/  @P4 SEL R7, R2, R7, P0 ;  /* 0x0000000702074207 */ /* 0x000fe40000000000 */
[----:B------:R-:W-:Y:S02]  /*1450*/  @P4 SEL R5, R3, R5, P0 ;  /* 0x0000000503054207 */ /* 0x000fe40000000000 */
[----:B------:R-:W-:Y:S02]  /*1460*/  PRMT R4, R10, 0x7610, R4 ;  /* 0x000076100a047816 */ /* 0x000fe40000000004 */
[----:B------:R-:W-:-:S02]  /*1470*/  SEL R2, R2, R7, !P2 ;  /* 0x0000000702027207 */ /* 0x000fc40005000000 */
[----:B------:R-:W-:Y:S01]  /*1480*/  SEL R3, R3, R5, !P2 ;  /* 0x0000000503037207 */ /* 0x000fe20005000000 */
[----:B------:R-:W-:Y:S06]  /*1490*/  BRA `(.L_x_24) ;  /* 0x0000002800747947 */ /* 0x000fec0003800000 */
.L_x_11:
[----:B------:R-:W2:Y:S01]  /*14a0*/  S2R R13, SR_LANEID ;  /* 0x00000000000d7919 */ /* 0x000ea20000000000 */
[----:B0-----:R-:W-:Y:S01]  /*14b0*/  LOP3.LUT R6, R5, 0x3e0, RZ, 0xc0, !PT ;  /* 0x000003e005067812 */ /* 0x001fe200078ec0ff */
[----:B------:R-:W-:Y:S04]  /*14c0*/  BSSY.RECONVERGENT B1, `(.L_x_25) ;  /* 0x0000022000017945 */ /* 0x000fe80003800200 */
[----:B------:R-:W-:Y:S01]  /*14d0*/  VIADD R7, R6, 0x20 ;  /* 0x0000002006077836 */ /* 0x000fe20000000000 */
[----:B------:R-:W-:-:S04]  /*14e0*/  LOP3.LUT R6, RZ, R6, RZ, 0x33, !PT ;  /* 0x00000006ff067212 */ /* 0x000fc800078e33ff */
[----:B------:R-:W-:Y:S01]  /*14f0*/  ISETP.GT.AND P0, PT, R7, UR4, PT ;  /* 0x0000000407007c0c */ /* 0x000fe2000bf04270 */
[----:B------:R-:W-:-:S05]  /*1500*/  VIADD R6, R6, UR4 ;  /* 0x0000000406067c36 */ /* 0x000fca0008000000 */
[----:B------:R-:W-:-:S05]  /*1510*/  SEL R6, R6, 0x1f, P0 ;  /* 0x0000001f06067807 */ /* 0x000fca0000000000 */
[----:B-----5:R0:W3:Y:S01]  /*1520*/  SHFL.DOWN PT, R8, R3, 0x1, R6 ;  /* 0x0820000003087989 */ /* 0x0200e200000e0006 */
[C---:B--2---:R-:W-:Y:S01]  /*1530*/  VIADD R7, R13.reuse, 0x2 ;  /* 0x000000020d077836 */ /* 0x044fe20000000000 */
[CC--:B------:R-:W-:Y:S01]  /*1540*/  ISETP.GE.AND P0, PT, R13.reuse, R6.reuse, PT ;  /* 0x000000060d00720c */ /* 0x0c0fe20003f06270 */
[C---:B------:R-:W-:Y:S01]  /*1550*/  VIADD R11, R13.reuse, 0x8 ;  /* 0x000000080d0b7836 */ /* 0x040fe20000000000 */
[C---:B------:R-:W-:Y:S01]  /*1560*/  ISETP.NE.AND P1, PT, R13.reuse, RZ, PT ;  /* 0x000000ff0d00720c */ /* 0x040fe20003f25270 */
[----:B------:R-:W-:Y:S01]  /*1570*/  VIADD R9, R13, 0x4 ;  /* 0x000000040d097836 */ /* 0x000fe20000000000 */
[-C--:B------:R-:W-:Y:S02]  /*1580*/  ISETP.GT.AND P5, PT, R7, R6.reuse, PT ;  /* 0x000000060700720c */ /* 0x080fe40003fa4270 */
[----:B------:R-:W-:Y:S02]  /*1590*/  LOP3.LUT R7, R4, 0xff, RZ, 0xc0, !PT ;  /* 0x000000ff04077812 */ /* 0x000fe400078ec0ff */
[----:B------:R-:W-:-:S02]  /*15a0*/  ISETP.GT.AND P2, PT, R11, R6, PT ;  /* 0x000000060b00720c */ /* 0x000fc40003f44270 */
[----:B------:R0:W2:Y:S01]  /*15b0*/  SHFL.DOWN PT, R11, R2, 0x1, R6 ;  /* 0x08200000020b7989 */ /* 0x0000a200000e0006 */
[----:B------:R-:W-:Y:S01]  /*15c0*/  ISETP.GT.AND P3, PT, R9, R6, PT ;  /* 0x000000060900720c */ /* 0x000fe20003f64270 */
[----:B------:R-:W-:Y:S02]  /*15d0*/  VIADD R9, R13, 0x10 ;  /* 0x000000100d097836 */ /* 0x000fe40000000000 */
[----:B------:R0:W4:Y:S01]  /*15e0*/  SHFL.DOWN PT, R7, R7, 0x1, R6 ;  /* 0x0820000007077989 */ /* 0x00012200000e0006 */
[----:B---3--:R-:W-:Y:S09]  /*15f0*/  @P0 BRA `(.L_x_26) ;  /* 0x0000000000380947 */ /* 0x008ff20003800000 */
[----:B----4-:R-:W-:Y:S01]  /*1600*/  LOP3.LUT P0, RZ, R7, 0xff, RZ, 0xc0, !PT ;  /* 0x000000ff07ff7812 */ /* 0x010fe2000780c0ff */
[----:B------:R-:W-:Y:S01]  /*1610*/  IMAD.MOV.U32 R12, RZ, RZ, 0x1 ;  /* 0x00000001ff0c7424 */ /* 0x000fe200078e00ff */
[----:B------:R-:W-:-:S04]  /*1620*/  LOP3.LUT P4, R10, R4, 0xff, RZ, 0xc0, !PT ;  /* 0x000000ff040a7812 */ /* 0x000fc8000788c0ff */
[----:B------:R-:W-:-:S13]  /*1630*/  PLOP3.LUT P0, PT, P4, P0, PT, 0x2f, 0xf2 ;  /* 0x0000000000f2781c */ /* 0x000fda0002700577 */
[----:B--2---:R-:W-:Y:S02]  /*1640*/  @!P0 ISETP.LT.U32.AND P4, PT, R11, R2, PT ;  /* 0x000000020b00820c */ /* 0x004fe40003f81070 */
[----:B------:R-:W-:Y:S02]  /*1650*/  @P0 ISETP.NE.AND P6, PT, R10, RZ, PT ;  /* 0x000000ff0a00020c */ /* 0x000fe40003fc5270 */
[----:B------:R-:W-:Y:S02]  /*1660*/  @!P0 PRMT R4, R12, 0x7610, R4 ;  /* 0x000076100c048816 */ /* 0x000fe40000000004 */
[----:B------:R-:W-:Y:S02]  /*1670*/  @!P0 ISETP.LT.AND.EX P4, PT, R8, R3, PT, P4 ;  /* 0x000000030800820c */ /* 0x000fe40003f81340 */
[----:B------:R-:W-:Y:S02]  /*1680*/  @P0 SEL R7, R7, R4, !P6 ;  /* 0x0000000407070207 */ /* 0x000fe40007000000 */
[----:B0-----:R-:W-:-:S02]  /*1690*/  @!P0 SEL R2, R11, R2, P4 ;  /* 0x000000020b028207 */ /* 0x001fc40002000000 */
[C---:B------:R-:W-:Y:S02]  /*16a0*/  @!P0 SEL R3, R8.reuse, R3, P4 ;  /* 0x0000000308038207 */ /* 0x040fe40002000000 */
[----:B------:R-:W-:Y:S02]  /*16b0*/  @P0 PRMT R4, R7, 0x7610, R4 ;  /* 0x0000761007040816 */ /* 0x000fe40000000004 */
[----:B------:R-:W-:Y:S02]  /*16c0*/  @P0 SEL R2, R11, R2, !P6 ;  /* 0x000000020b020207 */ /* 0x000fe40007000000 */
[----:B------:R-:W-:-:S07]  /*16d0*/  @P0 SEL R3, R8, R3, !P6 ;  /* 0x0000000308030207 */ /* 0x000fce0007000000 */
.L_x_26:
[----:B------:R-:W-:Y:S05]  /*16e0*/  BSYNC.RECONVERGENT B1 ;  /* 0x0000000000017941 */ /* 0x000fea0003800200 */
.L_x_25:
[----:B----4-:R-:W-:Y:S01]  /*16f0*/  LOP3.LUT R7, R4, 0xff, RZ, 0xc0, !PT ;  /* 0x000000ff04077812 */ /* 0x010fe200078ec0ff */
[----:B------:R3:W4:Y:S01]  /*1700*/  SHFL.DOWN PT, R8, R3, 0x2, R6 ;  /* 0x0840000003087989 */ /* 0x00072200000e0006 */
[----:B------:R-:W-:Y:S01]  /*1710*/  ISETP.GT.AND P4, PT, R9, R6, PT ;  /* 0x000000060900720c */ /* 0x000fe20003f84270 */
[----:B------:R-:W-:Y:S02]  /*1720*/  BSSY.RECONVERGENT B1, `(.L_x_27) ;  /* 0x0000012000017945 */ /* 0x000fe40003800200 */
[----:B------:R3:W0:Y:S04]  /*1730*/  SHFL.DOWN PT, R9, R2, 0x2, R6 ;  /* 0x0840000002097989 */ /* 0x00062800000e0006 */
[----:B------:R3:W0:Y:S01]  /*1740*/  SHFL.DOWN PT, R7, R7, 0x2, R6 ;  /* 0x0840000007077989 */ /* 0x00062200000e0006 */
[----:B------:R-:W-:Y:S05]  /*1750*/  @P5 BRA `(.L_x_28) ;  /* 0x0000000000385947 */ /* 0x000fea0003800000 */
[----:B0-----:R-:W-:Y:S01]  /*1760*/  LOP3.LUT P0, RZ, R7, 0xff, RZ, 0xc0, !PT ;  /* 0x000000ff07ff7812 */ /* 0x001fe2000780c0ff */
[----:B--2---:R-:W-:Y:S01]  /*1770*/  IMAD.MOV.U32 R11, RZ, RZ, 0x1 ;  /* 0x00000001ff0b7424 */ /* 0x004fe200078e00ff */
[----:B------:R-:W-:-:S04]  /*1780*/  LOP3.LUT P5, R10, R4, 0xff, RZ, 0xc0, !PT ;  /* 0x000000ff040a7812 */ /* 0x000fc800078ac0ff */
[----:B------:R-:W-:-:S13]  /*1790*/  PLOP3.LUT P0, PT, P5, P0, PT, 0x2f, 0xf2 ;  /* 0x0000000000f2781c */ /* 0x000fda0002f00577 */
[----:B------:R-:W-:Y:S02]  /*17a0*/  @!P0 ISETP.LT.U32.AND P5, PT, R9, R2, PT ;  /* 0x000000020900820c */ /* 0x000fe40003fa1070 */
[----:B------:R-:W-:Y:S02]  /*17b0*/  @P0 ISETP.NE.AND P6, PT, R10, RZ, PT ;  /* 0x000000ff0a00020c */ /* 0x000fe40003fc5270 */
[----:B------:R-:W-:Y:S02]  /*17c0*/  @!P0 PRMT R4, R11, 0x7610, R4 ;  /* 0x000076100b048816 */ /* 0x000fe40000000004 */
[----:B----4-:R-:W-:Y:S02]  /*17d0*/  @!P0 ISETP.LT.AND.EX P5, PT, R8, R3, PT, P5 ;  /* 0x000000030800820c */ /* 0x010fe40003fa1350 */
[----:B------:R-:W-:Y:S02]  /*17e0*/  @P0 SEL R7, R7, R4, !P6 ;  /* 0x0000000407070207 */ /* 0x000fe40007000000 */
[----:B---3--:R-:W-:-:S02]  /*17f0*/  @!P0 SEL R2, R9, R2, P5 ;  /* 0x0000000209028207 */ /* 0x008fc40002800000 */
[C---:B------:R-:W-:Y:S02]  /*1800*/  @!P0 SEL R3, R8.reuse, R3, P5 ;  /* 0x0000000308038207 */ /* 0x040fe40002800000 */
[----:B------:R-:W-:Y:S02]  /*1810*/  @P0 PRMT R4, R7, 0x7610, R4 ;  /* 0x0000761007040816 */ /* 0x000fe40000000004 */
[----:B------:R-:W-:Y:S02]  /*1820*/  @P0 SEL R2, R9, R2, !P6 ;  /* 0x0000000209020207 */ /* 0x000fe40007000000 */
[----:B------:R-:W-:-:S07]  /*1830*/  @P0 SEL R3, R8, R3, !P6 ;  /* 0x0000000308030207 */ /* 0x000fce0007000000 */
.L_x_28:
[----:B------:R-:W-:Y:S05]  /*1840*/  BSYNC.RECONVERGENT B1 ;  /* 0x0000000000017941 */ /* 0x000fea0003800200 */
.L_x_27:
[----:B0-----:R-:W-:Y:S01]  /*1850*/  LOP3.LUT R7, R4, 0xff, RZ, 0xc0, !PT ;  /* 0x000000ff04077812 */ /* 0x001fe200078ec0ff */
[----:B------:R0:W0:Y:S01]  /*1860*/  SHFL.DOWN PT, R9, R2, 0x4, R6 ;  /* 0x0880000002097989 */ /* 0x00002200000e0006 */
[----:B------:R-:W-:Y:S03]  /*1870*/  BSSY.RECONVERGENT B1, `(.L_x_29) ;  /* 0x0000012000017945 */ /* 0x000fe60003800200 */
[----:B----4-:R4:W0:Y:S04]  /*1880*/  SHFL.DOWN PT, R8, R3, 0x4, R6 ;  /* 0x0880000003087989 */ /* 0x01082800000e0006 */
        /* <DEDUP_REMOVED lines=9> */
[----:B------:R-:W-:Y:S02]  /*1920*/  @!P0 ISETP.LT.AND.EX P3, PT, R8, R3, PT, P3 ;  /* 0x000000030800820c */ /* 0x000fe40003f61330 */
[----:B------:R-:W-:Y:S02]  /*1930*/  @P0 SEL R7, R7, R4, !P5 ;  /* 0x0000000407070207 */ /* 0x000fe40006800000 */
[----:B---3--:R-:W-:-:S02]  /*1940*/  @!P0 SEL R2, R9, R2, P3 ;  /* 0x0000000209028207 */ /* 0x008fc40001800000 */
[C---:B----4-:R-:W-:Y:S02]  /*1950*/  @!P0 SEL R3, R8.reuse, R3, P3 ;  /* 0x0000000308038207 */ /* 0x050fe40001800000 */
[----:B------:R-:W-:Y:S02]  /*1960*/  @P0 PRMT R4, R7, 0x7610, R4 ;  /* 0x0000761007040816 */ /* 0x000fe40000000004 */
[----:B------:R-:W-:Y:S02]  /*1970*/  @P0 SEL R2, R9, R2, !P5 ;  /* 0x0000000209020207 */ /* 0x000fe40006800000 */
[----:B------:R-:W-:-:S07]  /*1980*/  @P0 SEL R3, R8, R3, !P5 ;  /* 0x0000000308030207 */ /* 0x000fce0006800000 */
.L_x_30:
[----:B------:R-:W-:Y:S05]  /*1990*/  BSYNC.RECONVERGENT B1 ;  /* 0x0000000000017941 */ /* 0x000fea0003800200 */
.L_x_29:
[----:B0-----:R-:W-:Y:S01]  /*19a0*/  LOP3.LUT R7, R4, 0xff, RZ, 0xc0, !PT ;  /* 0x000000ff04077812 */ /* 0x001fe200078ec0ff */
[----:B------:R0:W0:Y:S01]  /*19b0*/  SHFL.DOWN PT, R9, R2, 0x8, R6 ;  /* 0x0900000002097989 */ /* 0x00002200000e0006 */
[----:B------:R-:W-:Y:S03]  /*19c0*/  BSSY.RECONVERGENT B1, `(.L_x_31) ;  /* 0x0000012000017945 */ /* 0x000fe60003800200 */
        /* <DEDUP_REMOVED lines=17> */
.L_x_32:
[----:B------:R-:W-:Y:S05]  /*1ae0*/  BSYNC.RECONVERGENT B1 ;  /* 0x0000000000017941 */ /* 0x000fea0003800200 */
.L_x_31:
[----:B0-----:R-:W-:Y:S01]  /*1af0*/  LOP3.LUT R7, R4, 0xff, RZ, 0xc0, !PT ;  /* 0x000000ff04077812 */ /* 0x001fe200078ec0ff */
[----:B------:R0:W0:Y:S01]  /*1b00*/  SHFL.DOWN PT, R9, R2, 0x10, R6 ;  /* 0x0a00000002097989 */ /* 0x00002200000e0006 */
[----:B------:R-:W-:Y:S03]  /*1b10*/  BSSY.RECONVERGENT B1, `(.L_x_33) ;  /* 0x0000012000017945 */ /* 0x000fe60003800200 */
[----:B------:R0:W0:Y:S04]  /*1b20*/  SHFL.DOWN PT, R8, R3, 0x10, R6 ;  /* 0x0a00000003087989 */ /* 0x00002800000e0006 */
[----:B------:R0:W0:Y:S01]  /*1b30*/  SHFL.DOWN PT, R7, R7, 0x10, R6 ;  /* 0x0a00000007077989 */ /* 0x00002200000e0006 */
[----:B------:R-:W-:Y:S05]  /*1b40*/  @P4 BRA `(.L_x_34) ;  /* 0x0000000000384947 */ /* 0x000fea0003800000 */
[----:B0-----:R-:W-:Y:S01]  /*1b50*/  LOP3.LUT P0, RZ, R7, 0xff, RZ, 0xc0, !PT ;  /* 0x000000ff07ff7812 */ /* 0x001fe2000780c0ff */
[----:B------:R-:W-:Y:S01]  /*1b60*/  IMAD.MOV.U32 R10, RZ, RZ, 0x1 ;  /* 0x00000001ff0a7424 */ /* 0x000fe200078e00ff */
[----:B---34-:R-:W-:-:S04]  /*1b70*/  LOP3.LUT P2, R6, R4, 0xff, RZ, 0xc0, !PT ;  /* 0x000000ff04067812 */ /* 0x018fc8000784c0ff */
        /* <DEDUP_REMOVED lines=11> */
.L_x_34:
[----:B------:R-:W-:Y:S05]  /*1c30*/  BSYNC.RECONVERGENT B1 ;  /* 0x0000000000017941 */ /* 0x000fea0003800200 */
.L_x_33:
[----:B------:R-:W-:Y:S04]  /*1c40*/  BSSY.RECONVERGENT B1, `(.L_x_35) ;  /* 0x000000a000017945 */ /* 0x000fe80003800200 */
[----:B------:R-:W-:Y:S05]  /*1c50*/  @P1 BRA `(.L_x_36) ;  /* 0x0000000000201947 */ /* 0x000fea0003800000 */
[----:B0-----:R-:W0:Y:S01]  /*1c60*/  S2R R8, SR_CgaCtaId ;  /* 0x0000000000087919 */ /* 0x001e220000008800 */
[----:B------:R-:W-:Y:S02]  /*1c70*/  MOV R7, 0x400 ;  /* 0x0000040000077802 */ /* 0x000fe40000000f00 */
[----:B---34-:R-:W-:-:S04]  /*1c80*/  SHF.R.U32.HI R6, RZ, 0x1, R5 ;  /* 0x00000001ff067819 */ /* 0x018fc80000011605 */
[----:B------:R-:W-:Y:S02]  /*1c90*/  LOP3.LUT R6, R6, 0x1f0, RZ, 0xc0, !PT ;  /* 0x000001f006067812 */ /* 0x000fe400078ec0ff */
[----:B0-----:R-:W-:-:S05]  /*1ca0*/  LEA R7, R8, R7, 0x18 ;  /* 0x0000000708077211 */ /* 0x001fca00078ec0ff */
[----:B------:R-:W-:-:S05]  /*1cb0*/  IMAD.IADD R7, R6, 0x1, R7 ;  /* 0x0000000106077824 */ /* 0x000fca00078e0207 */
[----:B------:R0:W-:Y:S04]  /*1cc0*/  STS.64 [R7+0x10], R2 ;  /* 0x0000100207007388 */ /* 0x0001e80000000a00 */
[----:B------:R0:W-:Y:S02]  /*1cd0*/  STS.U8 [R7+0x8], R4 ;  /* 0x0000080407007388 */ /* 0x0001e40000000000 */
.L_x_36:
[----:B------:R-:W-:Y:S05]  /*1ce0*/  BSYNC.RECONVERGENT B1 ;  /* 0x0000000000017941 */ /* 0x000fea0003800200 */
.L_x_35:
[----:B------:R-:W-:Y:S01]  /*1cf0*/  BAR.SYNC.DEFER_BLOCKING 0x0 ;  /* 0x0000000000007b1d */ /* 0x000fe20000010000 */
[----:B------:R-:W-:-:S13]  /*1d00*/  ISETP.NE.AND P1, PT, R5, RZ, PT ;  /* 0x000000ff0500720c */ /* 0x000fda0003f25270 */
[----:B------:R-:W-:Y:S05]  /*1d10*/  @P1 BRA `(.L_x_24) ;  /* 0x0000002000541947 */ /* 0x000fea0003800000 */
[----:B------:R-:W-:Y:S02]  /*1d20*/  UISETP.GE.AND UP0, UPT, UR4, 0x21, UPT ;  /* 0x000000210400788c */ /* 0x000fe4000bf06270 */
[----:B------:R-:W-:Y:S02]  /*1d30*/  UISETP.GE.AND UP1, UPT, UR4, 0x41, UPT ;  /* 0x000000410400788c */ /* 0x000fe4000bf26270 */
[----:B------:R-:W-:Y:S02]  /*1d40*/  UISETP.GE.AND UP2, UPT, UR4, 0x61, UPT ;  /* 0x000000610400788c */ /* 0x000fe4000bf46270 */
[----:B------:R-:W-:Y:S02]  /*1d50*/  UISETP.GE.AND UP3, UPT, UR4, 0x81, UPT ;  /* 0x000000810400788c */ /* 0x000fe4000bf66270 */
[----:B------:R-:W-:Y:S02]  /*1d60*/  UISETP.GE.AND UP4, UPT, UR4, 0xa1, UPT ;  /* 0x000000a10400788c */ /* 0x000fe4000bf86270 */
[----:B------:R-:W-:-:S02]  /*1d70*/  UISETP.GE.AND UP5, UPT, UR4, 0xc1, UPT ;  /* 0x000000c10400788c */ /* 0x000fc4000bfa6270 */
[----:B------:R-:W-:Y:S01]  /*1d80*/  UISETP.GE.AND UP6, UPT, UR4, 0xe1, UPT ;  /* 0x000000e10400788c */ /* 0x000fe2000bfc6270 */
[----:B------:R-:W-:Y:S10]  /*1d90*/  BRA.U !UP0, `(.L_x_37) ;  /* 0x00000001083c7547 */ /* 0x000ff4000b800000 */
[----:B------:R-:W5:Y:S01]  /*1da0*/  S2UR UR6, SR_CgaCtaId ;  /* 0x00000000000679c3 */ /* 0x000f620000008800 */
[----:B------:R-:W-:Y:S01]  /*1db0*/  UMOV UR5, 0x400 ;  /* 0x0000040000057882 */ /* 0x000fe20000000000 */
[----:B------:R-:W-:Y:S01]  /*1dc0*/  LOP3.LUT P3, RZ, R4, 0xff, RZ, 0xc0, !PT ;  /* 0x000000ff04ff7812 */ /* 0x000fe2000786c0ff */
[----:B-----5:R-:W-:-:S09]  /*1dd0*/  ULEA UR5, UR6, UR5, 0x18 ;  /* 0x0000000506057291 */ /* 0x020fd2000f8ec0ff */
[----:B------:R-:W5:Y:S04]  /*1de0*/  LDS.U8 R5, [UR5+0x18] ;  /* 0x00001805ff057984 */ /* 0x000f680008000000 */
[----:B0--34-:R-:W0:Y:S01]  /*1df0*/  LDS.64 R6, [UR5+0x20] ;  /* 0x00002005ff067984 */ /* 0x019e220008000a00 */
[----:B-----5:R-:W-:Y:S02]  /*1e00*/  ISETP.NE.AND P2, PT, R5, RZ, PT ;  /* 0x000000ff0500720c */ /* 0x020fe40003f45270 */
[----:B0-----:R-:W-:Y:S02]  /*1e10*/  ISETP.LT.U32.AND P0, PT, R6, R2, PT ;  /* 0x000000020600720c */ /* 0x001fe40003f01070 */
[----:B------:R-:W-:Y:S02]  /*1e20*/  @P3 SEL R5, R4, 0x1, !P2 ;  /* 0x0000000104053807 */ /* 0x000fe40005000000 */
[----:B------:R-:W-:-:S02]  /*1e30*/  ISETP.LT.AND.EX P0, PT, R7, R3, PT, P0 ;  /* 0x000000030700720c */ /* 0x000fc40003f01300 */
[----:B------:R-:W-:-:S05]  /*1e40*/  PRMT R4, R5, 0x7610, R4 ;  /* 0x0000761005047816 */ /* 0x000fca0000000004 */
[C---:B------:R-:W-:Y:S02]  /*1e50*/  @P2 SEL R2, R6.reuse, R2, P0 ;  /* 0x0000000206022207 */ /* 0x040fe40000000000 */
[C---:B------:R-:W-:Y:S02]  /*1e60*/  @P2 SEL R3, R7.reuse, R3, P0 ;  /* 0x0000000307032207 */ /* 0x040fe40000000000 */
[----:B------:R-:W-:Y:S02]  /*1e70*/  SEL R2, R6, R2, !P3 ;  /* 0x0000000206027207 */ /* 0x000fe40005800000 */
[----:B------:R-:W-:-:S07]  /*1e80*/  SEL R3, R7, R3, !P3 ;  /* 0x0000000307037207 */ /* 0x000fce0005800000 */
.L_x_37:
[----:B------:R-:W-:Y:S05]  /*1e90*/  BRA.U !UP1, `(.L_x_38) ;  /* 0x00000001093c7547 */ /* 0x000fea000b800000 */
        /* <DEDUP_REMOVED lines=15> */
.L_x_38:
        /* <DEDUP_REMOVED lines=16> */
.L_x_39:
        /* <DEDUP_REMOVED lines=16> */
.L_x_40:
        /* <DEDUP_REMOVED lines=16> */
.L_x_41:
        /* <DEDUP_REMOVED lines=16> */
.L_x_42:
        /* <DEDUP_REMOVED lines=15> */
[----:B------:R-:W-:Y:S01]  /*2480*/  SEL R3, R7, R3, !P3 ;  /* 0x0000000307037207 */ /* 0x000fe20005800000 */
[----:B------:R-:W-:Y:S06]  /*2490*/  BRA `(.L_x_24) ;  /* 0x0000001800747947 */ /* 0x000fec0003800000 */
.L_x_2:
[----:B------:R-:W0:Y:S01]  /*24a0*/  S2R R5, SR_TID.X ;  /* 0x0000000000057919 */ /* 0x000e220000002100 */
[----:B------:R-:W0:Y:S02]  /*24b0*/  LDC.64 R6, c[0x0][0x380] ;  /* 0x0000e000ff067b82 */ /* 0x000e240000000a00 */
[----:B0-----:R-:W-:-:S05]  /*24c0*/  IMAD.WIDE.U32 R6, R5, 0x10, R6 ;  /* 0x0000001005067825 */ /* 0x001fca00078e0006 */
[----:B------:R-:W2:Y:S04]  /*24d0*/  LDG.E.U16.CONSTANT R16, desc[UR8][R6.64] ;  /* 0x0000000806107981 */ /* 0x000ea8000c1e9500 */
[----:B------:R-:W3:Y:S04]  /*24e0*/  LDG.E.64.CONSTANT R12, desc[UR8][R6.64+0x8] ;  /* 0x00000808060c7981 */ /* 0x000ee8000c1e9b00 */
[----:B------:R-:W3:Y:S04]  /*24f0*/  LDG.E.64.CONSTANT R10, desc[UR8][R6.64+0x1008] ;  /* 0x00100808060a7981 */ /* 0x000ee8000c1e9b00 */
[----:B------:R-:W4:Y:S04]  /*2500*/  LDG.E.U16.CONSTANT R4, desc[UR8][R6.64+0x1000] ;  /* 0x0010000806047981 */ /* 0x000f28000c1e9500 */
[----:B------:R-:W5:Y:S04]  /*2510*/  LDG.E.U16.CONSTANT R14, desc[UR8][R6.64+0x2000] ;  /* 0x00200008060e7981 */ /* 0x000f68000c1e9500 */
[----:B------:R-:W5:Y:S04]  /*2520*/  LDG.E.64.CONSTANT R8, desc[UR8][R6.64+0x2008] ;  /* 0x0020080806087981 */ /* 0x000f68000c1e9b00 */
[----:B------:R-:W5:Y:S04]  /*2530*/  LDG.E.U16.CONSTANT R15, desc[UR8][R6.64+0x3000] ;  /* 0x00300008060f7981 */ /* 0x000f68000c1e9500 */
[----:B------:R-:W5:Y:S01]  /*2540*/  LDG.E.64.CONSTANT R2, desc[UR8][R6.64+0x3008] ;  /* 0x0030080806027981 */ /* 0x000f62000c1e9b00 */
[----:B------:R-:W-:Y:S01]  /*2550*/  UISETP.GE.U32.AND UP0, UPT, UR4, 0x800, UPT ;  /* 0x000008000400788c */ /* 0x000fe2000bf06070 */
[----:B--2---:R-:W-:-:S02]  /*2560*/  LOP3.LUT P1, RZ, R16, 0xff, RZ, 0xc0, !PT ;  /* 0x000000ff10ff7812 */ /* 0x004fc4000782c0ff */
[----:B---3--:R-:W-:-:S04]  /*2570*/  ISETP.LT.U32.AND P0, PT, R10, R12, PT ;  /* 0x0000000c0a00720c */ /* 0x008fc80003f01070 */
[CC--:B------:R-:W-:Y:S02]  /*2580*/  ISETP.LT.AND.EX P0, PT, R11.reuse, R13.reuse, PT, P0 ;  /* 0x0000000d0b00720c */ /* 0x0c0fe40003f01300 */
[----:B----4-:R-:W-:Y:S02]  /*2590*/  LOP3.LUT P2, RZ, R4, 0xff, RZ, 0xc0, !PT ;  /* 0x000000ff04ff7812 */ /* 0x010fe4000784c0ff */
[----:B------:R-:W-:Y:S02]  /*25a0*/  SEL R17, R10, R12, P0 ;  /* 0x0000000c0a117207 */ /* 0x000fe40000000000 */
[----:B------:R-:W-:Y:S02]  /*25b0*/  SEL R19, R11, R13, P0 ;  /* 0x0000000d0b137207 */ /* 0x000fe40000000000 */
[----:B------:R-:W-:Y:S02]  /*25c0*/  @P1 SEL R4, R16, 0x1, !P2 ;  /* 0x0000000110041807 */ /* 0x000fe40005000000 */
[----:B------:R-:W-:-:S02]  /*25d0*/  SEL R17, R12, R17, !P2 ;  /* 0x000000110c117207 */ /* 0x000fc40005000000 */
[----:B------:R-:W-:Y:S02]  /*25e0*/  SEL R19, R13, R19, !P2 ;  /* 0x000000130d137207 */ /* 0x000fe40005000000 */
[----:B-----5:R-:W-:Y:S02]  /*25f0*/  LOP3.LUT P3, RZ, R14, 0xff, RZ, 0xc0, !PT ;  /* 0x000000ff0eff7812 */ /* 0x020fe4000786c0ff */
[----:B------:R-:W-:Y:S02]  /*2600*/  LOP3.LUT P2, RZ, R4, 0xff, RZ, 0xc0, !PT ;  /* 0x000000ff04ff7812 */ /* 0x000fe4000784c0ff */
[----:B------:R-:W-:Y:S02]  /*2610*/  SEL R13, R10, R17, !P1 ;  /* 0x000000110a0d7207 */ /* 0x000fe40004800000 */
[----:B------:R-:W-:Y:S02]  /*2620*/  SEL R17, R11, R19, !P1 ;  /* 0x000000130b117207 */ /* 0x000fe40004800000 */
[----:B------:R-:W-:-:S02]  /*2630*/  ISETP.LT.U32.AND P0, PT, R8, R13, PT ;  /* 0x0000000d0800720c */ /* 0x000fc40003f01070 */
[----:B------:R-:W-:Y:S02]  /*2640*/  LOP3.LUT P4, RZ, R15, 0xff, RZ, 0xc0, !PT ;  /* 0x000000ff0fff7812 */ /* 0x000fe4000788c0ff */
[----:B------:R-:W-:-:S03]  /*2650*/  ISETP.LT.AND.EX P0, PT, R9, R17, PT, P0 ;  /* 0x000000110900720c */ /* 0x000fc60003f01300 */
[----:B------:R-:W-:Y:S02]  /*2660*/  @P2 SEL R14, R4, 0x1, !P3 ;  /* 0x00000001040e2807 */ /* 0x000fe40005800000 */
[C---:B------:R-:W-:Y:S02]  /*2670*/  @P3 SEL R13, R8.reuse, R13, P0 ;  /* 0x0000000d080d3207 */ /* 0x040fe40000000000 */
[C---:B------:R-:W-:Y:S02]  /*2680*/  @P3 SEL R17, R9.reuse, R17, P0 ;  /* 0x0000001109113207 */ /* 0x040fe40000000000 */
[----:B------:R-:W-:Y:S02]  /*2690*/  SEL R11, R8, R13, !P2 ;  /* 0x0000000d080b7207 */ /* 0x000fe40005000000 */
[----:B------:R-:W-:Y:S02]  /*26a0*/  LOP3.LUT P1, RZ, R14, 0xff, RZ, 0xc0, !PT ;  /* 0x000000ff0eff7812 */ /* 0x000fe4000782c0ff */
[----:B------:R-:W-:-:S02]  /*26b0*/  SEL R9, R9, R17, !P2 ;  /* 0x0000001109097207 */ /* 0x000fc40005000000 */
[----:B------:R-:W-:-:S04]  /*26c0*/  ISETP.LT.U32.AND P0, PT, R2, R11, PT ;  /* 0x0000000b0200720c */ /* 0x000fc80003f01070 */
[----:B------:R-:W-:-:S04]  /*26d0*/  ISETP.LT.AND.EX P0, PT, R3, R9, PT, P0 ;  /* 0x000000090300720c */ /* 0x000fc80003f01300 */
[C---:B------:R-:W-:Y:S02]  /*26e0*/  @P4 SEL R9, R3.reuse, R9, P0 ;  /* 0x0000000903094207 */ /* 0x040fe40000000000 */
[----:B------:R-:W-:Y:S02]  /*26f0*/  @P4 SEL R11, R2, R11, P0 ;  /* 0x0000000b020b4207 */ /* 0x000fe40000000000 */
[----:B------:R-:W-:Y:S02]  /*2700*/  @P1 SEL R15, R14, 0x1, !P4 ;  /* 0x000000010e0f1807 */ /* 0x000fe40006000000 */
[----:B------:R-:W-:Y:S01]  /*2710*/  SEL R3, R3, R9, !P1 ;  /* 0x0000000903037207 */ /* 0x000fe20004800000 */
[----:B------:R-:W-:Y:S01]  /*2720*/  IMAD.MOV.U32 R9, RZ, RZ, 0x400 ;  /* 0x00000400ff097424 */ /* 0x000fe200078e00ff */
[----:B------:R-:W-:Y:S02]  /*2730*/  SEL R2, R2, R11, !P1 ;  /* 0x0000000b02027207 */ /* 0x000fe40004800000 */
[----:B------:R-:W-:Y:S01]  /*2740*/  PRMT R4, R15, 0x7610, R4 ;  /* 0x000076100f047816 */ /* 0x000fe20000000004 */
[----:B------:R-:W-:Y:S06]  /*2750*/  BRA.U !UP0, `(.L_x_43) ;  /* 0x0000000108e47547 */ /* 0x000fec000b800000 */
[----:B------:R-:W-:Y:S01]  /*2760*/  IMAD.MOV.U32 R9, RZ, RZ, 0x400 ;  /* 0x00000400ff097424 */ /* 0x000fe200078e00ff */
[----:B------:R-:W0:Y:S01]  /*2770*/  LDCU UR5, c[0x0][0x390] ;  /* 0x00007200ff0577ac */ /* 0x000e220008000800 */
[----:B------:R-:W-:-:S12]  /*2780*/  UIADD3 UR6, UPT, UPT, UR4, -0x400, URZ ;  /* 0xfffffc0004067890 */ /* 0x000fd8000fffe0ff */
.L_x_45:
[----:B------:R-:W-:-:S05]  /*2790*/  IMAD.WIDE R20, R9, 0x10, R6 ;  /* 0x0000001009147825 */ /* 0x000fca00078e0206 */
[----:B------:R-:W2:Y:S04]  /*27a0*/  LDG.E.U16.CONSTANT R19, desc[UR8][R20.64] ;  /* 0x0000000814137981 */ /* 0x000ea8000c1e9500 */
[----:B------:R-:W3:Y:S04]  /*27b0*/  LDG.E.64.CONSTANT R10, desc[UR8][R20.64+0x8] ;  /* 0x00000808140a7981 */ /* 0x000ee8000c1e9b00 */
[----:B------:R-:W4:Y:S04]  /*27c0*/  LDG.E.U16.CONSTANT R22, desc[UR8][R20.64+0x1000] ;  /* 0x0010000814167981 */ /* 0x000f28000c1e9500 */
[----:B------:R-:W5:Y:S04]  /*27d0*/  LDG.E.64.CONSTANT R12, desc[UR8][R20.64+0x1008] ;  /* 0x00100808140c7981 */ /* 0x000f68000c1e9b00 */
[----:B------:R-:W5:Y:S04]  /*27e0*/  LDG.E.U16.CONSTANT R8, desc[UR8][R20.64+0x2000] ;  /* 0x0020000814087981 */ /* 0x000f68000c1e9500 */
[----:B------:R-:W5:Y:S04]  /*27f0*/  LDG.E.64.CONSTANT R14, desc[UR8][R20.64+0x2008] ;  /* 0x00200808140e7981 */ /* 0x000f68000c1e9b00 */
[----:B------:R-:W5:Y:S04]  /*2800*/  LDG.E.U16.CONSTANT R18, desc[UR8][R20.64+0x3000] ;  /* 0x0030000814127981 */ /* 0x000f68000c1e9500 */
[----:B------:R-:W5:Y:S01]  /*2810*/  LDG.E.64.CONSTANT R16, desc[UR8][R20.64+0x3008] ;  /* 0x0030080814107981 */ /* 0x000f62000c1e9b00 */
[----:B------:R-:W-:Y:S01]  /*2820*/  LOP3.LUT P2, RZ, R4, 0xff, RZ, 0xc0, !PT ;  /* 0x000000ff04ff7812 */ /* 0x000fe2000784c0ff */
[----:B------:R-:W-:Y:S01]  /*2830*/  IMAD.MOV.U32 R23, RZ, RZ, R3 ;  /* 0x000000ffff177224 */ /* 0x000fe200078e0003 */
[----:B0-----:R-:W-:Y:S01]  /*2840*/  UMOV UR4, UR5 ;  /* 0x0000000500047c82 */ /* 0x001fe20008000000 */
[----:B--2---:R-:W-:-:S02]  /*2850*/  LOP3.LUT P1, RZ, R19, 0xff, RZ, 0xc0, !PT ;  /* 0x000000ff13ff7812 */ /* 0x004fc4000782c0ff */
[----:B---3--:R-:W-:-:S08]  /*2860*/  ISETP.LT.U32.AND P0, PT, R10, R2, PT ;  /* 0x000000020a00720c */ /* 0x008fd00003f01070 */
        /* <DEDUP_REMOVED lines=8> */
[----:B-----5:R-:W-:Y:S02]  /*28f0*/  ISETP.LT.U32.AND P0, PT, R12, R3, PT ;  /* 0x000000030c00720c */ /* 0x020fe40003f01070 */
        /* <DEDUP_REMOVED lines=9> */
[----:B------:R-:W-:Y:S02]  /*2990*/  IADD3 R2, PT, PT, -R9, UR4, RZ ;  /* 0x0000000409027c10 */ /* 0x000fe4000fffe1ff */
[C---:B------:R-:W-:Y:S02]  /*29a0*/  ISETP.LT.AND.EX P0, PT, R15.reuse, R13, PT, P0 ;  /* 0x0000000d0f00720c */ /* 0x040fe40003f01300 */
[----:B------:R-:W-:Y:S02]  /*29b0*/  @P1 SEL R8, R22, 0x1, !P2 ;  /* 0x0000000116081807 */ /* 0x000fe40005000000 */
[----:B------:R-:W-:Y:S02]  /*29c0*/  @P2 SEL R3, R14, R3, P0 ;  /* 0x000000030e032207 */ /* 0x000fe40000000000 */
[----:B------:R-:W-:Y:S02]  /*29d0*/  @P2 SEL R13, R15, R13, P0 ;  /* 0x0000000d0f0d2207 */ /* 0x000fe40000000000 */
[----:B------:R-:W-:-:S02]  /*29e0*/  LOP3.LUT P3, RZ, R18, 0xff, RZ, 0xc0, !PT ;  /* 0x000000ff12ff7812 */ /* 0x000fc4000786c0ff */
[----:B------:R-:W-:Y:S02]  /*29f0*/  SEL R3, R14, R3, !P1 ;  /* 0x000000030e037207 */ /* 0x000fe40004800000 */
[----:B------:R-:W-:Y:S02]  /*2a00*/  LOP3.LUT P2, RZ, R8, 0xff, RZ, 0xc0, !PT ;  /* 0x000000ff08ff7812 */ /* 0x000fe4000784c0ff */
[----:B------:R-:W-:Y:S02]  /*2a10*/  SEL R15, R15, R13, !P1 ;  /* 0x0000000d0f0f7207 */ /* 0x000fe40004800000 */
[----:B------:R-:W-:Y:S02]  /*2a20*/  ISETP.GE.AND P1, PT, R2, 0x400, PT ;  /* 0x000004000200780c */ /* 0x000fe40003f26270 */
        /* <DEDUP_REMOVED lines=9> */
[----:B------:R-:W-:-:S05]  /*2ac0*/  VIADD R9, R9, 0x400 ;  /* 0x0000040009097836 */ /* 0x000fca0000000000 */
[----:B------:R-:W-:-:S13]  /*2ad0*/  ISETP.GT.AND P0, PT, R9, UR6, PT ;  /* 0x0000000609007c0c */ /* 0x000fda000bf04270 */
[----:B------:R-:W-:Y:S05]  /*2ae0*/  @!P0 BRA `(.L_x_45) ;  /* 0xfffffffc00288947 */ /* 0x000fea000383ffff */
.L_x_43:
[----:B------:R-:W-:-:S13]  /*2af0*/  ISETP.GE.AND P0, PT, R9, UR4, PT ;  /* 0x0000000409007c0c */ /* 0x000fda000bf06270 */
[----:B------:R-:W-:Y:S05]  /*2b00*/  @P0 BRA `(.L_x_44) ;  /* 0x00000004009c0947 */ /* 0x000fea0003800000 */
[----:B------:R-:W-:Y:S01]  /*2b10*/  IADD3 R19, PT, PT, -R9, UR4, RZ ;  /* 0x0000000409137c10 */ /* 0x000fe2000fffe1ff */
[----:B------:R-:W-:Y:S03]  /*2b20*/  BSSY.RECONVERGENT B1, `(.L_x_44) ;  /* 0x0000065000017945 */ /* 0x000fe60003800200 */
[----:B------:R-:W-:-:S13]  /*2b30*/  ISETP.GE.AND P0, PT, R5, R19, PT ;  /* 0x000000130500720c */ /* 0x000fda0003f06270 */
[----:B------:R-:W-:Y:S05]  /*2b40*/  @P0 BRA `(.L_x_46) ;  /* 0x0000000400880947 */ /* 0x000fea0003800000 */
[----:B------:R-:W-:Y:S01]  /*2b50*/  LOP3.LUT R6, RZ, R5, RZ, 0x33, !PT ;  /* 0x00000005ff067212 */ /* 0x000fe200078e33ff */
[----:B------:R-:W-:Y:S01]  /*2b60*/  BSSY.RECONVERGENT B2, `(.L_x_47) ;  /* 0x000001f000027945 */ /* 0x000fe20003800200 */
[----:B------:R-:W-:Y:S02]  /*2b70*/  IMAD.MOV.U32 R18, RZ, RZ, R5 ;  /* 0x000000ffff127224 */ /* 0x000fe400078e0005 */
[----:B------:R-:W-:-:S04]  /*2b80*/  IADD3 R8, PT, PT, -R9, UR4, R6 ;  /* 0x0000000409087c10 */ /* 0x000fc8000fffe106 */
[C---:B------:R-:W-:Y:S02]  /*2b90*/  LOP3.LUT R6, R8.reuse, 0x300, RZ, 0xc0, !PT ;  /* 0x0000030008067812 */ /* 0x040fe400078ec0ff */
[----:B------:R-:W-:Y:S02]  /*2ba0*/  ISETP.GE.U32.AND P2, PT, R8, 0x300, PT ;  /* 0x000003000800780c */ /* 0x000fe40003f46070 */
[----:B------:R-:W-:-:S13]  /*2bb0*/  ISETP.NE.AND P0, PT, R6, 0x300, PT ;  /* 0x000003000600780c */ /* 0x000fda0003f05270 */
[----:B------:R-:W-:Y:S05]  /*2bc0*/  @!P0 BRA `(.L_x_48) ;  /* 0x0000000000608947 */ /* 0x000fea0003800000 */
[----:B------:R-:W0:Y:S01]  /*2bd0*/  LDC.64 R6, c[0x0][0x380] ;  /* 0x0000e000ff067b82 */ /* 0x000e220000000a00 */
[----:B------:R-:W-:Y:S01]  /*2be0*/  LEA.HI R8, R8, 0x1, RZ, 0x18 ;  /* 0x0000000108087811 */ /* 0x000fe200078fc0ff */
[----:B------:R-:W-:Y:S02]  /*2bf0*/  IMAD.IADD R15, R5, 0x1, R9 ;  /* 0x00000001050f7824 */ /* 0x000fe400078e0209 */
[----:B------:R-:W-:Y:S01]  /*2c00*/  IMAD.MOV.U32 R18, RZ, RZ, R5 ;  /* 0x000000ffff127224 */ /* 0x000fe200078e0005 */
[----:B------:R-:W-:-:S05]  /*2c10*/  LOP3.LUT R8, R8, 0x3, RZ, 0xc0, !PT ;  /* 0x0000000308087812 */ /* 0x000fca00078ec0ff */
[----:B------:R-:W-:-:S07]  /*2c20*/  IMAD.MOV R8, RZ, RZ, -R8 ;  /* 0x000000ffff087224 */ /* 0x000fce00078e0a08 */
.L_x_49:
[----:B0-----:R-:W-:-:S05]  /*2c30*/  IMAD.WIDE.U32 R10, R15, 0x10, R6 ;  /* 0x000000100f0a7825 */ /* 0x001fca00078e0006 */
[----:B------:R-:W2:Y:S04]  /*2c40*/  LDG.E.U16.CONSTANT R14, desc[UR8][R10.64] ;  /* 0x000000080a0e7981 */ /* 0x000ea8000c1e9500 */
[----:B------:R-:W3:Y:S01]  /*2c50*/  LDG.E.64.CONSTANT R12, desc[UR8][R10.64+0x8] ;  /* 0x000008080a0c7981 */ /* 0x000ee2000c1e9b00 */
[----:B------:R-:W-:Y:S01]  /*2c60*/  VIADD R8, R8, 0x1 ;  /* 0x0000000108087836 */ /* 0x000fe20000000000 */
[----:B------:R-:W-:Y:S01]  /*2c70*/  LOP3.LUT P3, RZ, R4, 0xff, RZ, 0xc0, !PT ;  /* 0x000000ff04ff7812 */ /* 0x000fe2000786c0ff */
[----:B------:R-:W-:Y:S02]  /*2c80*/  VIADD R18, R18, 0x100 ;  /* 0x0000010012127836 */ /* 0x000fe40000000000 */
[----:B------:R-:W-:Y:S01]  /*2c90*/  VIADD R15, R15, 0x100 ;  /* 0x000001000f0f7836 */ /* 0x000fe20000000000 */
[----:B--2---:R-:W-:-:S02]  /*2ca0*/  LOP3.LUT P1, RZ, R14, 0xff, RZ, 0xc0, !PT ;  /* 0x000000ff0eff7812 */ /* 0x004fc4000782c0ff */
[----:B---3--:R-:W-:-:S07]  /*2cb0*/  ISETP.LT.U32.AND P0, PT, R12, R2, PT ;  /* 0x000000020c00720c */ /* 0x008fce0003f01070 */
[----:B------:R-:W-:Y:S02]  /*2cc0*/  @P3 SEL R14, R4, 0x1, !P1 ;  /* 0x00000001040e3807 */ /* 0x000fe40004800000 */
[CC--:B------:R-:W-:Y:S02]  /*2cd0*/  ISETP.LT.AND.EX P0, PT, R13.reuse, R3.reuse, PT, P0 ;  /* 0x000000030d00720c */ /* 0x0c0fe40003f01300 */
[----:B------:R-:W-:Y:S02]  /*2ce0*/  PRMT R4, R14, 0x7610, R4 ;  /* 0x000076100e047816 */ /* 0x000fe40000000004 */
[----:B------:R-:W-:Y:S02]  /*2cf0*/  @P1 SEL R2, R12, R2, P0 ;  /* 0x000000020c021207 */ /* 0x000fe40000000000 */
[----:B------:R-:W-:Y:S02]  /*2d00*/  @P1 SEL R3, R13, R3, P0 ;  /* 0x000000030d031207 */ /* 0x000fe40000000000 */
[----:B------:R-:W-:-:S02]  /*2d10*/  ISETP.NE.AND P0, PT, R8, RZ, PT ;  /* 0x000000ff0800720c */ /* 0x000fc40003f05270 */
[----:B------:R-:W-:Y:S02]  /*2d20*/  SEL R2, R12, R2, !P3 ;  /* 0x000000020c027207 */ /* 0x000fe40005800000 */
[----:B------:R-:W-:-:S09]  /*2d30*/  SEL R3, R13, R3, !P3 ;  /* 0x000000030d037207 */ /* 0x000fd20005800000 */
[----:B------:R-:W-:Y:S05]  /*2d40*/  @P0 BRA `(.L_x_49) ;  /* 0xfffffffc00b80947 */ /* 0x000fea000383ffff */
.L_x_48:
[----:B------:R-:W-:Y:S05]  /*2d50*/  BSYNC.RECONVERGENT B2 ;  /* 0x0000000000027941 */ /* 0x000fea0003800200 */
.L_x_47:
[----:B------:R-:W-:Y:S05]  /*2d60*/  @!P2 BRA `(.L_x_46) ;  /* 0x000000040000a947 */ /* 0x000fea0003800000 */
[----:B------:R-:W0:Y:S01]  /*2d70*/  LDCU.64 UR6, c[0x0][0x380] ;  /* 0x00007000ff0677ac */ /* 0x000e220008000a00 */
[----:B------:R-:W2:Y:S01]  /*2d80*/  LDC.64 R6, c[0x0][0x380] ;  /* 0x0000e000ff067b82 */ /* 0x000ea20000000a00 */
[C---:B------:R-:W-:Y:S01]  /*2d90*/  IADD3 R13, P0, PT, R18.reuse, R9, RZ ;  /* 0x00000009120d7210 */ /* 0x040fe20007f1e0ff */
[----:B------:R-:W-:-:S04]  /*2da0*/  IMAD.IADD R21, R18, 0x1, R9 ;  /* 0x0000000112157824 */ /* 0x000fc800078e0209 */
[----:B------:R-:W-:Y:S01]  /*2db0*/  IMAD.X R8, RZ, RZ, RZ, P0 ;  /* 0x000000ffff087224 */ /* 0x000fe200000e06ff */
[----:B0-----:R-:W-:-:S04]  /*2dc0*/  LEA R10, P1, R13, UR6, 0x4 ;  /* 0x000000060d0a7c11 */ /* 0x001fc8000f8220ff */
[----:B------:R-:W-:Y:S02]  /*2dd0*/  IADD3 R10, P0, PT, R10, 0x3008, RZ ;  /* 0x000030080a0a7810 */ /* 0x000fe40007f1e0ff */
[----:B------:R-:W-:-:S05]  /*2de0*/  LEA.HI.X R13, R13, UR7, R8, 0x4, P1 ;  /* 0x000000070d0d7c11 */ /* 0x000fca00088f2408 */
[----:B------:R-:W-:-:S07]  /*2df0*/  IMAD.X R13, RZ, RZ, R13, P0 ;  /* 0x000000ffff0d7224 */ /* 0x000fce00000e060d */
.L_x_50:
[----:B--2---:R-:W-:-:S05]  /*2e00*/  IMAD.WIDE.U32 R8, R21, 0x10, R6 ;  /* 0x0000001015087825 */ /* 0x004fca00078e0006 */
[----:B------:R-:W2:Y:S04]  /*2e10*/  LDG.E.U16.CONSTANT R23, desc[UR8][R8.64] ;  /* 0x0000000808177981 */ /* 0x000ea8000c1e9500 */
[----:B------:R0:W3:Y:S02]  /*2e20*/  LDG.E.64.CONSTANT R14, desc[UR8][R8.64+0x8] ;  /* 0x00000808080e7981 */ /* 0x0000e4000c1e9b00 */
[----:B0-----:R-:W-:Y:S02]  /*2e30*/  IMAD.MOV.U32 R8, RZ, RZ, R10 ;  /* 0x000000ffff087224 */ /* 0x001fe400078e000a */
[----:B------:R-:W-:-:S05]  /*2e40*/  IMAD.MOV.U32 R9, RZ, RZ, R13 ;  /* 0x000000ffff097224 */ /* 0x000fca00078e000d */
[----:B------:R-:W4:Y:S04]  /*2e50*/  LDG.E.U16.CONSTANT R24, desc[UR8][R8.64+-0x2008] ;  /* 0xffdff80808187981 */ /* 0x000f28000c1e9500 */
[----:B------:R-:W5:Y:S04]  /*2e60*/  LDG.E.64.CONSTANT R12, desc[UR8][R8.64+-0x2000] ;  /* 0xffe00008080c7981 */ /* 0x000f68000c1e9b00 */
[----:B------:R-:W5:Y:S04]  /*2e70*/  LDG.E.U16.CONSTANT R20, desc[UR8][R8.64+-0x1008] ;  /* 0xffeff80808147981 */ /* 0x000f68000c1e9500 */
[----:B------:R-:W5:Y:S04]  /*2e80*/  LDG.E.64.CONSTANT R10, desc[UR8][R8.64+-0x1000] ;  /* 0xfff00008080a7981 */ /* 0x000f68000c1e9b00 */
[----:B------:R-:W5:Y:S04]  /*2e90*/  LDG.E.U16.CONSTANT R22, desc[UR8][R8.64+-0x8] ;  /* 0xfffff80808167981 */ /* 0x000f68000c1e9500 */
[----:B------:R-:W5:Y:S01]  /*2ea0*/  LDG.E.64.CONSTANT R16, desc[UR8][R8.64] ;  /* 0x0000000808107981 */ /* 0x000f62000c1e9b00 */
[----:B------:R-:W-:Y:S01]  /*2eb0*/  LOP3.LUT P2, RZ, R4, 0xff, RZ, 0xc0, !PT ;  /* 0x000000ff04ff7812 */ /* 0x000fe2000784c0ff */
[----:B------:R-:W-:-:S02]  /*2ec0*/  IMAD.MOV.U32 R25, RZ, RZ, R3 ;  /* 0x000000ffff197224 */ /* 0x000fc400078e0003 */
[----:B------:R-:W-:Y:S02]  /*2ed0*/  VIADD R18, R18, 0x400 ;  /* 0x0000040012127836 */ /* 0x000fe40000000000 */
[----:B------:R-:W-:Y:S01]  /*2ee0*/  VIADD R21, R21, 0x400 ;  /* 0x0000040015157836 */ /* 0x000fe20000000000 */
[----:B--2---:R-:W-:Y:S02]  /*2ef0*/  LOP3.LUT P1, RZ, R23, 0xff, RZ, 0xc0, !PT ;  /* 0x000000ff17ff7812 */ /* 0x004fe4000782c0ff */
[----:B---3--:R-:W-:-:S05]  /*2f00*/  ISETP.LT.U32.AND P0, PT, R14, R2, PT ;  /* 0x000000020e00720c */ /* 0x008fca0003f01070 */
[----:B------:R-:W-:Y:S02]  /*2f10*/  @P2 SEL R23, R4, 0x1, !P1 ;  /* 0x0000000104172807 */ /* 0x000fe40004800000 */
[-C--:B------:R-:W-:Y:S02]  /*2f20*/  ISETP.LT.AND.EX P0, PT, R15, R25.reuse, PT, P0 ;  /* 0x000000190f00720c */ /* 0x080fe40003f01300 */
[----:B------:R-:W-:Y:S02]  /*2f30*/  LOP3.LUT P3, RZ, R23, 0xff, RZ, 0xc0, !PT ;  /* 0x000000ff17ff7812 */ /* 0x000fe4000786c0ff */
[C---:B------:R-:W-:Y:S02]  /*2f40*/  @P1 SEL R2, R14.reuse, R2, P0 ;  /* 0x000000020e021207 */ /* 0x040fe40000000000 */
[----:B------:R-:W-:Y:S02]  /*2f50*/  @P1 SEL R25, R15, R25, P0 ;  /* 0x000000190f191207 */ /* 0x000fe40000000000 */
[----:B------:R-:W-:-:S02]  /*2f60*/  SEL R3, R14, R2, !P2 ;  /* 0x000000020e037207 */ /* 0x000fc40005000000 */
[----:B------:R-:W-:Y:S02]  /*2f70*/  SEL R15, R15, R25, !P2 ;  /* 0x000000190f0f7207 */ /* 0x000fe40005000000 */
[----:B----4-:R-:W-:Y:S02]  /*2f80*/  LOP3.LUT P4, RZ, R24, 0xff, RZ, 0xc0, !PT ;  /* 0x000000ff18ff7812 */ /* 0x010fe4000788c0ff */
[----:B-----5:R-:W-:Y:S02]  /*2f90*/  ISETP.LT.U32.AND P0, PT, R12, R3, PT ;  /* 0x000000030c00720c */ /* 0x020fe40003f01070 */
[----:B------:R-:W-:Y:S02]  /*2fa0*/  @P3 SEL R24, R23, 0x1, !P4 ;  /* 0x0000000117183807 */ /* 0x000fe40006000000 */
[----:B------:R-:W-:Y:S02]  /*2fb0*/  ISETP.LT.AND.EX P0, PT, R13, R15, PT, P0 ;  /* 0x0000000f0d00720c */ /* 0x000fe40003f01300 */
[----:B------:R-:W-:-:S02]  /*2fc0*/  LOP3.LUT P2, RZ, R20, 0xff, RZ, 0xc0, !PT ;  /* 0x000000ff14ff7812 */ /* 0x000fc4000784c0ff */
[----:B------:R-:W-:-:S03]  /*2fd0*/  LOP3.LUT P1, RZ, R24, 0xff, RZ, 0xc0, !PT ;  /* 0x000000ff18ff7812 */ /* 0x000fc6000782c0ff */
[C---:B------:R-:W-:Y:S02]  /*2fe0*/  @P4 SEL R3, R12.reuse, R3, P0 ;  /* 0x000000030c034207 */ /* 0x040fe40000000000 */
[C---:B------:R-:W-:Y:S02]  /*2ff0*/  @P4 SEL R15, R13.reuse, R15, P0 ;  /* 0x0000000f0d0f4207 */ /* 0x040fe40000000000 */
[----:B------:R-:W-:Y:S02]  /*3000*/  SEL R3, R12, R3, !P3 ;  /* 0x000000030c037207 */ /* 0x000fe40005800000 */
[----:B------:R-:W-:Y:S02]  /*3010*/  SEL R13, R13, R15, !P3 ;  /* 0x0000000f0d0d7207 */ /* 0x000fe40005800000 */
[----:B------:R-:W-:Y:S02]  /*3020*/  ISETP.LT.U32.AND P0, PT, R10, R3, PT ;  /* 0x000000030a00720c */ /* 0x000fe40003f01070 */
[----:B------:R-:W-:-:S02]  /*3030*/  LOP3.LUT P3, RZ, R22, 0xff, RZ, 0xc0, !PT ;  /* 0x000000ff16ff7812 */ /* 0x000fc4000786c0ff */
[C---:B------:R-:W-:Y:S02]  /*3040*/  ISETP.LT.AND.EX P0, PT, R11.reuse, R13, PT, P0 ;  /* 0x0000000d0b00720c */ /* 0x040fe40003f01300 */
[----:B------:R-:W-:Y:S02]  /*3050*/  @P1 SEL R20, R24, 0x1, !P2 ;  /* 0x0000000118141807 */ /* 0x000fe40005000000 */
[C---:B------:R-:W-:Y:S02]  /*3060*/  @P2 SEL R3, R10.reuse, R3, P0 ;  /* 0x000000030a032207 */ /* 0x040fe40000000000 */
[----:B------:R-:W-:Y:S02]  /*3070*/  @P2 SEL R13, R11, R13, P0 ;  /* 0x0000000d0b0d2207 */ /* 0x000fe40000000000 */
[----:B------:R-:W-:Y:S02]  /*3080*/  SEL R3, R10, R3, !P1 ;  /* 0x000000030a037207 */ /* 0x000fe40004800000 */
[----:B------:R-:W-:-:S02]  /*3090*/  LOP3.LUT P2, RZ, R20, 0xff, RZ, 0xc0, !PT ;  /* 0x000000ff14ff7812 */ /* 0x000fc4000784c0ff */
[----:B------:R-:W-:Y:S02]  /*30a0*/  SEL R11, R11, R13, !P1 ;  /* 0x0000000d0b0b7207 */ /* 0x000fe40004800000 */
[----:B------:R-:W-:Y:S02]  /*30b0*/  ISETP.GE.AND P1, PT, R18, R19, PT ;  /* 0x000000131200720c */ /* 0x000fe40003f26270 */
[----:B------:R-:W-:Y:S02]  /*30c0*/  ISETP.LT.U32.AND P0, PT, R16, R3, PT ;  /* 0x000000031000720c */ /* 0x000fe40003f01070 */
[----:B------:R-:W-:Y:S02]  /*30d0*/  IADD3 R10, P4, PT, R8, 0x4000, RZ ;  /* 0x00004000080a7810 */ /* 0x000fe40007f9e0ff */
[----:B------:R-:W-:-:S03]  /*30e0*/  ISETP.LT.AND.EX P0, PT, R17, R11, PT, P0 ;  /* 0x0000000b1100720c */ /* 0x000fc60003f01300 */
[----:B------:R-:W-:Y:S01]  /*30f0*/  @P2 SEL R22, R20, 0x1, !P3 ;  /* 0x0000000114162807 */ /* 0x000fe20005800000 */
[----:B------:R-:W-:Y:S01]  /*3100*/  IMAD.X R13, RZ, RZ, R9, P4 ;  /* 0x000000ffff0d7224 */ /* 0x000fe200020e0609 */
[C---:B------:R-:W-:Y:S02]  /*3110*/  @P3 SEL R3, R16.reuse, R3, P0 ;  /* 0x0000000310033207 */ /* 0x040fe40000000000 */
[C---:B------:R-:W-:Y:S02]  /*3120*/  @P3 SEL R11, R17.reuse, R11, P0 ;  /* 0x0000000b110b3207 */ /* 0x040fe40000000000 */
[----:B------:R-:W-:Y:S02]  /*3130*/  SEL R2, R16, R3, !P2 ;  /* 0x0000000310027207 */ /* 0x000fe40005000000 */
[----:B------:R-:W-:Y:S02]  /*3140*/  SEL R3, R17, R11, !P2 ;  /* 0x0000000b11037207 */ /* 0x000fe40005000000 */
[----:B------:R-:W-:Y:S01]  /*3150*/  PRMT R4, R22, 0x7610, R4 ;  /* 0x0000761016047816 */ /* 0x000fe20000000004 */
[----:B------:R-:W-:Y:S06]  /*3160*/  @!P1 BRA `(.L_x_50) ;  /* 0xfffffffc00249947 */ /* 0x000fec000383ffff */
.L_x_46:
[----:B------:R-:W-:Y:S05]  /*3170*/  BSYNC.RECONVERGENT B1 ;  /* 0x0000000000017941 */ /* 0x000fea0003800200 */
.L_x_44:
[----:B------:R-:W0:Y:S01]  /*3180*/  S2R R10, SR_LANEID ;  /* 0x00000000000a7919 */ /* 0x000e220000000000 */
[----:B------:R-:W-:Y:S01]  /*3190*/  LOP3.LUT R7, R4, 0xff, RZ, 0xc0, !PT ;  /* 0x000000ff04077812 */ /* 0x000fe200078ec0ff */
[----:B------:R-:W-:Y:S01]  /*31a0*/  BSSY.RECONVERGENT B1, `(.L_x_51) ;  /* 0x0000016000017945 */ /* 0x000fe20003800200 */
[----:B------:R2:W3:Y:S04]  /*31b0*/  SHFL.DOWN PT, R9, R2, 0x1, 0x1f ;  /* 0x08201f0002097f89 */ /* 0x0004e800000e0000 */
[----:B------:R2:W4:Y:S04]  /*31c0*/  SHFL.DOWN PT, R8, R3, 0x1, 0x1f ;  /* 0x08201f0003087f89 */ /* 0x00052800000e0000 */
[----:B------:R-:W1:Y:S01]  /*31d0*/  SHFL.DOWN PT, R7, R7, 0x1, 0x1f ;  /* 0x08201f0007077f89 */ /* 0x000e6200000e0000 */
[----:B0-----:R-:W-:-:S02]  /*31e0*/  ISETP.GT.AND P0, PT, R10, 0x1e, PT ;  /* 0x0000001e0a00780c */ /* 0x001fc40003f04270 */
[C---:B------:R-:W-:Y:S02]  /*31f0*/  ISETP.GT.AND P5, PT, R10.reuse, 0x1d, PT ;  /* 0x0000001d0a00780c */ /* 0x040fe40003fa4270 */
[----:B------:R-:W-:-:S09]  /*3200*/  ISETP.GT.AND P2, PT, R10, 0x1b, PT ;  /* 0x0000001b0a00780c */ /* 0x000fd20003f44270 */
[----:B-1234-:R-:W-:Y:S05]  /*3210*/  @P0 BRA `(.L_x_52) ;  /* 0x0000000000380947 */ /* 0x01efea0003800000 */
        /* <DEDUP_REMOVED lines=14> */
.L_x_52:
[----:B------:R-:W-:Y:S05]  /*3300*/  BSYNC.RECONVERGENT B1 ;  /* 0x0000000000017941 */ /* 0x000fea0003800200 */
.L_x_51:
[----:B------:R-:W-:Y:S01]  /*3310*/  LOP3.LUT R7, R4, 0xff, RZ, 0xc0, !PT ;  /* 0x000000ff04077812 */ /* 0x000fe200078ec0ff */
[----:B------:R0:W1:Y:S01]  /*3320*/  SHFL.DOWN PT, R9, R2, 0x2, 0x1f ;  /* 0x08401f0002097f89 */ /* 0x00006200000e0000 */
[----:B------:R-:W-:Y:S01]  /*3330*/  BSSY.RECONVERGENT B1, `(.L_x_53) ;  /* 0x0000015000017945 */ /* 0x000fe20003800200 */
[C---:B------:R-:W-:Y:S02]  /*3340*/  ISETP.GT.AND P4, PT, R10.reuse, 0x17, PT ;  /* 0x000000170a00780c */ /* 0x040fe40003f84270 */
[----:B------:R0:W2:Y:S01]  /*3350*/  SHFL.DOWN PT, R8, R3, 0x2, 0x1f ;  /* 0x08401f0003087f89 */ /* 0x0000a200000e0000 */
[C---:B------:R-:W-:Y:S02]  /*3360*/  ISETP.GT.AND P3, PT, R10.reuse, 0xf, PT ;  /* 0x0000000f0a00780c */ /* 0x040fe40003f64270 */
[----:B------:R-:W-:Y:S01]  /*3370*/  ISETP.NE.AND P1, PT, R10, RZ, PT ;  /* 0x000000ff0a00720c */ /* 0x000fe20003f25270 */
[----:B------:R-:W3:Y:S01]  /*3380*/  SHFL.DOWN PT, R7, R7, 0x2, 0x1f ;  /* 0x08401f0007077f89 */ /* 0x000ee200000e0000 */
[----:B------:R-:W-:Y:S11]  /*3390*/  @P5 BRA `(.L_x_54) ;  /* 0x0000000000385947 */ /* 0x000ff60003800000 */
[----:B---3--:R-:W-:Y:S01]  /*33a0*/  LOP3.LUT P0, RZ, R7, 0xff, RZ, 0xc0, !PT ;  /* 0x000000ff07ff7812 */ /* 0x008fe2000780c0ff */
[----:B------:R-:W-:Y:S01]  /*33b0*/  IMAD.MOV.U32 R10, RZ, RZ, 0x1 ;  /* 0x00000001ff0a7424 */ /* 0x000fe200078e00ff */
[----:B------:R-:W-:-:S04]  /*33c0*/  LOP3.LUT P5, R6, R4, 0xff, RZ, 0xc0, !PT ;  /* 0x000000ff04067812 */ /* 0x000fc800078ac0ff */
[----:B------:R-:W-:-:S13]  /*33d0*/  PLOP3.LUT P0, PT, P5, P0, PT, 0x2f, 0xf2 ;  /* 0x0000000000f2781c */ /* 0x000fda0002f00577 */
[----:B-1----:R-:W-:Y:S02]  /*33e0*/  @!P0 ISETP.LT.U32.AND P5, PT, R9, R2, PT ;  /* 0x000000020900820c */ /* 0x002fe40003fa1070 */
[----:B------:R-:W-:Y:S02]  /*33f0*/  @P0 ISETP.NE.AND P6, PT, R6, RZ, PT ;  /* 0x000000ff0600020c */ /* 0x000fe40003fc5270 */
[----:B------:R-:W-:Y:S02]  /*3400*/  @!P0 PRMT R4, R10, 0x7610, R4 ;  /* 0x000076100a048816 */ /* 0x000fe40000000004 */
[----:B--2---:R-:W-:Y:S02]  /*3410*/  @!P0 ISETP.LT.AND.EX P5, PT, R8, R3, PT, P5 ;  /* 0x000000030800820c */ /* 0x004fe40003fa1350 */
[----:B------:R-:W-:Y:S02]  /*3420*/  @P0 SEL R6, R7, R4, !P6 ;  /* 0x0000000407060207 */ /* 0x000fe40007000000 */
[----:B0-----:R-:W-:-:S02]  /*3430*/  @!P0 SEL R2, R9, R2, P5 ;  /* 0x0000000209028207 */ /* 0x001fc40002800000 */
[----:B------:R-:W-:Y:S02]  /*3440*/  @!P0 SEL R3, R8, R3, P5 ;  /* 0x0000000308038207 */ /* 0x000fe40002800000 */
[----:B------:R-:W-:Y:S02]  /*3450*/  @P0 PRMT R4, R6, 0x7610, R4 ;  /* 0x0000761006040816 */ /* 0x000fe40000000004 */
[----:B------:R-:W-:Y:S02]  /*3460*/  @P0 SEL R2, R9, R2, !P6 ;  /* 0x0000000209020207 */ /* 0x000fe40007000000 */
[----:B------:R-:W-:-:S07]  /*3470*/  @P0 SEL R3, R8, R3, !P6 ;  /* 0x0000000308030207 */ /* 0x000fce0007000000 */
.L_x_54:
[----:B------:R-:W-:Y:S05]  /*3480*/  BSYNC.RECONVERGENT B1 ;  /* 0x0000000000017941 */ /* 0x000fea0003800200 */
.L_x_53:
[----:B---3--:R-:W-:Y:S01]  /*3490*/  LOP3.LUT R7, R4, 0xff, RZ, 0xc0, !PT ;  /* 0x000000ff04077812 */ /* 0x008fe200078ec0ff */
[----:B-1----:R1:W3:Y:S01]  /*34a0*/  SHFL.DOWN PT, R9, R2, 0x4, 0x1f ;  /* 0x08801f0002097f89 */ /* 0x0022e200000e0000 */
[----:B------:R-:W-:Y:S03]  /*34b0*/  BSSY.RECONVERGENT B1, `(.L_x_55) ;  /* 0x0000012000017945 */ /* 0x000fe60003800200 */
[----:B--2---:R1:W2:Y:S04]  /*34c0*/  SHFL.DOWN PT, R8, R3, 0x4, 0x1f ;  /* 0x08801f0003087f89 */ /* 0x0042a800000e0000 */
[----:B------:R-:W4:Y:S01]  /*34d0*/  SHFL.DOWN PT, R7, R7, 0x4, 0x1f ;  /* 0x08801f0007077f89 */ /* 0x000f2200000e0000 */
[----:B------:R-:W-:Y:S05]  /*34e0*/  @P2 BRA `(.L_x_56) ;  /* 0x0000000000382947 */ /* 0x000fea0003800000 */
[----:B----4-:R-:W-:Y:S01]  /*34f0*/  LOP3.LUT P0, RZ, R7, 0xff, RZ, 0xc0, !PT ;  /* 0x000000ff07ff7812 */ /* 0x010fe2000780c0ff */
[----:B------:R-:W-:Y:S01]  /*3500*/  IMAD.MOV.U32 R10, RZ, RZ, 0x1 ;  /* 0x00000001ff0a7424 */ /* 0x000fe200078e00ff */
[----:B------:R-:W-:-:S04]  /*3510*/  LOP3.LUT P2, R6, R4, 0xff, RZ, 0xc0, !PT ;  /* 0x000000ff04067812 */ /* 0x000fc8000784c0ff */
[----:B------:R-:W-:-:S13]  /*3520*/  PLOP3.LUT P0, PT, P2, P0, PT, 0x2f, 0xf2 ;  /* 0x0000000000f2781c */ /* 0x000fda0001700577 */
[----:B---3--:R-:W-:Y:S02]  /*3530*/  @!P0 ISETP.LT.U32.AND P2, PT, R9, R2, PT ;  /* 0x000000020900820c */ /* 0x008fe40003f41070 */
[----:B------:R-:W-:Y:S02]  /*3540*/  @P0 ISETP.NE.AND P5, PT, R6, RZ, PT ;  /* 0x000000ff0600020c */ /* 0x000fe40003fa5270 */
[----:B------:R-:W-:Y:S02]  /*3550*/  @!P0 PRMT R4, R10, 0x7610, R4 ;  /* 0x000076100a048816 */ /* 0x000fe40000000004 */
[----:B--2---:R-:W-:Y:S02]  /*3560*/  @!P0 ISETP.LT.AND.EX P2, PT, R8, R3, PT, P2 ;  /* 0x000000030800820c */ /* 0x004fe40003f41320 */
[----:B------:R-:W-:Y:S02]  /*3570*/  @P0 SEL R6, R7, R4, !P5 ;  /* 0x0000000407060207 */ /* 0x000fe40006800000 */
[----:B01----:R-:W-:-:S02]  /*3580*/  @!P0 SEL R2, R9, R2, P2 ;  /* 0x0000000209028207 */ /* 0x003fc40001000000 */
[----:B------:R-:W-:Y:S02]  /*3590*/  @!P0 SEL R3, R8, R3, P2 ;  /* 0x0000000308038207 */ /* 0x000fe40001000000 */
[----:B------:R-:W-:Y:S02]  /*35a0*/  @P0 PRMT R4, R6, 0x7610, R4 ;  /* 0x0000761006040816 */ /* 0x000fe40000000004 */
[----:B------:R-:W-:Y:S02]  /*35b0*/  @P0 SEL R2, R9, R2, !P5 ;  /* 0x0000000209020207 */ /* 0x000fe40006800000 */
[----:B------:R-:W-:-:S07]  /*35c0*/  @P0 SEL R3, R8, R3, !P5 ;  /* 0x0000000308030207 */ /* 0x000fce0006800000 */
.L_x_56:
[----:B------:R-:W-:Y:S05]  /*35d0*/  BSYNC.RECONVERGENT B1 ;  /* 0x0000000000017941 */ /* 0x000fea0003800200 */
.L_x_55:
[----:B----4-:R-:W-:Y:S01]  /*35e0*/  LOP3.LUT R7, R4, 0xff, RZ, 0xc0, !PT ;  /* 0x000000ff04077812 */ /* 0x010fe200078ec0ff */
[----:B---3--:R3:W4:Y:S01]  /*35f0*/  SHFL.DOWN PT, R9, R2, 0x8, 0x1f ;  /* 0x09001f0002097f89 */ /* 0x00872200000e0000 */
[----:B------:R-:W-:Y:S03]  /*3600*/  BSSY.RECONVERGENT B1, `(.L_x_57) ;  /* 0x0000012000017945 */ /* 0x000fe60003800200 */
[----:B--2---:R3:W2:Y:S04]  /*3610*/  SHFL.DOWN PT, R8, R3, 0x8, 0x1f ;  /* 0x09001f0003087f89 */ /* 0x0046a800000e0000 */
        /* <DEDUP_REMOVED lines=9> */
[----:B--2---:R-:W-:Y:S02]  /*36b0*/  @!P0 ISETP.LT.AND.EX P2, PT, R8, R3, PT, P2 ;  /* 0x000000030800820c */ /* 0x004fe40003f41320 */
[----:B------:R-:W-:Y:S02]  /*36c0*/  @P0 SEL R6, R7, R4, !P4 ;  /* 0x0000000407060207 */ /* 0x000fe40006000000 */
[----:B-1-3--:R-:W-:-:S02]  /*36d0*/  @!P0 SEL R2, R9, R2, P2 ;  /* 0x0000000209028207 */ /* 0x00afc40001000000 */
[----:B------:R-:W-:Y:S02]  /*36e0*/  @!P0 SEL R3, R8, R3, P2 ;  /* 0x0000000308038207 */ /* 0x000fe40001000000 */
[----:B------:R-:W-:Y:S02]  /*36f0*/  @P0 PRMT R4, R6, 0x7610, R4 ;  /* 0x0000761006040816 */ /* 0x000fe40000000004 */
[----:B------:R-:W-:Y:S02]  /*3700*/  @P0 SEL R2, R9, R2, !P4 ;  /* 0x0000000209020207 */ /* 0x000fe40006000000 */
[----:B------:R-:W-:-:S07]  /*3710*/  @P0 SEL R3, R8, R3, !P4 ;  /* 0x0000000308030207 */ /* 0x000fce0006000000 */
.L_x_58:
[----:B------:R-:W-:Y:S05]  /*3720*/  BSYNC.RECONVERGENT B1 ;  /* 0x0000000000017941 */ /* 0x000fea0003800200 */
.L_x_57:
[----:B0-----:R-:W-:Y:S01]  /*3730*/  LOP3.LUT R7, R4, 0xff, RZ, 0xc0, !PT ;  /* 0x000000ff04077812 */ /* 0x001fe200078ec0ff */
[----:B----4-:R0:W4:Y:S01]  /*3740*/  SHFL.DOWN PT, R9, R2, 0x10, 0x1f ;  /* 0x0a001f0002097f89 */ /* 0x01012200000e0000 */
        /* <DEDUP_REMOVED lines=18> */
.L_x_60:
[----:B------:R-:W-:Y:S05]  /*3870*/  BSYNC.RECONVERGENT B1 ;  /* 0x0000000000017941 */ /* 0x000fea0003800200 */
.L_x_59:
[----:B------:R-:W-:Y:S04]  /*3880*/  BSSY.RECONVERGENT B1, `(.L_x_61) ;  /* 0x000000a000017945 */ /* 0x000fe80003800200 */
[----:B------:R-:W-:Y:S05]  /*3890*/  @P1 BRA `(.L_x_62) ;  /* 0x0000000000201947 */ /* 0x000fea0003800000 */
[----:B--2---:R-:W2:Y:S01]  /*38a0*/  S2R R8, SR_CgaCtaId ;  /* 0x0000000000087919 */ /* 0x004ea20000008800 */
[----:B0-----:R-:W-:Y:S02]  /*38b0*/  MOV R7, 0x400 ;  /* 0x0000040000077802 */ /* 0x001fe40000000f00 */
[----:B------:R-:W-:-:S04]  /*38c0*/  SHF.R.U32.HI R6, RZ, 0x1, R5 ;  /* 0x00000001ff067819 */ /* 0x000fc80000011605 */
[----:B------:R-:W-:Y:S02]  /*38d0*/  LOP3.LUT R6, R6, 0x1f0, RZ, 0xc0, !PT ;  /* 0x000001f006067812 */ /* 0x000fe400078ec0ff */
[----:B--2---:R-:W-:-:S05]  /*38e0*/  LEA R7, R8, R7, 0x18 ;  /* 0x0000000708077211 */ /* 0x004fca00078ec0ff */
[----:B------:R-:W-:-:S05]  /*38f0*/  IMAD.IADD R7, R6, 0x1, R7 ;  /* 0x0000000106077824 */ /* 0x000fca00078e0207 */
[----:B------:R0:W-:Y:S04]  /*3900*/  STS.64 [R7+0x10], R2 ;  /* 0x0000100207007388 */ /* 0x0001e80000000a00 */
[----:B------:R0:W-:Y:S02]  /*3910*/  STS.U8 [R7+0x8], R4 ;  /* 0x0000080407007388 */ /* 0x0001e40000000000 */
.L_x_62:
[----:B------:R-:W-:Y:S05]  /*3920*/  BSYNC.RECONVERGENT B1 ;  /* 0x0000000000017941 */ /* 0x000fea0003800200 */
.L_x_61:
        /* <DEDUP_REMOVED lines=10> */
[----:B------:R-:W3:Y:S04]  /*39d0*/  LDS.64 R12, [UR5+0x30] ;  /* 0x00003005ff0c7984 */ /* 0x000ee80008000a00 */
[----:B------:R-:W3:Y:S04]  /*39e0*/  LDS.U8 R18, [UR5+0x38] ;  /* 0x00003805ff127984 */ /* 0x000ee80008000000 */
[----:B------:R-:W3:Y:S04]  /*39f0*/  LDS.64 R10, [UR5+0x40] ;  /* 0x00004005ff0a7984 */ /* 0x000ee80008000a00 */
[----:B------:R-:W3:Y:S04]  /*3a00*/  LDS.U8 R14, [UR5+0x48] ;  /* 0x00004805ff0e7984 */ /* 0x000ee80008000000 */
[----:B--2-4-:R-:W2:Y:S01]  /*3a10*/  LDS.64 R8, [UR5+0x50] ;  /* 0x00005005ff087984 */ /* 0x014ea20008000a00 */
[----:B-----5:R-:W-:-:S02]  /*3a20*/  ISETP.NE.AND P2, PT, R16, RZ, PT ;  /* 0x000000ff1000720c */ /* 0x020fc40003f45270 */
[----:B0-----:R-:W-:Y:S02]  /*3a30*/  ISETP.LT.U32.AND P0, PT, R6, R2, PT ;  /* 0x000000020600720c */ /* 0x001fe40003f01070 */
[----:B------:R-:W-:Y:S02]  /*3a40*/  @P4 SEL R16, R4, 0x1, !P2 ;  /* 0x0000000104104807 */ /* 0x000fe40005000000 */
[----:B------:R-:W-:Y:S02]  /*3a50*/  ISETP.LT.AND.EX P0, PT, R7, R3, PT, P0 ;  /* 0x000000030700720c */ /* 0x000fe40003f01300 */
[----:B------:R-:W-:Y:S02]  /*3a60*/  LOP3.LUT P3, RZ, R16, 0xff, RZ, 0xc0, !PT ;  /* 0x000000ff10ff7812 */ /* 0x000fe4000786c0ff */
[----:B-1----:R-:W-:-:S03]  /*3a70*/  ISETP.NE.AND P5, PT, R17, RZ, PT ;  /* 0x000000ff1100720c */ /* 0x002fc60003fa5270 */
[C---:B---3--:R-:W-:Y:S02]  /*3a80*/  @P2 SEL R2, R6.reuse, R2, P0 ;  /* 0x0000000206022207 */ /* 0x048fe40000000000 */
        /* <DEDUP_REMOVED lines=17> */
[----:B------:R-:W3:Y:S01]  /*3ba0*/  LDS.64 R4, [UR5+0x70] ;  /* 0x00007005ff047984 */ /* 0x000ee20008000a00 */
        /* <DEDUP_REMOVED lines=8> */
[----:B--2---:R-:W-:Y:S02]  /*3c30*/  ISETP.LT.U32.AND P0, PT, R8, R13, PT ;  /* 0x0000000d0800720c */ /* 0x004fe40003f01070 */
[----:B------:R-:W-:Y:S01]  /*3c40*/  @P5 SEL R14, R18, 0x1, !P3 ;  /* 0x00000001120e5807 */ /* 0x000fe20005800000 */
[----:B------:R-:W2:Y:S01]  /*3c50*/  LDS.64 R2, [UR5+0x80] ;  /* 0x00008005ff027984 */ /* 0x000ea20008000a00 */
        /* <DEDUP_REMOVED lines=16> */
[----:B---3--:R-:W-:Y:S02]  /*3d60*/  ISETP.LT.U32.AND P0, PT, R4, R9, PT ;  /* 0x000000090400720c */ /* 0x008fe40003f01070 */
        /* <DEDUP_REMOVED lines=8> */
[----:B--2---:R-:W-:-:S04]  /*3df0*/  ISETP.LT.U32.AND P0, PT, R2, R7, PT ;  /* 0x000000070200720c */ /* 0x004fc80003f01070 */
[C---:B------:R-:W-:Y:S02]  /*3e00*/  ISETP.LT.AND.EX P0, PT, R3.reuse, R5, PT, P0 ;  /* 0x000000050300720c */ /* 0x040fe40003f01300 */
[----:B------:R-:W-:Y:S02]  /*3e10*/  @P2 SEL R10, R12, 0x1, !P4 ;  /* 0x000000010c0a2807 */ /* 0x000fe40006000000 */
[----:B------:R-:W-:Y:S02]  /*3e20*/  @P4 SEL R7, R2, R7, P0 ;  /* 0x0000000702074207 */ /* 0x000fe40000000000 */
[----:B------:R-:W-:Y:S02]  /*3e30*/  @P4 SEL R5, R3, R5, P0 ;  /* 0x0000000503054207 */ /* 0x000fe40000000000 */
[----:B------:R-:W-:Y:S02]  /*3e40*/  PRMT R4, R10, 0x7610, R4 ;  /* 0x000076100a047816 */ /* 0x000fe40000000004 */
[----:B------:R-:W-:-:S02]  /*3e50*/  SEL R2, R2, R7, !P2 ;  /* 0x0000000702027207 */ /* 0x000fc40005000000 */
[----:B------:R-:W-:-:S07]  /*3e60*/  SEL R3, R3, R5, !P2 ;  /* 0x0000000503037207 */ /* 0x000fce0005000000 */
.L_x_24:
[----:B------:R-:W-:Y:S05]  /*3e70*/  BSYNC.RECONVERGENT B0 ;  /* 0x0000000000007941 */ /* 0x000fea0003800200 */
.L_x_1:
[----:B------:R-:W-:Y:S05]  /*3e80*/  @P1 EXIT ;  /* 0x000000000000194d */ /* 0x000fea0003800000 */
[----:B0-234-:R-:W0:Y:S01]  /*3e90*/  LDC.64 R8, c[0x0][0x3a0] ;  /* 0x0000e800ff087b82 */ /* 0x01de220000000a00 */
[----:B------:R-:W-:Y:S02]  /*3ea0*/  PRMT R7, R4, 0x7610, R7 ;  /* 0x0000761004077816 */ /* 0x000fe40000000007 */
[----:B-1----:R-:W-:Y:S02]  /*3eb0*/  ISETP.NE.AND P1, PT, R0, RZ, PT ;  /* 0x000000ff0000720c */ /* 0x002fe40003f25270 */
[----:B------:R-:W-:-:S03]  /*3ec0*/  LOP3.LUT P2, RZ, R7, 0xff, RZ, 0xc0, !PT ;  /* 0x000000ff07ff7812 */ /* 0x000fc6000784c0ff */
[----:B------:R-:W1:Y:S08]  /*3ed0*/  LDC.64 R4, c[0x0][0x388] ;  /* 0x0000e200ff047b82 */ /* 0x000e700000000a00 */
[----:B------:R-:W-:Y:S02]  /*3ee0*/  @P1 SEL R7, R0, 0x1, !P2 ;  /* 0x0000000100071807 */ /* 0x000fe40005000000 */
[----:B0-----:R-:W-:-:S04]  /*3ef0*/  ISETP.LT.U32.AND P0, PT, R2, R8, PT ;  /* 0x000000080200720c */ /* 0x001fc80003f01070 */
[----:B------:R-:W-:-:S04]  /*3f00*/  ISETP.LT.AND.EX P0, PT, R3, R9, PT, P0 ;  /* 0x000000090300720c */ /* 0x000fc80003f01300 */
[C---:B------:R-:W-:Y:S01]  /*3f10*/  @P2 SEL R8, R2.reuse, R8, P0 ;  /* 0x0000000802082207 */ /* 0x040fe20000000000 */
[----:B-1----:R-:W-:Y:S01]  /*3f20*/  STG.E.U8 desc[UR8][R4.64], R7 ;  /* 0x0000000704007986 */ /* 0x002fe2000c101108 */
[C---:B------:R-:W-:Y:S02]  /*3f30*/  @P2 SEL R9, R3.reuse, R9, P0 ;  /* 0x0000000903092207 */ /* 0x040fe40000000000 */
[----:B------:R-:W-:Y:S02]  /*3f40*/  SEL R2, R2, R8, !P1 ;  /* 0x0000000802027207 */ /* 0x000fe40004800000 */
[----:B------:R-:W-:-:S05]  /*3f50*/  SEL R3, R3, R9, !P1 ;  /* 0x0000000903037207 */ /* 0x000fca0004800000 */
[----:B------:R-:W-:Y:S01]  /*3f60*/  STG.E.64 desc[UR8][R4.64+0x8], R2 ;  /* 0x0000080204007986 */ /* 0x000fe2000c101b08 */
[----:B------:R-:W-:Y:S05]  /*3f70*/  EXIT ;  /* 0x000000000000794d */ /* 0x000fea0003800000 */
.L_x_63:
[----:B------:R-:W-:-:S00]  /*3f80*/  BRA `(.L_x_63) ;  /* 0xfffffffc00fc7947 */ /* 0x000fc0000383ffff */
[----:B------:R-:W-:-:S00]  /*3f90*/  NOP ;  /* 0x0000000000007918 */ /* 0x000fc00000000000 */
        /* <DEDUP_REMOVED lines=14> */
.L_x_468:


//--------------------- .text._ZN3cub18CUB_300001_SM_10006detail6reduce18DeviceReduceKernelINS2_10policy_hubIN4cuda3std3__45tupleIJblEEEyN6thrust24THRUST_300001_SM_1000_NS8cuda_cub9__find_if7functorIS9_EEE10Policy1000ENSB_12zip_iteratorINS8_IJNSD_26transform_input_iterator_tIbPiNSB_6detail10functional5actorINSM_9compositeIJNSM_16operator_adaptorINS7_8equal_toIvEEEENSN_INSM_8argumentILj0EEEEENSN_INSM_5valueIiEEEEEEEEEEENSB_17counting_iteratorIlNSB_11use_defaultES13_S13_EEEEEEEySF_S9_NS7_10__identityEEEvT0_PT3_T1_NS0_13GridEvenShareIS1B_EET2_T4_ --------------------------
	.section	.text._ZN3cub18CUB_300001_SM_10006detail6reduce18DeviceReduceKernelINS2_10policy_hubIN4cuda3std3__45tupleIJblEEEyN6thrust24THRUST_300001_SM_1000_NS8cuda_cub9__find_if7functorIS9_EEE10Policy1000ENSB_12zip_iteratorINS8_IJNSD_26transform_input_iterator_tIbPiNSB_6detail10functional5actorINSM_9compositeIJNSM_16operator_adaptorINS7_8equal_toIvEEEENSN_INSM_8argumentILj0EEEEENSN_INSM_5valueIiEEEEEEEEEEENSB_17counting_iteratorIlNSB_11use_defaultES13_S13_EEEEEEEySF_S9_NS7_10__identityEEEvT0_PT3_T1_NS0_13GridEvenShareIS1B_EET2_T4_,"ax",@progbits
	.align	128
        .global         _ZN3cub18CUB_300001_SM_10006detail6reduce18DeviceReduceKernelINS2_10policy_hubIN4cuda3std3__45tupleIJblEEEyN6thrust24THRUST_300001_SM_1000_NS8cuda_cub9__find_if7functorIS9_EEE10Policy1000ENSB_12zip_iteratorINS8_IJNSD_26transform_input_iterator_tIbPiNSB_6detail10functional5actorINSM_9compositeIJNSM_16operator_adaptorINS7_8equal_toIvEEEENSN_INSM_8argumentILj0EEEEENSN_INSM_5valueIiEEEEEEEEEEENSB_17counting_iteratorIlNSB_11use_defaultES13_S13_EEEEEEEySF_S9_NS7_10__identityEEEvT0_PT3_T1_NS0_13GridEvenShareIS1B_EET2_T4_
        .type           _ZN3cub18CUB_300001_SM_10006detail6reduce18DeviceReduceKernelINS2_10policy_hubIN4cuda3std3__45tupleIJblEEEyN6thrust24THRUST_300001_SM_1000_NS8cuda_cub9__find_if7functorIS9_EEE10Policy1000ENSB_12zip_iteratorINS8_IJNSD_26transform_input_iterator_tIbPiNSB_6detail10functional5actorINSM_9compositeIJNSM_16operator_adaptorINS7_8equal_toIvEEEENSN_INSM_8argumentILj0EEEEENSN_INSM_5valueIiEEEEEEEEEEENSB_17counting_iteratorIlNSB_11use_defaultES13_S13_EEEEEEEySF_S9_NS7_10__identityEEEvT0_PT3_T1_NS0_13GridEvenShareIS1B_EET2_T4_,@function
        .size           _ZN3cub18CUB_300001_SM_10006detail6reduce18DeviceReduceKernelINS2_10policy_hubIN4cuda3std3__45tupleIJblEEEyN6thrust24THRUST_300001_SM_1000_NS8cuda_cub9__find_if7functorIS9_EEE10Policy1000ENSB_12zip_iteratorINS8_IJNSD_26transform_input_iterator_tIbPiNSB_6detail10functional5actorINSM_9compositeIJNSM_16operator_adaptorINS7_8equal_toIvEEEENSN_INSM_8argumentILj0EEEEENSN_INSM_5valueIiEEEEEEEEEEENSB_17counting_iteratorIlNSB_11use_defaultES13_S13_EEEEEEEySF_S9_NS7_10__identityEEEvT0_PT3_T1_NS0_13GridEvenShareIS1B_EET2_T4_,(.L_x_469 - _ZN3cub18CUB_300001_SM_10006detail6reduce18DeviceReduceKernelINS2_10policy_hubIN4cuda3std3__45tupleIJblEEEyN6thrust24THRUST_300001_SM_1000_NS8cuda_cub9__find_if7functorIS9_EEE10Policy1000ENSB_12zip_iteratorINS8_IJNSD_26transform_input_iterator_tIbPiNSB_6detail10functional5actorINSM_9compositeIJNSM_16operator_adaptorINS7_8equal_toIvEEEENSN_INSM_8argumentILj0EEEEENSN_INSM_5valueIiEEEEEEEEEEENSB_17counting_iteratorIlNSB_11use_defaultES13_S13_EEEEEEEySF_S9_NS7_10__identityEEEvT0_PT3_T1_NS0_13GridEvenShareIS1B_EET2_T4_)
        .other          _ZN3cub18CUB_300001_SM_10006detail6reduce18DeviceReduceKernelINS2_10policy_hubIN4cuda3std3__45tupleIJblEEEyN6thrust24THRUST_300001_SM_1000_NS8cuda_cub9__find_if7functorIS9_EEE10Policy1000ENSB_12zip_iteratorINS8_IJNSD_26transform_input_iterator_tIbPiNSB_6detail10functional5actorINSM_9compositeIJNSM_16operator_adaptorINS7_8equal_toIvEEEENSN_INSM_8argumentILj0EEEEENSN_INSM_5valueIiEEEEEEEEEEENSB_17counting_iteratorIlNSB_11use_defaultES13_S13_EEEEEEEySF_S9_NS7_10__identityEEEvT0_PT3_T1_NS0_13GridEvenShareIS1B_EET2_T4_,@"STO_CUDA_ENTRY STV_DEFAULT"
_ZN3cub18CUB_300001_SM_10006detail6reduce18DeviceReduceKernelINS2_10policy_hubIN4cuda3std3__45tupleIJblEEEyN6thrust24THRUST_300001_SM_1000_NS8cuda_cub9__find_if7functorIS9_EEE10Policy1000ENSB_12zip_iteratorINS8_IJNSD_26transform_input_iterator_tIbPiNSB_6detail10functional5actorINSM_9compositeIJNSM_16operator_adaptorINS7_8equal_toIvEEEENSN_INSM_8argumentILj0EEEEENSN_INSM_5valueIiEEEEEEEEEEENSB_17counting_iteratorIlNSB_11use_defaultES13_S13_EEEEEEEySF_S9_NS7_10__identityEEEvT0_PT3_T1_NS0_13GridEvenShareIS1B_EET2_T4_:
.text._ZN3cub18CUB_300001_SM_10006detail6reduce18DeviceReduceKernelINS2_10policy_hubIN4cuda3std3__45tupleIJblEEEyN6thrust24THRUST_300001_SM_1000_NS8cuda_cub9__find_if7functorIS9_EEE10Policy1000ENSB_12zip_iteratorINS8_IJNSD_26transform_input_iterator_tIbPiNSB_6detail10functional5actorINSM_9compositeIJNSM_16operator_adaptorINS7_8equal_toIvEEEENSN_INSM_8argumentILj0EEEEENSN_INSM_5valueIiEEEEEEEEEEENSB_17counting_iteratorIlNSB_11use_defaultES13_S13_EEEEEEEySF_S9_NS7_10__identityEEEvT0_PT3_T1_NS0_13GridEvenShareIS1B_EET2_T4_:
[----:B------:R-:W-:Y:S01]  /*0000*/  LDC R1, c[0x0][0x37c] ;  /* 0x0000df00ff017b82 */ /* 0x000fe20000000800 */
[----:B------:R-:W0:Y:S01]  /*0010*/  S2R R6, SR_CTAID.X ;  /* 0x0000000000067919 */ /* 0x000e220000002500 */
[----:B------:R-:W1:Y:S01]  /*0020*/  LDCU.64 UR6, c[0x0][0x3c8] ;  /* 0x00007900ff0677ac */ /* 0x000e620008000a00 */
[----:B------:R-:W-:Y:S01]  /*0030*/  BSSY.RECONVERGENT B0, `(.L_x_64) ;  /* 0x0000589000007945 */ /* 0x000fe20003800200 */
[----:B------:R-:W2:Y:S01]  /*0040*/  LDCU UR5, c[0x0][0x3d0] ;  /* 0x00007a00ff0577ac */ /* 0x000ea20008000800 */
[----:B------:R-:W3:Y:S01]  /*0050*/  LDCU.64 UR12, c[0x0][0x358] ;  /* 0x00006b00ff0c77ac */ /* 0x000ee20008000a00 */
[----:B-1----:R-:W-:Y:S02]  /*0060*/  IMAD.U32 R2, RZ, RZ, UR6 ;  /* 0x00000006ff027e24 */ /* 0x002fe4000f8e00ff */
[----:B------:R-:W-:Y:S01]  /*0070*/  IMAD.U32 R3, RZ, RZ, UR7 ;  /* 0x00000007ff037e24 */ /* 0x000fe2000f8e00ff */
[----:B--2---:R-:W-:-:S04]  /*0080*/  USHF.L.U32 UR5, UR5, 0xa, URZ ;  /* 0x0000000a05057899 */ /* 0x004fc800080006ff */
[----:B------:R-:W-:Y:S01]  /*0090*/  USHF.R.S32.HI UR4, URZ, 0x1f, UR5 ;  /* 0x0000001fff047899 */ /* 0x000fe20008011405 */
[----:B0-----:R-:W-:-:S05]  /*00a0*/  IMAD.SHL.U32 R12, R6, 0x400, RZ ;  /* 0x00000400060c7824 */ /* 0x001fca00078e00ff */
[----:B------:R-:W-:-:S04]  /*00b0*/  IADD3 R15, P1, PT, -R12, R2, RZ ;  /* 0x000000020c0f7210 */ /* 0x000fc80007f3e1ff */
[----:B------:R-:W-:Y:S02]  /*00c0*/  ISETP.GT.U32.AND P0, PT, R15, 0x3ff, PT ;  /* 0x000003ff0f00780c */ /* 0x000fe40003f04070 */
[----:B------:R-:W-:-:S04]  /*00d0*/  IADD3.X R17, PT, PT, R3, -0x1, RZ, P1, !PT ;  /* 0xffffffff03117810 */ /* 0x000fc80000ffe4ff */
[----:B------:R-:W-:-:S13]  /*00e0*/  ISETP.GT.U32.AND.EX P0, PT, R17, RZ, PT, P0 ;  /* 0x000000ff1100720c */ /* 0x000fda0003f04100 */
[----:B---3--:R-:W-:Y:S05]  /*00f0*/  @P0 BRA `(.L_x_65) ;  /* 0x0000003000480947 */ /* 0x008fea0003800000 */
[----:B------:R-:W0:Y:S01]  /*0100*/  S2R R7, SR_TID.X ;  /* 0x0000000000077919 */ /* 0x000e220000002100 */
[----:B------:R-:W-:Y:S01]  /*0110*/  IMAD.IADD R8, R2, 0x1, -R12 ;  /* 0x0000000102087824 */ /* 0x000fe200078e0a0c */
[----:B------:R-:W1:Y:S01]  /*0120*/  LDCU UR8, c[0x0][0x38c] ;  /* 0x00007180ff0877ac */ /* 0x000e620008000800 */
[----:B------:R-:W-:Y:S01]  /*0130*/  IMAD.MOV.U32 R4, RZ, RZ, RZ ;  /* 0x000000ffff047224 */ /* 0x000fe200078e00ff */
[----:B------:R-:W2:Y:S01]  /*0140*/  LDCU.64 UR4, c[0x0][0x380] ;  /* 0x00007000ff0477ac */ /* 0x000ea20008000a00 */
[----:B------:R-:W3:Y:S01]  /*0150*/  LDCU.64 UR6, c[0x0][0x390] ;  /* 0x00007200ff0677ac */ /* 0x000ee20008000a00 */
[----:B0-----:R-:W-:-:S13]  /*0160*/  ISETP.GE.AND P0, PT, R7, R8, PT ;  /* 0x000000080700720c */ /* 0x001fda0003f06270 */
[----:B------:R-:W0:Y:S01]  /*0170*/  @!P0 LDC.64 R14, c[0x0][0x380] ;  /* 0x0000e000ff0e8b82 */ /* 0x000e220000000a00 */
[----:B------:R-:W-:-:S07]  /*0180*/  @!P0 IMAD.IADD R3, R12, 0x1, R7 ;  /* 0x000000010c038824 */ /* 0x000fce00078e0207 */
[----:B------:R-:W4:Y:S08]  /*0190*/  @!P0 LDC R5, c[0x0][0x38c] ;  /* 0x0000e300ff058b82 */ /* 0x000f300000000800 */
[----:B------:R-:W5:Y:S01]  /*01a0*/  @!P0 LDC.64 R16, c[0x0][0x390] ;  /* 0x0000e400ff108b82 */ /* 0x000f620000000a00 */
[----:B0-----:R-:W-:-:S06]  /*01b0*/  @!P0 IMAD.WIDE.U32 R14, R3, 0x4, R14 ;  /* 0x00000004030e8825 */ /* 0x001fcc00078e000e */
[----:B------:R-:W4:Y:S01]  /*01c0*/  @!P0 LDG.E R14, desc[UR12][R14.64] ;  /* 0x0000000c0e0e8981 */ /* 0x000f22000c1e1900 */
[----:B------:R-:W-:Y:S01]  /*01d0*/  IMAD.MOV.U32 R11, RZ, RZ, R7 ;  /* 0x000000ffff0b7224 */ /* 0x000fe200078e0007 */
[----:B------:R-:W-:Y:S01]  /*01e0*/  PRMT R0, RZ, 0x7610, R0 ;  /* 0x00007610ff007816 */ /* 0x000fe20000000000 */
[----:B------:R-:W-:Y:S01]  /*01f0*/  @!P0 VIADD R11, R7, 0x100 ;  /* 0x00000100070b8836 */ /* 0x000fe20000000000 */
[----:B------:R-:W-:Y:S04]  /*0200*/  BSSY.RECONVERGENT B1, `(.L_x_66) ;  /* 0x0000130000017945 */ /* 0x000fe80003800200 */
[----:B------:R-:W-:Y:S02]  /*0210*/  ISETP.GE.AND P2, PT, R11, R8, PT ;  /* 0x000000080b00720c */ /* 0x000fe40003f46270 */
[----:B-----5:R-:W-:-:S02]  /*0220*/  @!P0 IADD3 R4, P3, PT, R3, R16, RZ ;  /* 0x0000001003048210 */ /* 0x020fc40007f7e0ff */
[----:B----4-:R-:W-:Y:S01]  /*0230*/  @!P0 ISETP.NE.AND P1, PT, R14, R5, PT ;  /* 0x000000050e00820c */ /* 0x010fe20003f25270 */
[----:B------:R-:W-:Y:S02]  /*0240*/  IMAD.MOV.U32 R5, RZ, RZ, RZ ;  /* 0x000000ffff057224 */ /* 0x000fe400078e00ff */
[----:B------:R-:W-:Y:S01]  /*0250*/  @!P0 IMAD.X R5, RZ, RZ, R17, P3 ;  /* 0x000000ffff058224 */ /* 0x000fe200018e0611 */
[----:B------:R-:W-:-:S04]  /*0260*/  @!P0 SEL R3, RZ, 0x1, P1 ;  /* 0x00000001ff038807 */ /* 0x000fc80000800000 */
[----:B------:R-:W-:Y:S01]  /*0270*/  @!P0 PRMT R0, R3, 0x7610, R0 ;  /* 0x0000761003008816 */ /* 0x000fe20000000000 */
[----:B-123--:R-:W-:Y:S06]  /*0280*/  @P2 BRA `(.L_x_67) ;  /* 0x00000010009c2947 */ /* 0x00efec0003800000 */
[----:B------:R-:W-:Y:S01]  /*0290*/  LOP3.LUT R9, RZ, R11, RZ, 0x33, !PT ;  /* 0x0000000bff097212 */ /* 0x000fe200078e33ff */
[----:B------:R-:W-:Y:S04]  /*02a0*/  BSSY.RECONVERGENT B2, `(.L_x_68) ;  /* 0x0000093000027945 */ /* 0x000fe80003800200 */
[----:B------:R-:W-:-:S04]  /*02b0*/  IMAD.IADD R9, R9, 0x1, R2 ;  /* 0x0000000109097824 */ /* 0x000fc800078e0202 */
[----:B------:R-:W-:-:S05]  /*02c0*/  IMAD.IADD R10, R9, 0x1, -R12 ;  /* 0x00000001090a7824 */ /* 0x000fca00078e0a0c */
[C---:B------:R-:W-:Y:S02]  /*02d0*/  ISETP.GE.U32.AND P0, PT, R10.reuse, 0x700, PT ;  /* 0x000007000a00780c */ /* 0x040fe40003f06070 */
[----:B------:R-:W-:-:S04]  /*02e0*/  LEA.HI R10, R10, 0x1, RZ, 0x18 ;  /* 0x000000010a0a7811 */ /* 0x000fc800078fc0ff */
[----:B------:R-:W-:-:S07]  /*02f0*/  LOP3.LUT R22, R10, 0x7, RZ, 0xc0, !PT ;  /* 0x000000070a167812 */ /* 0x000fce00078ec0ff */
[----:B------:R-:W-:Y:S05]  /*0300*/  @!P0 BRA `(.L_x_69) ;  /* 0x0000000800308947 */ /* 0x000fea0003800000 */
[----:B------:R-:W-:Y:S01]  /*0310*/  LOP3.LUT R13, R10, 0x1fffff8, RZ, 0xc0, !PT ;  /* 0x01fffff80a0d7812 */ /* 0x000fe200078ec0ff */
[----:B------:R-:W-:Y:S01]  /*0320*/  BSSY.RECONVERGENT B3, `(.L_x_70) ;  /* 0x0000089000037945 */ /* 0x000fe20003800200 */
[----:B------:R-:W-:-:S03]  /*0330*/  VIADD R11, R11, 0x400 ;  /* 0x000004000b0b7836 */ /* 0x000fc60000000000 */
[----:B------:R-:W-:-:S07]  /*0340*/  IMAD.MOV R13, RZ, RZ, -R13 ;  /* 0x000000ffff0d7224 */ /* 0x000fce00078e0a0d */
.L_x_71:
[----:B------:R-:W-:-:S05]  /*0350*/  VIADD R3, R11, 0xfffffc00 ;  /* 0xfffffc000b037836 */ /* 0x000fca0000000000 */
[----:B------:R-:W-:-:S04]  /*0360*/  IADD3 R23, P0, PT, R12, R3, RZ ;  /* 0x000000030c177210 */ /* 0x000fc80007f1e0ff */
[----:B------:R-:W-:Y:S02]  /*0370*/  LEA.HI.X.SX32 R24, R3, RZ, 0x1, P0 ;  /* 0x000000ff03187211 */ /* 0x000fe400000f0eff */
[----:B------:R-:W-:-:S04]  /*0380*/  LEA R2, P0, R23, UR4, 0x2 ;  /* 0x0000000417027c11 */ /* 0x000fc8000f8010ff */
[----:B------:R-:W-:-:S05]  /*0390*/  LEA.HI.X R3, R23, UR5, R24, 0x2, P0 ;  /* 0x0000000517037c11 */ /* 0x000fca00080f1418 */
[----:B------:R-:W2:Y:S04]  /*03a0*/  LDG.E R21, desc[UR12][R2.64] ;  /* 0x0000000c02157981 */ /* 0x000ea8000c1e1900 */
[----:B------:R-:W3:Y:S04]  /*03b0*/  LDG.E R20, desc[UR12][R2.64+0x400] ;  /* 0x0004000c02147981 */ /* 0x000ee8000c1e1900 */
[----:B------:R-:W4:Y:S04]  /*03c0*/  LDG.E R19, desc[UR12][R2.64+0x800] ;  /* 0x0008000c02137981 */ /* 0x000f28000c1e1900 */
[----:B------:R-:W5:Y:S04]  /*03d0*/  LDG.E R17, desc[UR12][R2.64+0xc00] ;  /* 0x000c000c02117981 */ /* 0x000f68000c1e1900 */
[----:B------:R-:W5:Y:S04]  /*03e0*/  LDG.E R16, desc[UR12][R2.64+0x1000] ;  /* 0x0010000c02107981 */ /* 0x000f68000c1e1900 */
[----:B------:R-:W5:Y:S04]  /*03f0*/  LDG.E R15, desc[UR12][R2.64+0x1400] ;  /* 0x0014000c020f7981 */ /* 0x000f68000c1e1900 */
[----:B------:R-:W5:Y:S04]  /*0400*/  LDG.E R14, desc[UR12][R2.64+0x1800] ;  /* 0x0018000c020e7981 */ /* 0x000f68000c1e1900 */
[----:B------:R0:W5:Y:S01]  /*0410*/  LDG.E R18, desc[UR12][R2.64+0x1c00] ;  /* 0x001c000c02127981 */ /* 0x000162000c1e1900 */
[----:B------:R-:W-:Y:S01]  /*0420*/  LOP3.LUT P2, RZ, R0, 0xff, RZ, 0xc0, !PT ;  /* 0x000000ff00ff7812 */ /* 0x000fe2000784c0ff */
[----:B------:R-:W-:Y:S01]  /*0430*/  VIADD R13, R13, 0x8 ;  /* 0x000000080d0d7836 */ /* 0x000fe20000000000 */
[----:B------:R-:W-:-:S04]  /*0440*/  IADD3 R23, P1, PT, R23, UR6, RZ ;  /* 0x0000000617177c10 */ /* 0x000fc8000ff3e0ff */
[----:B------:R-:W-:Y:S01]  /*0450*/  IADD3.X R24, PT, PT, R24, UR7, RZ, P1, !PT ;  /* 0x0000000718187c10 */ /* 0x000fe20008ffe4ff */
[----:B0-----:R-:W-:Y:S01]  /*0460*/  VIADD R3, R11, 0xfffffd00 ;  /* 0xfffffd000b037836 */ /* 0x001fe20000000000 */
[C---:B--2---:R-:W-:Y:S02]  /*0470*/  ISETP.NE.AND P0, PT, R21.reuse, UR8, PT ;  /* 0x0000000815007c0c */ /* 0x044fe4000bf05270 */
[----:B------:R-:W-:-:S03]  /*0480*/  ISETP.EQ.AND P3, PT, R21, UR8, P2 ;  /* 0x0000000815007c0c */ /* 0x000fc60009762270 */
[----:B------:R-:W-:Y:S02]  /*0490*/  @!P2 SEL R0, RZ, 0x1, P0 ;  /* 0x00000001ff00a807 */ /* 0x000fe40000000000 */
[-C--:B------:R-:W-:Y:S02]  /*04a0*/  ISETP.LT.U32.AND P0, PT, R23, R4.reuse, PT ;  /* 0x000000041700720c */ /* 0x080fe40003f01070 */
[----:B------:R-:W-:Y:S02]  /*04b0*/  SEL R21, R0, 0x1, !P3 ;  /* 0x0000000100157807 */ /* 0x000fe40005800000 */
[----:B------:R-:W-:Y:S02]  /*04c0*/  ISETP.LT.AND.EX P0, PT, R24, R5, PT, P0 ;  /* 0x000000051800720c */ /* 0x000fe40003f01300 */
[----:B------:R-:W-:Y:S02]  /*04d0*/  LOP3.LUT P1, RZ, R21, 0xff, RZ, 0xc0, !PT ;  /* 0x000000ff15ff7812 */ /* 0x000fe4000782c0ff */
[----:B------:R-:W-:-:S02]  /*04e0*/  SEL R2, R23, R4, P0 ;  /* 0x0000000417027207 */ /* 0x000fc40000000000 */
[-C--:B------:R-:W-:Y:S02]  /*04f0*/  SEL R0, R24, R5.reuse, P0 ;  /* 0x0000000518007207 */ /* 0x080fe40000000000 */
[----:B---3--:R-:W-:Y:S02]  /*0500*/  ISETP.NE.AND P0, PT, R20, UR8, PT ;  /* 0x0000000814007c0c */ /* 0x008fe4000bf05270 */
[----:B------:R-:W-:Y:S02]  /*0510*/  @!P3 SEL R2, R23, R4, !P2 ;  /* 0x000000041702b207 */ /* 0x000fe40005000000 */
[----:B------:R-:W-:Y:S02]  /*0520*/  @!P3 SEL R0, R24, R5, !P2 ;  /* 0x000000051800b207 */ /* 0x000fe40005000000 */
[----:B------:R-:W-:Y:S02]  /*0530*/  ISETP.EQ.AND P3, PT, R20, UR8, P1 ;  /* 0x0000000814007c0c */ /* 0x000fe40008f62270 */
[----:B------:R-:W-:-:S02]  /*0540*/  @!P1 SEL R21, RZ, 0x1, P0 ;  /* 0x00000001ff159807 */ /* 0x000fc40000000000 */
[----:B------:R-:W-:Y:S02]  /*0550*/  SHF.R.S32.HI R4, RZ, 0x1f, R3 ;  /* 0x0000001fff047819 */ /* 0x000fe40000011403 */
[----:B------:R-:W-:Y:S01]  /*0560*/  IADD3 R23, P4, P5, R3, UR6, R12 ;  /* 0x0000000603177c10 */ /* 0x000fe2000fd9e00c */
[----:B------:R-:W-:Y:S01]  /*0570*/  VIADD R3, R11, 0xfffffe00 ;  /* 0xfffffe000b037836 */ /* 0x000fe20000000000 */
[----:B------:R-:W-:Y:S02]  /*0580*/  SEL R21, R21, 0x1, !P3 ;  /* 0x0000000115157807 */ /* 0x000fe40005800000 */
[----:B------:R-:W-:Y:S02]  /*0590*/  IADD3.X R25, PT, PT, R4, UR7, RZ, P4, P5 ;  /* 0x0000000704197c10 */ /* 0x000fe4000a7ea4ff */
[----:B------:R-:W-:Y:S02]  /*05a0*/  ISETP.LT.U32.AND P0, PT, R23, R2, PT ;  /* 0x000000021700720c */ /* 0x000fe40003f01070 */
[----:B------:R-:W-:-:S02]  /*05b0*/  LOP3.LUT P2, RZ, R21, 0xff, RZ, 0xc0, !PT ;  /* 0x000000ff15ff7812 */ /* 0x000fc4000784c0ff */
[----:B------:R-:W-:Y:S02]  /*05c0*/  ISETP.LT.AND.EX P0, PT, R25, R0, PT, P0 ;  /* 0x000000001900720c */ /* 0x000fe40003f01300 */
[----:B------:R-:W-:Y:S02]  /*05d0*/  SHF.R.S32.HI R4, RZ, 0x1f, R3 ;  /* 0x0000001fff047819 */ /* 0x000fe40000011403 */
[CC--:B------:R-:W-:Y:S02]  /*05e0*/  SEL R24, R23.reuse, R2.reuse, P0 ;  /* 0x0000000217187207 */ /* 0x0c0fe40000000000 */
[----:B------:R-:W-:Y:S02]  /*05f0*/  @!P3 SEL R24, R23, R2, !P1 ;  /* 0x000000021718b207 */ /* 0x000fe40004800000 */
[----:B------:R-:W-:Y:S02]  /*0600*/  SEL R2, R25, R0, P0 ;  /* 0x0000000019027207 */ /* 0x000fe40000000000 */
[----:B----4-:R-:W-:-:S02]  /*0610*/  ISETP.NE.AND P0, PT, R19, UR8, PT ;  /* 0x0000000813007c0c */ /* 0x010fc4000bf05270 */
[----:B------:R-:W-:Y:S02]  /*0620*/  @!P3 SEL R2, R25, R0, !P1 ;  /* 0x000000001902b207 */ /* 0x000fe40004800000 */
[----:B------:R-:W-:Y:S02]  /*0630*/  ISETP.EQ.AND P3, PT, R19, UR8, P2 ;  /* 0x0000000813007c0c */ /* 0x000fe40009762270 */
[----:B------:R-:W-:Y:S02]  /*0640*/  @!P2 SEL R21, RZ, 0x1, P0 ;  /* 0x00000001ff15a807 */ /* 0x000fe40000000000 */
[----:B------:R-:W-:Y:S01]  /*0650*/  IADD3 R5, P4, P5, R3, UR6, R12 ;  /* 0x0000000603057c10 */ /* 0x000fe2000fd9e00c */
[----:B------:R-:W-:Y:S01]  /*0660*/  VIADD R3, R11, 0xffffff00 ;  /* 0xffffff000b037836 */ /* 0x000fe20000000000 */
[----:B------:R-:W-:Y:S02]  /*0670*/  SEL R21, R21, 0x1, !P3 ;  /* 0x0000000115157807 */ /* 0x000fe40005800000 */
[----:B------:R-:W-:-:S02]  /*0680*/  IADD3.X R23, PT, PT, R4, UR7, RZ, P4, P5 ;  /* 0x0000000704177c10 */ /* 0x000fc4000a7ea4ff */
[----:B------:R-:W-:Y:S02]  /*0690*/  ISETP.LT.U32.AND P0, PT, R5, R24, PT ;  /* 0x000000180500720c */ /* 0x000fe40003f01070 */
[----:B------:R-:W-:Y:S02]  /*06a0*/  LOP3.LUT P1, RZ, R21, 0xff, RZ, 0xc0, !PT ;  /* 0x000000ff15ff7812 */ /* 0x000fe4000782c0ff */
[----:B------:R-:W-:Y:S02]  /*06b0*/  ISETP.LT.AND.EX P0, PT, R23, R2, PT, P0 ;  /* 0x000000021700720c */ /* 0x000fe40003f01300 */
[----:B------:R-:W-:Y:S02]  /*06c0*/  SHF.R.S32.HI R0, RZ, 0x1f, R3 ;  /* 0x0000001fff007819 */ /* 0x000fe40000011403 */
[----:B------:R-:W-:Y:S02]  /*06d0*/  SEL R20, R5, R24, P0 ;  /* 0x0000001805147207 */ /* 0x000fe40000000000 */
[----:B------:R-:W-:-:S02]  /*06e0*/  SEL R19, R23, R2, P0 ;  /* 0x0000000217137207 */ /* 0x000fc40000000000 */
[----:B-----5:R-:W-:Y:S02]  /*06f0*/  ISETP.NE.AND P0, PT, R17, UR8, PT ;  /* 0x0000000811007c0c */ /* 0x020fe4000bf05270 */
[----:B------:R-:W-:Y:S02]  /*0700*/  @!P3 SEL R20, R5, R24, !P2 ;  /* 0x000000180514b207 */ /* 0x000fe40005000000 */
[----:B------:R-:W-:Y:S02]  /*0710*/  @!P3 SEL R19, R23, R2, !P2 ;  /* 0x000000021713b207 */ /* 0x000fe40005000000 */
[----:B------:R-:W-:Y:S02]  /*0720*/  ISETP.EQ.AND P3, PT, R17, UR8, P1 ;  /* 0x0000000811007c0c */ /* 0x000fe40008f62270 */
[----:B------:R-:W-:Y:S02]  /*0730*/  @!P1 SEL R21, RZ, 0x1, P0 ;  /* 0x00000001ff159807 */ /* 0x000fe40000000000 */
[----:B------:R-:W-:-:S02]  /*0740*/  IADD3 R3, P4, P5, R3, UR6, R12 ;  /* 0x0000000603037c10 */ /* 0x000fc4000fd9e00c */
[----:B------:R-:W-:Y:S02]  /*0750*/  SEL R21, R21, 0x1, !P3 ;  /* 0x0000000115157807 */ /* 0x000fe40005800000 */
[----:B------:R-:W-:Y:S02]  /*0760*/  IADD3.X R4, PT, PT, R0, UR7, RZ, P4, P5 ;  /* 0x0000000700047c10 */ /* 0x000fe4000a7ea4ff */
[----:B------:R-:W-:Y:S02]  /*0770*/  ISETP.LT.U32.AND P0, PT, R3, R20, PT ;  /* 0x000000140300720c */ /* 0x000fe40003f01070 */
[----:B------:R-:W-:Y:S02]  /*0780*/  LOP3.LUT P2, RZ, R21, 0xff, RZ, 0xc0, !PT ;  /* 0x000000ff15ff7812 */ /* 0x000fe4000784c0ff */
[----:B------:R-:W-:Y:S02]  /*0790*/  ISETP.LT.AND.EX P0, PT, R4, R19, PT, P0 ;  /* 0x000000130400720c */ /* 0x000fe40003f01300 */
[----:B------:R-:W-:-:S02]  /*07a0*/  SHF.R.S32.HI R0, RZ, 0x1f, R11 ;  /* 0x0000001fff007819 */ /* 0x000fc4000001140b */
[CC--:B------:R-:W-:Y:S02]  /*07b0*/  SEL R5, R3.reuse, R20.reuse, P0 ;  /* 0x0000001403057207 */ /* 0x0c0fe40000000000 */
[-C--:B------:R-:W-:Y:S02]  /*07c0*/  SEL R17, R4, R19.reuse, P0 ;  /* 0x0000001304117207 */ /* 0x080fe40000000000 */
[----:B------:R-:W-:Y:S02]  /*07d0*/  ISETP.NE.AND P0, PT, R16, UR8, PT ;  /* 0x0000000810007c0c */ /* 0x000fe4000bf05270 */
[----:B------:R-:W-:Y:S01]  /*07e0*/  @!P3 SEL R5, R3, R20, !P1 ;  /* 0x000000140305b207 */ /* 0x000fe20004800000 */
[----:B------:R-:W-:Y:S01]  /*07f0*/  VIADD R3, R11, 0x100 ;  /* 0x000001000b037836 */ /* 0x000fe20000000000 */
[----:B------:R-:W-:Y:S02]  /*0800*/  @!P3 SEL R17, R4, R19, !P1 ;  /* 0x000000130411b207 */ /* 0x000fe40004800000 */
[----:B------:R-:W-:-:S02]  /*0810*/  ISETP.EQ.AND P3, PT, R16, UR8, P2 ;  /* 0x0000000810007c0c */ /* 0x000fc40009762270 */
[----:B------:R-:W-:Y:S02]  /*0820*/  @!P2 SEL R21, RZ, 0x1, P0 ;  /* 0x00000001ff15a807 */ /* 0x000fe40000000000 */
[----:B------:R-:W-:Y:S02]  /*0830*/  IADD3 R2, P4, P5, R11, UR6, R12 ;  /* 0x000000060b027c10 */ /* 0x000fe4000fd9e00c */
[----:B------:R-:W-:Y:S02]  /*0840*/  SEL R21, R21, 0x1, !P3 ;  /* 0x0000000115157807 */ /* 0x000fe40005800000 */
[----:B------:R-:W-:Y:S02]  /*0850*/  IADD3.X R4, PT, PT, R0, UR7, RZ, P4, P5 ;  /* 0x0000000700047c10 */ /* 0x000fe4000a7ea4ff */
[----:B------:R-:W-:Y:S02]  /*0860*/  ISETP.LT.U32.AND P0, PT, R2, R5, PT ;  /* 0x000000050200720c */ /* 0x000fe40003f01070 */
[----:B------:R-:W-:-:S02]  /*0870*/  LOP3.LUT P1, RZ, R21, 0xff, RZ, 0xc0, !PT ;  /* 0x000000ff15ff7812 */ /* 0x000fc4000782c0ff */
[----:B------:R-:W-:Y:S02]  /*0880*/  ISETP.LT.AND.EX P0, PT, R4, R17, PT, P0 ;  /* 0x000000110400720c */ /* 0x000fe40003f01300 */
[----:B------:R-:W-:Y:S02]  /*0890*/  SHF.R.S32.HI R0, RZ, 0x1f, R3 ;  /* 0x0000001fff007819 */ /* 0x000fe40000011403 */
[----:B------:R-:W-:Y:S02]  /*08a0*/  SEL R19, R2, R5, P0 ;  /* 0x0000000502137207 */ /* 0x000fe40000000000 */
[----:B------:R-:W-:Y:S02]  /*08b0*/  SEL R23, R4, R17, P0 ;  /* 0x0000001104177207 */ /* 0x000fe40000000000 */
[----:B------:R-:W-:Y:S02]  /*08c0*/  ISETP.NE.AND P0, PT, R15, UR8, PT ;  /* 0x000000080f007c0c */ /* 0x000fe4000bf05270 */
[----:B------:R-:W-:-:S02]  /*08d0*/  @!P3 SEL R19, R2, R5, !P2 ;  /* 0x000000050213b207 */ /* 0x000fc40005000000 */
        /* <DEDUP_REMOVED lines=13> */
[----:B------:R-:W-:Y:S02]  /*09b0*/  @!P3 SEL R5, R2, R19, !P1 ;  /* 0x000000130205b207 */ /* 0x000fe40004800000 */
[----:B------:R-:W-:Y:S01]  /*09c0*/  IADD3 R2, P0, P4, R3, UR6, R12 ;  /* 0x0000000603027c10 */ /* 0x000fe2000fc1e00c */
[C---:B------:R-:W-:Y:S01]  /*09d0*/  VIADD R3, R11.reuse, 0x300 ;  /* 0x000003000b037836 */ /* 0x040fe20000000000 */
[----:B------:R-:W-:Y:S01]  /*09e0*/  @!P3 SEL R17, R4, R23, !P1 ;  /* 0x000000170411b207 */ /* 0x000fe20004800000 */
[----:B------:R-:W-:Y:S01]  /*09f0*/  VIADD R11, R11, 0x800 ;  /* 0x000008000b0b7836 */ /* 0x000fe20000000000 */
[C---:B------:R-:W-:Y:S02]  /*0a00*/  ISETP.EQ.AND P3, PT, R14.reuse, UR8, P2 ;  /* 0x000000080e007c0c */ /* 0x040fe40009762270 */
[----:B------:R-:W-:Y:S02]  /*0a10*/  ISETP.NE.AND P1, PT, R14, UR8, PT ;  /* 0x000000080e007c0c */ /* 0x000fe4000bf25270 */
[----:B------:R-:W-:-:S02]  /*0a20*/  IADD3.X R4, PT, PT, R0, UR7, RZ, P0, P4 ;  /* 0x0000000700047c10 */ /* 0x000fc400087e84ff */
[----:B------:R-:W-:Y:S02]  /*0a30*/  ISETP.LT.U32.AND P0, PT, R2, R5, PT ;  /* 0x000000050200720c */ /* 0x000fe40003f01070 */
[----:B------:R-:W-:Y:S02]  /*0a40*/  @!P2 SEL R21, RZ, 0x1, P1 ;  /* 0x00000001ff15a807 */ /* 0x000fe40000800000 */
[----:B------:R-:W-:Y:S02]  /*0a50*/  ISETP.LT.AND.EX P0, PT, R4, R17, PT, P0 ;  /* 0x000000110400720c */ /* 0x000fe40003f01300 */
[----:B------:R-:W-:Y:S02]  /*0a60*/  SHF.R.S32.HI R0, RZ, 0x1f, R3 ;  /* 0x0000001fff007819 */ /* 0x000fe40000011403 */
[----:B------:R-:W-:Y:S02]  /*0a70*/  SEL R21, R21, 0x1, !P3 ;  /* 0x0000000115157807 */ /* 0x000fe40005800000 */
[----:B------:R-:W-:-:S02]  /*0a80*/  IADD3 R3, P4, P5, R3, UR6, R12 ;  /* 0x0000000603037c10 */ /* 0x000fc4000fd9e00c */
[CC--:B------:R-:W-:Y:S02]  /*0a90*/  SEL R14, R2.reuse, R5.reuse, P0 ;  /* 0x00000005020e7207 */ /* 0x0c0fe40000000000 */
[----:B------:R-:W-:Y:S02]  /*0aa0*/  LOP3.LUT P1, RZ, R21, 0xff, RZ, 0xc0, !PT ;  /* 0x000000ff15ff7812 */ /* 0x000fe4000782c0ff */
[----:B------:R-:W-:Y:S02]  /*0ab0*/  @!P3 SEL R14, R2, R5, !P2 ;  /* 0x00000005020eb207 */ /* 0x000fe40005000000 */
[----:B------:R-:W-:Y:S02]  /*0ac0*/  IADD3.X R2, PT, PT, R0, UR7, RZ, P4, P5 ;  /* 0x0000000700027c10 */ /* 0x000fe4000a7ea4ff */
[----:B------:R-:W-:Y:S02]  /*0ad0*/  SEL R15, R4, R17, P0 ;  /* 0x00000011040f7207 */ /* 0x000fe40000000000 */
[----:B------:R-:W-:-:S02]  /*0ae0*/  ISETP.NE.AND P4, PT, R13, RZ, PT ;  /* 0x000000ff0d00720c */ /* 0x000fc40003f85270 */
[----:B------:R-:W-:Y:S02]  /*0af0*/  @!P3 SEL R15, R4, R17, !P2 ;  /* 0x00000011040fb207 */ /* 0x000fe40005000000 */
[C---:B------:R-:W-:Y:S02]  /*0b00*/  ISETP.EQ.AND P2, PT, R18.reuse, UR8, P1 ;  /* 0x0000000812007c0c */ /* 0x040fe40008f42270 */
[----:B------:R-:W-:Y:S02]  /*0b10*/  ISETP.LT.U32.AND P0, PT, R3, R14, PT ;  /* 0x0000000e0300720c */ /* 0x000fe40003f01070 */
[----:B------:R-:W-:Y:S02]  /*0b20*/  ISETP.NE.AND P3, PT, R18, UR8, PT ;  /* 0x0000000812007c0c */ /* 0x000fe4000bf65270 */
[----:B------:R-:W-:Y:S02]  /*0b30*/  ISETP.LT.AND.EX P0, PT, R2, R15, PT, P0 ;  /* 0x0000000f0200720c */ /* 0x000fe40003f01300 */
[----:B------:R-:W-:-:S02]  /*0b40*/  @!P1 SEL R21, RZ, 0x1, P3 ;  /* 0x00000001ff159807 */ /* 0x000fc40001800000 */
[-C--:B------:R-:W-:Y:S02]  /*0b50*/  SEL R4, R3, R14.reuse, P0 ;  /* 0x0000000e03047207 */ /* 0x080fe40000000000 */
[CC--:B------:R-:W-:Y:S02]  /*0b60*/  SEL R5, R2.reuse, R15.reuse, P0 ;  /* 0x0000000f02057207 */ /* 0x0c0fe40000000000 */
[----:B------:R-:W-:Y:S02]  /*0b70*/  SEL R0, R21, 0x1, !P2 ;  /* 0x0000000115007807 */ /* 0x000fe40005000000 */
[----:B------:R-:W-:Y:S02]  /*0b80*/  @!P2 SEL R4, R3, R14, !P1 ;  /* 0x0000000e0304a207 */ /* 0x000fe40004800000 */
[----:B------:R-:W-:Y:S01]  /*0b90*/  @!P2 SEL R5, R2, R15, !P1 ;  /* 0x0000000f0205a207 */ /* 0x000fe20004800000 */
[----:B------:R-:W-:Y:S06]  /*0ba0*/  @P4 BRA `(.L_x_71) ;  /* 0xfffffff400e84947 */ /* 0x000fec000383ffff */
[----:B------:R-:W-:Y:S05]  /*0bb0*/  BSYNC.RECONVERGENT B3 ;  /* 0x0000000000037941 */ /* 0x000fea0003800200 */
.L_x_70:
[----:B------:R-:W-:-:S07]  /*0bc0*/  VIADD R11, R11, 0xfffffc00 ;  /* 0xfffffc000b0b7836 */ /* 0x000fce0000000000 */
.L_x_69:
[----:B------:R-:W-:Y:S05]  /*0bd0*/  BSYNC.RECONVERGENT B2 ;  /* 0x0000000000027941 */ /* 0x000fea0003800200 */
.L_x_68:
[----:B------:R-:W-:-:S13]  /*0be0*/  ISETP.NE.AND P0, PT, R22, RZ, PT ;  /* 0x000000ff1600720c */ /* 0x000fda0003f05270 */
[----:B------:R-:W-:Y:S05]  /*0bf0*/  @!P0 BRA `(.L_x_67) ;  /* 0x0000000800408947 */ /* 0x000fea0003800000 */
[----:B------:R-:W-:Y:S01]  /*0c00*/  ISETP.GE.U32.AND P0, PT, R22, 0x4, PT ;  /* 0x000000041600780c */ /* 0x000fe20003f06070 */
[----:B------:R-:W-:Y:S01]  /*0c10*/  BSSY.RECONVERGENT B2, `(.L_x_72) ;  /* 0x0000049000027945 */ /* 0x000fe20003800200 */
[----:B------:R-:W-:-:S11]  /*0c20*/  LOP3.LUT P1, R10, R10, 0x3, RZ, 0xc0, !PT ;  /* 0x000000030a0a7812 */ /* 0x000fd6000782c0ff */
[----:B------:R-:W-:Y:S05]  /*0c30*/  @!P0 BRA `(.L_x_73) ;  /* 0x0000000400188947 */ /* 0x000fea0003800000 */
[----:B------:R-:W0:Y:S01]  /*0c40*/  LDCU.64 UR10, c[0x0][0x380] ;  /* 0x00007000ff0a77ac */ /* 0x000e220008000a00 */
[----:B------:R-:W-:Y:S01]  /*0c50*/  IADD3 R17, P0, PT, R12, R11, RZ ;  /* 0x0000000b0c117210 */ /* 0x000fe20007f1e0ff */
[----:B------:R-:W1:Y:S03]  /*0c60*/  LDCU UR9, c[0x0][0x38c] ;  /* 0x00007180ff0977ac */ /* 0x000e660008000800 */
[----:B------:R-:W-:Y:S02]  /*0c70*/  LEA.HI.X.SX32 R18, R11, RZ, 0x1, P0 ;  /* 0x000000ff0b127211 */ /* 0x000fe400000f0eff */
[----:B0-----:R-:W-:-:S04]  /*0c80*/  LEA R14, P0, R17, UR10, 0x2 ;  /* 0x0000000a110e7c11 */ /* 0x001fc8000f8010ff */
[----:B------:R-:W-:Y:S01]  /*0c90*/  LEA.HI.X R15, R17, UR11, R18, 0x2, P0 ;  /* 0x0000000b110f7c11 */ /* 0x000fe200080f1412 */
[----:B------:R-:W0:Y:S04]  /*0ca0*/  LDCU.64 UR10, c[0x0][0x390] ;  /* 0x00007200ff0a77ac */ /* 0x000e280008000a00 */
[----:B------:R-:W1:Y:S04]  /*0cb0*/  LDG.E R13, desc[UR12][R14.64] ;  /* 0x0000000c0e0d7981 */ /* 0x000e68000c1e1900 */
[----:B------:R-:W2:Y:S04]  /*0cc0*/  LDG.E R16, desc[UR12][R14.64+0x400] ;  /* 0x0004000c0e107981 */ /* 0x000ea8000c1e1900 */
[----:B------:R-:W3:Y:S04]  /*0cd0*/  LDG.E R3, desc[UR12][R14.64+0x800] ;  /* 0x0008000c0e037981 */ /* 0x000ee8000c1e1900 */
[----:B------:R4:W5:Y:S01]  /*0ce0*/  LDG.E R2, desc[UR12][R14.64+0xc00] ;  /* 0x000c000c0e027981 */ /* 0x000962000c1e1900 */
[----:B------:R-:W-:-:S02]  /*0cf0*/  LOP3.LUT P3, RZ, R0, 0xff, RZ, 0xc0, !PT ;  /* 0x000000ff00ff7812 */ /* 0x000fc4000786c0ff */
[----:B0-----:R-:W-:-:S04]  /*0d00*/  IADD3 R17, P2, PT, R17, UR10, RZ ;  /* 0x0000000a11117c10 */ /* 0x001fc8000ff5e0ff */
[----:B------:R-:W-:Y:S02]  /*0d10*/  IADD3.X R18, PT, PT, R18, UR11, RZ, P2, !PT ;  /* 0x0000000b12127c10 */ /* 0x000fe400097fe4ff */
[C---:B-1----:R-:W-:Y:S02]  /*0d20*/  ISETP.NE.AND P0, PT, R13.reuse, UR9, PT ;  /* 0x000000090d007c0c */ /* 0x042fe4000bf05270 */
[----:B------:R-:W-:Y:S01]  /*0d30*/  ISETP.EQ.AND P4, PT, R13, UR9, P3 ;  /* 0x000000090d007c0c */ /* 0x000fe20009f82270 */
[----:B------:R-:W-:Y:S02]  /*0d40*/  VIADD R13, R11, 0x100 ;  /* 0x000001000b0d7836 */ /* 0x000fe40000000000 */
[----:B------:R-:W-:Y:S02]  /*0d50*/  @!P3 SEL R0, RZ, 0x1, P0 ;  /* 0x00000001ff00b807 */ /* 0x000fe40000000000 */
[----:B------:R-:W-:Y:S02]  /*0d60*/  ISETP.LT.U32.AND P0, PT, R17, R4, PT ;  /* 0x000000041100720c */ /* 0x000fe40003f01070 */
[----:B------:R-:W-:-:S02]  /*0d70*/  SEL R0, R0, 0x1, !P4 ;  /* 0x0000000100007807 */ /* 0x000fc40006000000 */
[-C--:B------:R-:W-:Y:S02]  /*0d80*/  ISETP.LT.AND.EX P0, PT, R18, R5.reuse, PT, P0 ;  /* 0x000000051200720c */ /* 0x080fe40003f01300 */
[----:B------:R-:W-:Y:S02]  /*0d90*/  LOP3.LUT P2, RZ, R0, 0xff, RZ, 0xc0, !PT ;  /* 0x000000ff00ff7812 */ /* 0x000fe4000784c0ff */
[CC--:B------:R-:W-:Y:S02]  /*0da0*/  SEL R22, R17.reuse, R4.reuse, P0 ;  /* 0x0000000411167207 */ /* 0x0c0fe40000000000 */
[CC--:B----4-:R-:W-:Y:S02]  /*0db0*/  SEL R15, R18.reuse, R5.reuse, P0 ;  /* 0x00000005120f7207 */ /* 0x0d0fe40000000000 */
[----:B------:R-:W-:Y:S02]  /*0dc0*/  @!P4 SEL R22, R17, R4, !P3 ;  /* 0x000000041116c207 */ /* 0x000fe40005800000 */
[----:B------:R-:W-:Y:S01]  /*0dd0*/  @!P4 SEL R15, R18, R5, !P3 ;  /* 0x00000005120fc207 */ /* 0x000fe20005800000 */
[----:B------:R-:W-:Y:S01]  /*0de0*/  VIADD R5, R11, 0x200 ;  /* 0x000002000b057836 */ /* 0x000fe20000000000 */
[----:B--2---:R-:W-:-:S02]  /*0df0*/  ISETP.NE.AND P3, PT, R16, UR9, PT ;  /* 0x0000000910007c0c */ /* 0x004fc4000bf65270 */
[----:B------:R-:W-:Y:S02]  /*0e00*/  ISETP.EQ.AND P4, PT, R16, UR9, P2 ;  /* 0x0000000910007c0c */ /* 0x000fe40009782270 */
[----:B------:R-:W-:Y:S02]  /*0e10*/  @!P2 SEL R0, RZ, 0x1, P3 ;  /* 0x00000001ff00a807 */ /* 0x000fe40001800000 */
[----:B------:R-:W-:Y:S02]  /*0e20*/  SHF.R.S32.HI R4, RZ, 0x1f, R13 ;  /* 0x0000001fff047819 */ /* 0x000fe4000001140d */
[----:B------:R-:W-:Y:S02]  /*0e30*/  IADD3 R13, P5, P0, R13, UR10, R12 ;  /* 0x0000000a0d0d7c10 */ /* 0x000fe4000f8be00c */
[----:B------:R-:W-:Y:S02]  /*0e40*/  SEL R0, R0, 0x1, !P4 ;  /* 0x0000000100007807 */ /* 0x000fe40006000000 */
[----:B------:R-:W-:-:S02]  /*0e50*/  IADD3.X R14, PT, PT, R4, UR11, RZ, P5, P0 ;  /* 0x0000000b040e7c10 */ /* 0x000fc4000afe04ff */
[CC--:B------:R-:W-:Y:S02]  /*0e60*/  ISETP.LT.U32.AND P0, PT, R13.reuse, R22.reuse, PT ;  /* 0x000000160d00720c */ /* 0x0c0fe40003f01070 */
[----:B------:R-:W-:Y:S02]  /*0e70*/  LOP3.LUT P3, RZ, R0, 0xff, RZ, 0xc0, !PT ;  /* 0x000000ff00ff7812 */ /* 0x000fe4000786c0ff */
[CC--:B------:R-:W-:Y:S02]  /*0e80*/  ISETP.LT.AND.EX P0, PT, R14.reuse, R15.reuse, PT, P0 ;  /* 0x0000000f0e00720c */ /* 0x0c0fe40003f01300 */
[----:B------:R-:W-:Y:S02]  /*0e90*/  SHF.R.S32.HI R4, RZ, 0x1f, R5 ;  /* 0x0000001fff047819 */ /* 0x000fe40000011405 */
[----:B------:R-:W-:Y:S02]  /*0ea0*/  SEL R18, R13, R22, P0 ;  /* 0x000000160d127207 */ /* 0x000fe40000000000 */
[----:B------:R-:W-:-:S02]  /*0eb0*/  SEL R20, R14, R15, P0 ;  /* 0x0000000f0e147207 */ /* 0x000fc40000000000 */
[----:B------:R-:W-:Y:S02]  /*0ec0*/  @!P4 SEL R18, R13, R22, !P2 ;  /* 0x000000160d12c207 */ /* 0x000fe40005000000 */
[----:B------:R-:W-:Y:S02]  /*0ed0*/  @!P4 SEL R20, R14, R15, !P2 ;  /* 0x0000000f0e14c207 */ /* 0x000fe40005000000 */
[----:B---3--:R-:W-:Y:S02]  /*0ee0*/  ISETP.NE.AND P4, PT, R3, UR9, PT ;  /* 0x0000000903007c0c */ /* 0x008fe4000bf85270 */
[----:B------:R-:W-:Y:S02]  /*0ef0*/  IADD3 R5, P5, P0, R5, UR10, R12 ;  /* 0x0000000a05057c10 */ /* 0x000fe4000f8be00c */
[----:B------:R-:W-:Y:S01]  /*0f00*/  ISETP.EQ.AND P2, PT, R3, UR9, P3 ;  /* 0x0000000903007c0c */ /* 0x000fe20009f42270 */
[C---:B------:R-:W-:Y:S01]  /*0f10*/  VIADD R3, R11.reuse, 0x300 ;  /* 0x000003000b037836 */ /* 0x040fe20000000000 */
[----:B------:R-:W-:Y:S01]  /*0f20*/  @!P3 SEL R0, RZ, 0x1, P4 ;  /* 0x00000001ff00b807 */ /* 0x000fe20002000000 */
[----:B------:R-:W-:Y:S01]  /*0f30*/  VIADD R11, R11, 0x400 ;  /* 0x000004000b0b7836 */ /* 0x000fe20000000000 */
[----:B------:R-:W-:-:S02]  /*0f40*/  IADD3.X R13, PT, PT, R4, UR11, RZ, P5, P0 ;  /* 0x0000000b040d7c10 */ /* 0x000fc4000afe04ff */
[----:B------:R-:W-:Y:S02]  /*0f50*/  ISETP.LT.U32.AND P0, PT, R5, R18, PT ;  /* 0x000000120500720c */ /* 0x000fe40003f01070 */
[----:B------:R-:W-:Y:S02]  /*0f60*/  SEL R0, R0, 0x1, !P2 ;  /* 0x0000000100007807 */ /* 0x000fe40005000000 */
[----:B------:R-:W-:Y:S02]  /*0f70*/  ISETP.LT.AND.EX P0, PT, R13, R20, PT, P0 ;  /* 0x000000140d00720c */ /* 0x000fe40003f01300 */
[----:B------:R-:W-:Y:S02]  /*0f80*/  LOP3.LUT P4, RZ, R0, 0xff, RZ, 0xc0, !PT ;  /* 0x000000ff00ff7812 */ /* 0x000fe4000788c0ff */
[----:B------:R-:W-:Y:S02]  /*0f90*/  SEL R14, R5, R18, P0 ;  /* 0x00000012050e7207 */ /* 0x000fe40000000000 */
[----:B------:R-:W-:-:S02]  /*0fa0*/  SEL R16, R13, R20, P0 ;  /* 0x000000140d107207 */ /* 0x000fc40000000000 */
[----:B------:R-:W-:Y:S02]  /*0fb0*/  SHF.R.S32.HI R4, RZ, 0x1f, R3 ;  /* 0x0000001fff047819 */ /* 0x000fe40000011403 */
[----:B------:R-:W-:Y:S02]  /*0fc0*/  @!P2 SEL R14, R5, R18, !P3 ;  /* 0x00000012050ea207 */ /* 0x000fe40005800000 */
[----:B------:R-:W-:Y:S02]  /*0fd0*/  @!P2 SEL R16, R13, R20, !P3 ;  /* 0x000000140d10a207 */ /* 0x000fe40005800000 */
[----:B------:R-:W-:Y:S02]  /*0fe0*/  IADD3 R3, P5, P6, R3, UR10, R12 ;  /* 0x0000000a03037c10 */ /* 0x000fe4000febe00c */
[----:B-----5:R-:W-:Y:S02]  /*0ff0*/  ISETP.EQ.AND P2, PT, R2, UR9, P4 ;  /* 0x0000000902007c0c */ /* 0x020fe4000a742270 */
[----:B------:R-:W-:-:S02]  /*1000*/  IADD3.X R13, PT, PT, R4, UR11, RZ, P5, P6 ;  /* 0x0000000b040d7c10 */ /* 0x000fc4000afec4ff */
[----:B------:R-:W-:Y:S02]  /*1010*/  ISETP.LT.U32.AND P0, PT, R3, R14, PT ;  /* 0x0000000e0300720c */ /* 0x000fe40003f01070 */
[----:B------:R-:W-:Y:S02]  /*1020*/  ISETP.NE.AND P3, PT, R2, UR9, PT ;  /* 0x0000000902007c0c */ /* 0x000fe4000bf65270 */
[----:B------:R-:W-:Y:S02]  /*1030*/  ISETP.LT.AND.EX P0, PT, R13, R16, PT, P0 ;  /* 0x000000100d00720c */ /* 0x000fe40003f01300 */
[----:B------:R-:W-:Y:S02]  /*1040*/  @!P4 SEL R0, RZ, 0x1, P3 ;  /* 0x00000001ff00c807 */ /* 0x000fe40001800000 */
[----:B------:R-:W-:Y:S02]  /*1050*/  SEL R4, R3, R14, P0 ;  /* 0x0000000e03047207 */ /* 0x000fe40000000000 */
[----:B------:R-:W-:-:S02]  /*1060*/  SEL R5, R13, R16, P0 ;  /* 0x000000100d057207 */ /* 0x000fc40000000000 */
[----:B------:R-:W-:Y:S02]  /*1070*/  SEL R0, R0, 0x1, !P2 ;  /* 0x0000000100007807 */ /* 0x000fe40005000000 */
[----:B------:R-:W-:Y:S02]  /*1080*/  @!P2 SEL R4, R3, R14, !P4 ;  /* 0x0000000e0304a207 */ /* 0x000fe40006000000 */
[----:B------:R-:W-:-:S07]  /*1090*/  @!P2 SEL R5, R13, R16, !P4 ;  /* 0x000000100d05a207 */ /* 0x000fce0006000000 */
.L_x_73:
[----:B------:R-:W-:Y:S05]  /*10a0*/  BSYNC.RECONVERGENT B2 ;  /* 0x0000000000027941 */ /* 0x000fea0003800200 */
.L_x_72:
[----:B------:R-:W-:Y:S05]  /*10b0*/  @!P1 BRA `(.L_x_67) ;  /* 0x0000000400109947 */ /* 0x000fea0003800000 */
[----:B------:R-:W-:Y:S01]  /*10c0*/  ISETP.NE.AND P0, PT, R10, 0x1, PT ;  /* 0x000000010a00780c */ /* 0x000fe20003f05270 */
[----:B------:R-:W-:Y:S01]  /*10d0*/  BSSY.RECONVERGENT B2, `(.L_x_74) ;  /* 0x000002a000027945 */ /* 0x000fe20003800200 */
[----:B------:R-:W-:-:S11]  /*10e0*/  LOP3.LUT P1, RZ, R9, 0x100, RZ, 0xc0, !PT ;  /* 0x0000010009ff7812 */ /* 0x000fd6000782c0ff */
        /* <DEDUP_REMOVED lines=9> */
[----:B------:R2:W3:Y:S01]  /*1180*/  LDG.E R15, desc[UR12][R2.64+0x400] ;  /* 0x0004000c020f7981 */ /* 0x0004e2000c1e1900 */
[----:B------:R-:W-:-:S02]  /*1190*/  LOP3.LUT P2, RZ, R0, 0xff, RZ, 0xc0, !PT ;  /* 0x000000ff00ff7812 */ /* 0x000fc4000784c0ff */
[----:B0-----:R-:W-:-:S04]  /*11a0*/  IADD3 R9, P0, PT, R9, UR10, RZ ;  /* 0x0000000a09097c10 */ /* 0x001fc8000ff1e0ff */
[----:B------:R-:W-:Y:S02]  /*11b0*/  IADD3.X R10, PT, PT, R10, UR11, RZ, P0, !PT ;  /* 0x0000000b0a0a7c10 */ /* 0x000fe400087fe4ff */
[----:B------:R-:W-:-:S04]  /*11c0*/  ISETP.LT.U32.AND P0, PT, R9, R4, PT ;  /* 0x000000040900720c */ /* 0x000fc80003f01070 */
[----:B------:R-:W-:-:S04]  /*11d0*/  ISETP.LT.AND.EX P0, PT, R10, R5, PT, P0 ;  /* 0x000000050a00720c */ /* 0x000fc80003f01300 */
[----:B--2---:R-:W-:Y:S02]  /*11e0*/  SEL R2, R10, R5, P0 ;  /* 0x000000050a027207 */ /* 0x004fe40000000000 */
[C---:B-1----:R-:W-:Y:S02]  /*11f0*/  ISETP.NE.AND P4, PT, R13.reuse, UR9, PT ;  /* 0x000000090d007c0c */ /* 0x042fe4000bf85270 */
[----:B------:R-:W-:Y:S01]  /*1200*/  ISETP.EQ.AND P3, PT, R13, UR9, P2 ;  /* 0x000000090d007c0c */ /* 0x000fe20009762270 */
[C---:B------:R-:W-:Y:S01]  /*1210*/  VIADD R13, R11.reuse, 0x100 ;  /* 0x000001000b0d7836 */ /* 0x040fe20000000000 */
[----:B------:R-:W-:Y:S01]  /*1220*/  @!P2 SEL R0, RZ, 0x1, P4 ;  /* 0x00000001ff00a807 */ /* 0x000fe20002000000 */
[----:B------:R-:W-:-:S03]  /*1230*/  VIADD R11, R11, 0x200 ;  /* 0x000002000b0b7836 */ /* 0x000fc60000000000 */
[----:B------:R-:W-:Y:S02]  /*1240*/  SEL R3, R0, 0x1, !P3 ;  /* 0x0000000100037807 */ /* 0x000fe40005800000 */
[-C--:B------:R-:W-:Y:S02]  /*1250*/  SEL R0, R9, R4.reuse, P0 ;  /* 0x0000000409007207 */ /* 0x080fe40000000000 */
[----:B------:R-:W-:Y:S02]  /*1260*/  LOP3.LUT P4, RZ, R3, 0xff, RZ, 0xc0, !PT ;  /* 0x000000ff03ff7812 */ /* 0x000fe4000788c0ff */
[----:B------:R-:W-:Y:S02]  /*1270*/  SHF.R.S32.HI R14, RZ, 0x1f, R13 ;  /* 0x0000001fff0e7819 */ /* 0x000fe4000001140d */
[----:B------:R-:W-:Y:S02]  /*1280*/  @!P3 SEL R0, R9, R4, !P2 ;  /* 0x000000040900b207 */ /* 0x000fe40005000000 */
[----:B------:R-:W-:-:S02]  /*1290*/  @!P3 SEL R2, R10, R5, !P2 ;  /* 0x000000050a02b207 */ /* 0x000fc40005000000 */
[----:B------:R-:W-:Y:S02]  /*12a0*/  IADD3 R13, P5, P6, R13, UR10, R12 ;  /* 0x0000000a0d0d7c10 */ /* 0x000fe4000febe00c */
[C---:B---3--:R-:W-:Y:S02]  /*12b0*/  ISETP.EQ.AND P3, PT, R15.reuse, UR9, P4 ;  /* 0x000000090f007c0c */ /* 0x048fe4000a762270 */
[----:B------:R-:W-:Y:S02]  /*12c0*/  ISETP.NE.AND P2, PT, R15, UR9, PT ;  /* 0x000000090f007c0c */ /* 0x000fe4000bf45270 */
[----:B------:R-:W-:Y:S02]  /*12d0*/  IADD3.X R9, PT, PT, R14, UR11, RZ, P5, P6 ;  /* 0x0000000b0e097c10 */ /* 0x000fe4000afec4ff */
[----:B------:R-:W-:Y:S02]  /*12e0*/  ISETP.LT.U32.AND P0, PT, R13, R0, PT ;  /* 0x000000000d00720c */ /* 0x000fe40003f01070 */
[----:B------:R-:W-:-:S02]  /*12f0*/  @!P4 SEL R3, RZ, 0x1, P2 ;  /* 0x00000001ff03c807 */ /* 0x000fc40001000000 */
[----:B------:R-:W-:Y:S02]  /*1300*/  ISETP.LT.AND.EX P0, PT, R9, R2, PT, P0 ;  /* 0x000000020900720c */ /* 0x000fe40003f01300 */
[----:B------:R-:W-:Y:S02]  /*1310*/  SEL R3, R3, 0x1, !P3 ;  /* 0x0000000103037807 */ /* 0x000fe40005800000 */
[----:B------:R-:W-:Y:S02]  /*1320*/  SEL R4, R13, R0, P0 ;  /* 0x000000000d047207 */ /* 0x000fe40000000000 */
[----:B------:R-:W-:Y:S02]  /*1330*/  SEL R5, R9, R2, P0 ;  /* 0x0000000209057207 */ /* 0x000fe40000000000 */
[----:B------:R-:W-:Y:S02]  /*1340*/  @!P3 SEL R4, R13, R0, !P4 ;  /* 0x000000000d04b207 */ /* 0x000fe40006000000 */
[----:B------:R-:W-:-:S02]  /*1350*/  @!P3 SEL R5, R9, R2, !P4 ;  /* 0x000000020905b207 */ /* 0x000fc40006000000 */
[----:B------:R-:W-:-:S07]  /*1360*/  PRMT R0, R3, 0x7610, R0 ;  /* 0x0000761003007816 */ /* 0x000fce0000000000 */
.L_x_75:
[----:B------:R-:W-:Y:S05]  /*1370*/  BSYNC.RECONVERGENT B2 ;  /* 0x0000000000027941 */ /* 0x000fea0003800200 */
.L_x_74:
[----:B------:R-:W-:Y:S05]  /*1380*/  @P1 BRA `(.L_x_67) ;  /* 0x00000000005c1947 */ /* 0x000fea0003800000 */
[----:B------:R-:W0:Y:S01]  /*1390*/  LDCU.64 UR10, c[0x0][0x380] ;  /* 0x00007000ff0a77ac */ /* 0x000e220008000a00 */
[----:B------:R-:W-:Y:S01]  /*13a0*/  IADD3 R12, P0, PT, R12, R11, RZ ;  /* 0x0000000b0c0c7210 */ /* 0x000fe20007f1e0ff */
[----:B------:R-:W1:Y:S03]  /*13b0*/  LDCU UR9, c[0x0][0x38c] ;  /* 0x00007180ff0977ac */ /* 0x000e660008000800 */
[----:B------:R-:W-:Y:S02]  /*13c0*/  LEA.HI.X.SX32 R9, R11, RZ, 0x1, P0 ;  /* 0x000000ff0b097211 */ /* 0x000fe400000f0eff */
[----:B0-----:R-:W-:-:S04]  /*13d0*/  LEA R2, P0, R12, UR10, 0x2 ;  /* 0x0000000a0c027c11 */ /* 0x001fc8000f8010ff */
[----:B------:R-:W-:Y:S01]  /*13e0*/  LEA.HI.X R3, R12, UR11, R9, 0x2, P0 ;  /* 0x0000000b0c037c11 */ /* 0x000fe200080f1409 */
[----:B------:R-:W0:Y:S04]  /*13f0*/  LDCU.64 UR10, c[0x0][0x390] ;  /* 0x00007200ff0a77ac */ /* 0x000e280008000a00 */
[----:B------:R-:W1:Y:S01]  /*1400*/  LDG.E R2, desc[UR12][R2.64] ;  /* 0x0000000c02027981 */ /* 0x000e62000c1e1900 */
[----:B------:R-:W-:Y:S02]  /*1410*/  LOP3.LUT P3, RZ, R0, 0xff, RZ, 0xc0, !PT ;  /* 0x000000ff00ff7812 */ /* 0x000fe4000786c0ff */
[----:B0-----:R-:W-:-:S04]  /*1420*/  IADD3 R11, P0, PT, R12, UR10, RZ ;  /* 0x0000000a0c0b7c10 */ /* 0x001fc8000ff1e0ff */
[----:B------:R-:W-:Y:S02]  /*1430*/  IADD3.X R10, PT, PT, R9, UR11, RZ, P0, !PT ;  /* 0x0000000b090a7c10 */ /* 0x000fe400087fe4ff */
[----:B------:R-:W-:-:S04]  /*1440*/  ISETP.LT.U32.AND P0, PT, R11, R4, PT ;  /* 0x000000040b00720c */ /* 0x000fc80003f01070 */
[----:B------:R-:W-:-:S04]  /*1450*/  ISETP.LT.AND.EX P0, PT, R10, R5, PT, P0 ;  /* 0x000000050a00720c */ /* 0x000fc80003f01300 */
[----:B------:R-:W-:Y:S02]  /*1460*/  SEL R9, R11, R4, P0 ;  /* 0x000000040b097207 */ /* 0x000fe40000000000 */
[C---:B-1----:R-:W-:Y:S02]  /*1470*/  ISETP.EQ.AND P1, PT, R2.reuse, UR9, P3 ;  /* 0x0000000902007c0c */ /* 0x042fe40009f22270 */
[----:B------:R-:W-:Y:S02]  /*1480*/  ISETP.NE.AND P2, PT, R2, UR9, PT ;  /* 0x0000000902007c0c */ /* 0x000fe4000bf45270 */
[----:B------:R-:W-:Y:S02]  /*1490*/  SEL R2, R10, R5, P0 ;  /* 0x000000050a027207 */ /* 0x000fe40000000000 */
[----:B------:R-:W-:-:S04]  /*14a0*/  @!P3 SEL R0, RZ, 0x1, P2 ;  /* 0x00000001ff00b807 */ /* 0x000fc80001000000 */
[----:B------:R-:W-:-:S03]  /*14b0*/  SEL R0, R0, 0x1, !P1 ;  /* 0x0000000100007807 */ /* 0x000fc60004800000 */
[----:B------:R-:W-:Y:S02]  /*14c0*/  @!P1 SEL R9, R11, R4, !P3 ;  /* 0x000000040b099207 */ /* 0x000fe40005800000 */
[----:B------:R-:W-:-:S03]  /*14d0*/  @!P1 SEL R2, R10, R5, !P3 ;  /* 0x000000050a029207 */ /* 0x000fc60005800000 */
[----:B------:R-:W-:Y:S02]  /*14e0*/  IMAD.MOV.U32 R4, RZ, RZ, R9 ;  /* 0x000000ffff047224 */ /* 0x000fe400078e0009 */
[----:B------:R-:W-:-:S07]  /*14f0*/  IMAD.MOV.U32 R5, RZ, RZ, R2 ;  /* 0x000000ffff057224 */ /* 0x000fce00078e0002 */
.L_x_67:
[----:B------:R-:W-:Y:S05]  /*1500*/  BSYNC.RECONVERGENT B1 ;  /* 0x0000000000017941 */ /* 0x000fea0003800200 */
.L_x_66:
[----:B------:R-:W-:-:S13]  /*1510*/  ISETP.GE.AND P0, PT, R8, 0x100, PT ;  /* 0x000001000800780c */ /* 0x000fda0003f06270 */
[----:B------:R-:W-:Y:S05]  /*1520*/  @!P0 BRA `(.L_x_76) ;  /* 0x0000000c003c8947 */ /* 0x000fea0003800000 */
[----:B------:R-:W0:Y:S01]  /*1530*/  S2R R10, SR_LANEID ;  /* 0x00000000000a7919 */ /* 0x000e220000000000 */
[----:B------:R-:W-:Y:S01]  /*1540*/  LOP3.LUT R2, R0, 0xff, RZ, 0xc0, !PT ;  /* 0x000000ff00027812 */ /* 0x000fe200078ec0ff */
[----:B------:R-:W-:Y:S01]  /*1550*/  BSSY.RECONVERGENT B1, `(.L_x_77) ;  /* 0x0000016000017945 */ /* 0x000fe20003800200 */
[----:B------:R1:W2:Y:S04]  /*1560*/  SHFL.DOWN PT, R9, R4, 0x1, 0x1f ;  /* 0x08201f0004097f89 */ /* 0x0002a800000e0000 */
[----:B------:R1:W3:Y:S04]  /*1570*/  SHFL.DOWN PT, R8, R5, 0x1, 0x1f ;  /* 0x08201f0005087f89 */ /* 0x0002e800000e0000 */
[----:B------:R1:W4:Y:S01]  /*1580*/  SHFL.DOWN PT, R3, R2, 0x1, 0x1f ;  /* 0x08201f0002037f89 */ /* 0x00032200000e0000 */
        /* <DEDUP_REMOVED lines=18> */
.L_x_78:
[----:B------:R-:W-:Y:S05]  /*16b0*/  BSYNC.RECONVERGENT B1 ;  /* 0x0000000000017941 */ /* 0x000fea0003800200 */
.L_x_77:
        /* <DEDUP_REMOVED lines=23> */
.L_x_80:
[----:B------:R-:W-:Y:S05]  /*1830*/  BSYNC.RECONVERGENT B1 ;  /* 0x0000000000017941 */ /* 0x000fea0003800200 */
.L_x_79:
        /* <DEDUP_REMOVED lines=20> */
.L_x_82:
[----:B------:R-:W-:Y:S05]  /*1980*/  BSYNC.RECONVERGENT B1 ;  /* 0x0000000000017941 */ /* 0x000fea0003800200 */
.L_x_81:
        /* <DEDUP_REMOVED lines=20> */
.L_x_84:
[----:B------:R-:W-:Y:S05]  /*1ad0*/  BSYNC.RECONVERGENT B1 ;  /* 0x0000000000017941 */ /* 0x000fea0003800200 */
.L_x_83:
        /* <DEDUP_REMOVED lines=20> */
.L_x_86:
[----:B------:R-:W-:Y:S05]  /*1c20*/  BSYNC.RECONVERGENT B1 ;  /* 0x0000000000017941 */ /* 0x000fea0003800200 */
.L_x_85:
        /* <DEDUP_REMOVED lines=10> */
.L_x_88:
[----:B------:R-:W-:Y:S05]  /*1cd0*/  BSYNC.RECONVERGENT B1 ;  /* 0x0000000000017941 */ /* 0x000fea0003800200 */
.L_x_87:
        /* <DEDUP_REMOVED lines=8> */
[----:B------:R-:W1:Y:S04]  /*1d60*/  LDS.64 R10, [UR4+0x20] ;  /* 0x00002004ff0a7984 */ /* 0x000e680008000a00 */
[----:B------:R-:W3:Y:S04]  /*1d70*/  LDS.U8 R16, [UR4+0x28] ;  /* 0x00002804ff107984 */ /* 0x000ee80008000000 */
[----:B------:R-:W3:Y:S04]  /*1d80*/  LDS.64 R12, [UR4+0x30] ;  /* 0x00003004ff0c7984 */ /* 0x000ee80008000a00 */
[----:B------:R-:W3:Y:S04]  /*1d90*/  LDS.U8 R17, [UR4+0x38] ;  /* 0x00003804ff117984 */ /* 0x000ee80008000000 */
[----:B0-----:R-:W0:Y:S04]  /*1da0*/  LDS.64 R2, [UR4+0x40] ;  /* 0x00004004ff027984 */ /* 0x001e280008000a00 */
[----:B------:R-:W0:Y:S04]  /*1db0*/  LDS.U8 R14, [UR4+0x48] ;  /* 0x00004804ff0e7984 */ /* 0x000e280008000000 */
[----:B--2-4-:R-:W2:Y:S01]  /*1dc0*/  LDS.64 R8, [UR4+0x50] ;  /* 0x00005004ff087984 */ /* 0x014ea20008000a00 */
[----:B-----5:R-:W-:-:S02]  /*1dd0*/  ISETP.NE.AND P2, PT, R15, RZ, PT ;  /* 0x000000ff0f00720c */ /* 0x020fc40003f45270 */
[----:B-1----:R-:W-:Y:S02]  /*1de0*/  ISETP.LT.U32.AND P0, PT, R10, R4, PT ;  /* 0x000000040a00720c */ /* 0x002fe40003f01070 */
[----:B------:R-:W-:Y:S02]  /*1df0*/  @P4 SEL R15, R0, 0x1, !P2 ;  /* 0x00000001000f4807 */ /* 0x000fe40005000000 */
[----:B------:R-:W-:Y:S01]  /*1e00*/  ISETP.LT.AND.EX P0, PT, R11, R5, PT, P0 ;  /* 0x000000050b00720c */ /* 0x000fe20003f01300 */
[----:B------:R-:W-:Y:S01]  /*1e10*/  LDS.U8 R0, [UR4+0x78] ;  /* 0x00007804ff007984 */ /* 0x000fe20008000000 */
[----:B------:R-:W-:Y:S02]  /*1e20*/  LOP3.LUT P3, RZ, R15, 0xff, RZ, 0xc0, !PT ;  /* 0x000000ff0fff7812 */ /* 0x000fe4000786c0ff */
[----:B---3--:R-:W-:-:S03]  /*1e30*/  ISETP.NE.AND P5, PT, R16, RZ, PT ;  /* 0x000000ff1000720c */ /* 0x008fc60003fa5270 */
[C---:B------:R-:W-:Y:S02]  /*1e40*/  @P2 SEL R4, R10.reuse, R4, P0 ;  /* 0x000000040a042207 */ /* 0x040fe40000000000 */
[C---:B------:R-:W-:Y:S02]  /*1e50*/  @P2 SEL R5, R11.reuse, R5, P0 ;  /* 0x000000050b052207 */ /* 0x040fe40000000000 */
[----:B------:R-:W-:Y:S02]  /*1e60*/  SEL R7, R10, R4, !P4 ;  /* 0x000000040a077207 */ /* 0x000fe40006000000 */
[----:B------:R-:W-:Y:S02]  /*1e70*/  SEL R5, R11, R5, !P4 ;  /* 0x000000050b057207 */ /* 0x000fe40006000000 */
[----:B------:R-:W-:Y:S01]  /*1e80*/  ISETP.LT.U32.AND P0, PT, R12, R7, PT ;  /* 0x000000070c00720c */ /* 0x000fe20003f01070 */
[----:B------:R-:W-:Y:S01]  /*1e90*/  LDS.64 R10, [UR4+0x60] ;  /* 0x00006004ff0a7984 */ /* 0x000fe20008000a00 */
[----:B------:R-:W-:-:S02]  /*1ea0*/  @P3 SEL R16, R15, 0x1, !P5 ;  /* 0x000000010f103807 */ /* 0x000fc40006800000 */
[----:B------:R-:W-:Y:S01]  /*1eb0*/  ISETP.LT.AND.EX P0, PT, R13, R5, PT, P0 ;  /* 0x000000050d00720c */ /* 0x000fe20003f01300 */
[----:B------:R-:W1:Y:S01]  /*1ec0*/  LDS.U8 R15, [UR4+0x58] ;  /* 0x00005804ff0f7984 */ /* 0x000e620008000000 */
[----:B------:R-:W-:Y:S02]  /*1ed0*/  LOP3.LUT P2, RZ, R16, 0xff, RZ, 0xc0, !PT ;  /* 0x000000ff10ff7812 */ /* 0x000fe4000784c0ff */
[C---:B------:R-:W-:Y:S02]  /*1ee0*/  @P5 SEL R7, R12.reuse, R7, P0 ;  /* 0x000000070c075207 */ /* 0x040fe40000000000 */
[----:B------:R-:W-:Y:S02]  /*1ef0*/  ISETP.NE.AND P4, PT, R17, RZ, PT ;  /* 0x000000ff1100720c */ /* 0x000fe40003f85270 */
[----:B------:R-:W-:Y:S02]  /*1f00*/  @P5 SEL R5, R13, R5, P0 ;  /* 0x000000050d055207 */ /* 0x000fe40000000000 */
[----:B------:R-:W-:-:S02]  /*1f10*/  SEL R7, R12, R7, !P3 ;  /* 0x000000070c077207 */ /* 0x000fc40005800000 */
[----:B------:R-:W-:Y:S01]  /*1f20*/  SEL R13, R13, R5, !P3 ;  /* 0x000000050d0d7207 */ /* 0x000fe20005800000 */
[----:B------:R-:W3:Y:S01]  /*1f30*/  LDS.U8 R12, [UR4+0x68] ;  /* 0x00006804ff0c7984 */ /* 0x000ee20008000000 */
[----:B0-----:R-:W-:Y:S02]  /*1f40*/  ISETP.LT.U32.AND P0, PT, R2, R7, PT ;  /* 0x000000070200720c */ /* 0x001fe40003f01070 */
[----:B------:R-:W-:Y:S01]  /*1f50*/  @P2 SEL R17, R16, 0x1, !P4 ;  /* 0x0000000110112807 */ /* 0x000fe20006000000 */
[----:B------:R-:W0:Y:S01]  /*1f60*/  LDS.64 R4, [UR4+0x70] ;  /* 0x00007004ff047984 */ /* 0x000e220008000a00 */
[----:B------:R-:W-:Y:S02]  /*1f70*/  ISETP.LT.AND.EX P0, PT, R3, R13, PT, P0 ;  /* 0x0000000d0300720c */ /* 0x000fe40003f01300 */
[----:B------:R-:W-:Y:S02]  /*1f80*/  ISETP.NE.AND P3, PT, R14, RZ, PT ;  /* 0x000000ff0e00720c */ /* 0x000fe40003f65270 */
[----:B------:R-:W-:-:S02]  /*1f90*/  @P4 SEL R7, R2, R7, P0 ;  /* 0x0000000702074207 */ /* 0x000fc40000000000 */
[----:B------:R-:W-:Y:S02]  /*1fa0*/  LOP3.LUT P5, RZ, R17, 0xff, RZ, 0xc0, !PT ;  /* 0x000000ff11ff7812 */ /* 0x000fe400078ac0ff */
[C---:B------:R-:W-:Y:S02]  /*1fb0*/  @P4 SEL R13, R3.reuse, R13, P0 ;  /* 0x0000000d030d4207 */ /* 0x040fe40000000000 */
[----:B------:R-:W-:Y:S02]  /*1fc0*/  SEL R7, R2, R7, !P2 ;  /* 0x0000000702077207 */ /* 0x000fe40005000000 */
[----:B------:R-:W-:Y:S02]  /*1fd0*/  SEL R13, R3, R13, !P2 ;  /* 0x0000000d030d7207 */ /* 0x000fe40005000000 */
[----:B--2---:R-:W-:Y:S01]  /*1fe0*/  ISETP.LT.U32.AND P0, PT, R8, R7, PT ;  /* 0x000000070800720c */ /* 0x004fe20003f01070 */
[----:B------:R-:W2:Y:S03]  /*1ff0*/  LDS.64 R2, [UR4+0x80] ;  /* 0x00008004ff027984 */ /* 0x000ea60008000a00 */
[----:B------:R-:W-:-:S02]  /*2000*/  ISETP.LT.AND.EX P0, PT, R9, R13, PT, P0 ;  /* 0x0000000d0900720c */ /* 0x000fc40003f01300 */
[----:B------:R-:W-:Y:S02]  /*2010*/  @P5 SEL R14, R17, 0x1, !P3 ;  /* 0x00000001110e5807 */ /* 0x000fe40005800000 */
[C---:B------:R-:W-:Y:S02]  /*2020*/  @P3 SEL R7, R8.reuse, R7, P0 ;  /* 0x0000000708073207 */ /* 0x040fe40000000000 */
[----:B-1----:R-:W-:Y:S02]  /*2030*/  ISETP.NE.AND P2, PT, R15, RZ, PT ;  /* 0x000000ff0f00720c */ /* 0x002fe40003f45270 */
[----:B------:R-:W-:Y:S02]  /*2040*/  @P3 SEL R13, R9, R13, P0 ;  /* 0x0000000d090d3207 */ /* 0x000fe40000000000 */
[----:B------:R-:W-:Y:S02]  /*2050*/  SEL R7, R8, R7, !P5 ;  /* 0x0000000708077207 */ /* 0x000fe40006800000 */
[----:B------:R-:W-:-:S02]  /*2060*/  LOP3.LUT P4, RZ, R14, 0xff, RZ, 0xc0, !PT ;  /* 0x000000ff0eff7812 */ /* 0x000fc4000788c0ff */
[----:B------:R-:W-:Y:S02]  /*2070*/  SEL R9, R9, R13, !P5 ;  /* 0x0000000d09097207 */ /* 0x000fe40006800000 */
[----:B------:R-:W-:Y:S02]  /*2080*/  ISETP.LT.U32.AND P0, PT, R10, R7, PT ;  /* 0x000000070a00720c */ /* 0x000fe40003f01070 */
[----:B---3--:R-:W-:Y:S02]  /*2090*/  ISETP.NE.AND P3, PT, R12, RZ, PT ;  /* 0x000000ff0c00720c */ /* 0x008fe40003f65270 */
[----:B------:R-:W-:-:S04]  /*20a0*/  ISETP.LT.AND.EX P0, PT, R11, R9, PT, P0 ;  /* 0x000000090b00720c */ /* 0x000fc80003f01300 */
[----:B------:R-:W-:Y:S02]  /*20b0*/  @P2 SEL R7, R10, R7, P0 ;  /* 0x000000070a072207 */ /* 0x000fe40000000000 */
[----:B------:R-:W-:Y:S02]  /*20c0*/  @P4 SEL R15, R14, 0x1, !P2 ;  /* 0x000000010e0f4807 */ /* 0x000fe40005000000 */
[----:B------:R-:W-:Y:S02]  /*20d0*/  @P2 SEL R9, R11, R9, P0 ;  /* 0x000000090b092207 */ /* 0x000fe40000000000 */
[----:B------:R-:W-:Y:S02]  /*20e0*/  SEL R7, R10, R7, !P4 ;  /* 0x000000070a077207 */ /* 0x000fe40006000000 */
[----:B------:R-:W-:Y:S02]  /*20f0*/  LOP3.LUT P5, RZ, R15, 0xff, RZ, 0xc0, !PT ;  /* 0x000000ff0fff7812 */ /* 0x000fe400078ac0ff */
[----:B------:R-:W-:-:S02]  /*2100*/  SEL R11, R11, R9, !P4 ;  /* 0x000000090b0b7207 */ /* 0x000fc40006000000 */
[----:B0-----:R-:W-:Y:S02]  /*2110*/  ISETP.LT.U32.AND P0, PT, R4, R7, PT ;  /* 0x000000070400720c */ /* 0x001fe40003f01070 */
[----:B------:R-:W-:Y:S02]  /*2120*/  ISETP.NE.AND P4, PT, R0, RZ, PT ;  /* 0x000000ff0000720c */ /* 0x000fe40003f85270 */
[----:B------:R-:W-:-:S04]  /*2130*/  ISETP.LT.AND.EX P0, PT, R5, R11, PT, P0 ;  /* 0x0000000b0500720c */ /* 0x000fc80003f01300 */
[C---:B------:R-:W-:Y:S02]  /*2140*/  @P3 SEL R7, R4.reuse, R7, P0 ;  /* 0x0000000704073207 */ /* 0x040fe40000000000 */
[----:B------:R-:W-:Y:S02]  /*2150*/  @P5 SEL R12, R15, 0x1, !P3 ;  /* 0x000000010f0c5807 */ /* 0x000fe40005800000 */
[C---:B------:R-:W-:Y:S02]  /*2160*/  @P3 SEL R11, R5.reuse, R11, P0 ;  /* 0x0000000b050b3207 */ /* 0x040fe40000000000 */
[----:B------:R-:W-:Y:S02]  /*2170*/  SEL R7, R4, R7, !P5 ;  /* 0x0000000704077207 */ /* 0x000fe40006800000 */
[----:B------:R-:W-:Y:S02]  /*2180*/  LOP3.LUT P2, RZ, R12, 0xff, RZ, 0xc0, !PT ;  /* 0x000000ff0cff7812 */ /* 0x000fe4000784c0ff */
[----:B------:R-:W-:-:S02]  /*2190*/  SEL R5, R5, R11, !P5 ;  /* 0x0000000b05057207 */ /* 0x000fc40006800000 */
[----:B--2---:R-:W-:-:S04]  /*21a0*/  ISETP.LT.U32.AND P0, PT, R2, R7, PT ;  /* 0x000000070200720c */ /* 0x004fc80003f01070 */
[----:B------:R-:W-:-:S04]  /*21b0*/  ISETP.LT.AND.EX P0, PT, R3, R5, PT, P0 ;  /* 0x000000050300720c */ /* 0x000fc80003f01300 */
[----:B------:R-:W-:Y:S02]  /*21c0*/  @P4 SEL R7, R2, R7, P0 ;  /* 0x0000000702074207 */ /* 0x000fe40000000000 */
[C---:B------:R-:W-:Y:S02]  /*21d0*/  @P4 SEL R5, R3.reuse, R5, P0 ;  /* 0x0000000503054207 */ /* 0x040fe40000000000 */
[----:B------:R-:W-:Y:S02]  /*21e0*/  @P2 SEL R0, R12, 0x1, !P4 ;  /* 0x000000010c002807 */ /* 0x000fe40006000000 */
[----:B------:R-:W-:Y:S02]  /*21f0*/  SEL R4, R2, R7, !P2 ;  /* 0x0000000702047207 */ /* 0x000fe40005000000 */
[----:B------:R-:W-:Y:S01]  /*2200*/  SEL R5, R3, R5, !P2 ;  /* 0x0000000503057207 */ /* 0x000fe20005000000 */
[----:B------:R-:W-:Y:S06]  /*2210*/  BRA `(.L_x_89) ;  /* 0x0000003400a87947 */ /* 0x000fec0003800000 */
.L_x_76:
[----:B------:R-:W0:Y:S01]  /*2220*/  S2R R13, SR_LANEID ;  /* 0x00000000000d7919 */ /* 0x000e220000000000 */
[----:B------:R-:W-:Y:S01]  /*2230*/  LOP3.LUT R2, R7, 0x3e0, RZ, 0xc0, !PT ;  /* 0x000003e007027812 */ /* 0x000fe200078ec0ff */
[----:B------:R-:W-:Y:S03]  /*2240*/  BSSY.RECONVERGENT B1, `(.L_x_90) ;  /* 0x0000022000017945 */ /* 0x000fe60003800200 */
[----:B------:R-:W-:Y:S01]  /*2250*/  LOP3.LUT R9, RZ, R2, RZ, 0x33, !PT ;  /* 0x00000002ff097212 */ /* 0x000fe200078e33ff */
[----:B------:R-:W-:-:S04]  /*2260*/  VIADD R3, R2, 0x20 ;  /* 0x0000002002037836 */ /* 0x000fc80000000000 */
[----:B------:R-:W-:Y:S01]  /*2270*/  IMAD.IADD R2, R8, 0x1, R9 ;  /* 0x0000000108027824 */ /* 0x000fe200078e0209 */
[----:B------:R-:W-:-:S04]  /*2280*/  ISETP.GT.AND P0, PT, R3, R8, PT ;  /* 0x000000080300720c */ /* 0x000fc80003f04270 */
[----:B------:R-:W-:-:S05]  /*2290*/  SEL R2, R2, 0x1f, P0 ;  /* 0x0000001f02027807 */ /* 0x000fca0000000000 */
[----:B------:R1:W2:Y:S01]  /*22a0*/  SHFL.DOWN PT, R10, R5, 0x1, R2 ;  /* 0x08200000050a7989 */ /* 0x0002a200000e0002 */
[C---:B0-----:R-:W-:Y:S01]  /*22b0*/  VIADD R3, R13.reuse, 0x2 ;  /* 0x000000020d037836 */ /* 0x041fe20000000000 */
[CC--:B------:R-:W-:Y:S01]  /*22c0*/  ISETP.GE.AND P0, PT, R13.reuse, R2.reuse, PT ;  /* 0x000000020d00720c */ /* 0x0c0fe20003f06270 */
[C---:B------:R-:W-:Y:S01]  /*22d0*/  VIADD R11, R13.reuse, 0x8 ;  /* 0x000000080d0b7836 */ /* 0x040fe20000000000 */
[C---:B------:R-:W-:Y:S01]  /*22e0*/  ISETP.NE.AND P1, PT, R13.reuse, RZ, PT ;  /* 0x000000ff0d00720c */ /* 0x040fe20003f25270 */
[----:B------:R-:W-:Y:S01]  /*22f0*/  VIADD R9, R13, 0x4 ;  /* 0x000000040d097836 */ /* 0x000fe20000000000 */
[-C--:B------:R-:W-:Y:S02]  /*2300*/  ISETP.GT.AND P5, PT, R3, R2.reuse, PT ;  /* 0x000000020300720c */ /* 0x080fe40003fa4270 */
[----:B------:R-:W-:Y:S02]  /*2310*/  LOP3.LUT R3, R0, 0xff, RZ, 0xc0, !PT ;  /* 0x000000ff00037812 */ /* 0x000fe400078ec0ff */
[----:B------:R-:W-:-:S02]  /*2320*/  ISETP.GT.AND P2, PT, R11, R2, PT ;  /* 0x000000020b00720c */ /* 0x000fc40003f44270 */
[----:B------:R1:W0:Y:S01]  /*2330*/  SHFL.DOWN PT, R11, R4, 0x1, R2 ;  /* 0x08200000040b7989 */ /* 0x00022200000e0002 */
[----:B------:R-:W-:Y:S01]  /*2340*/  ISETP.GT.AND P3, PT, R9, R2, PT ;  /* 0x000000020900720c */ /* 0x000fe20003f64270 */
[----:B------:R-:W-:Y:S02]  /*2350*/  VIADD R9, R13, 0x10 ;  /* 0x000000100d097836 */ /* 0x000fe40000000000 */
[----:B------:R1:W3:Y:S01]  /*2360*/  SHFL.DOWN PT, R3, R3, 0x1, R2 ;  /* 0x0820000003037989 */ /* 0x0002e200000e0002 */
[----:B--2---:R-:W-:Y:S09]  /*2370*/  @P0 BRA `(.L_x_91) ;  /* 0x0000000000380947 */ /* 0x004ff20003800000 */
[----:B---3--:R-:W-:Y:S01]  /*2380*/  LOP3.LUT P0, RZ, R3, 0xff, RZ, 0xc0, !PT ;  /* 0x000000ff03ff7812 */ /* 0x008fe2000780c0ff */
[----:B------:R-:W-:Y:S01]  /*2390*/  IMAD.MOV.U32 R13, RZ, RZ, 0x1 ;  /* 0x00000001ff0d7424 */ /* 0x000fe200078e00ff */
[----:B------:R-:W-:-:S04]  /*23a0*/  LOP3.LUT P4, R12, R0, 0xff, RZ, 0xc0, !PT ;  /* 0x000000ff000c7812 */ /* 0x000fc8000788c0ff */
[----:B------:R-:W-:-:S13]  /*23b0*/  PLOP3.LUT P0, PT, P4, P0, PT, 0x2f, 0xf2 ;  /* 0x0000000000f2781c */ /* 0x000fda0002700577 */
[----:B0-----:R-:W-:Y:S02]  /*23c0*/  @!P0 ISETP.LT.U32.AND P4, PT, R11, R4, PT ;  /* 0x000000040b00820c */ /* 0x001fe40003f81070 */
[----:B------:R-:W-:Y:S02]  /*23d0*/  @P0 ISETP.NE.AND P6, PT, R12, RZ, PT ;  /* 0x000000ff0c00020c */ /* 0x000fe40003fc5270 */
[----:B------:R-:W-:Y:S02]  /*23e0*/  @!P0 PRMT R0, R13, 0x7610, R0 ;  /* 0x000076100d008816 */ /* 0x000fe40000000000 */
[----:B------:R-:W-:Y:S02]  /*23f0*/  @!P0 ISETP.LT.AND.EX P4, PT, R10, R5, PT, P4 ;  /* 0x000000050a00820c */ /* 0x000fe40003f81340 */
[----:B------:R-:W-:Y:S02]  /*2400*/  @P0 SEL R3, R3, R0, !P6 ;  /* 0x0000000003030207 */ /* 0x000fe40007000000 */
[----:B-1----:R-:W-:-:S02]  /*2410*/  @!P0 SEL R4, R11, R4, P4 ;  /* 0x000000040b048207 */ /* 0x002fc40002000000 */
[C---:B------:R-:W-:Y:S02]  /*2420*/  @!P0 SEL R5, R10.reuse, R5, P4 ;  /* 0x000000050a058207 */ /* 0x040fe40002000000 */
[----:B------:R-:W-:Y:S02]  /*2430*/  @P0 PRMT R0, R3, 0x7610, R0 ;  /* 0x0000761003000816 */ /* 0x000fe40000000000 */
[----:B------:R-:W-:Y:S02]  /*2440*/  @P0 SEL R4, R11, R4, !P6 ;  /* 0x000000040b040207 */ /* 0x000fe40007000000 */
[----:B------:R-:W-:-:S07]  /*2450*/  @P0 SEL R5, R10, R5, !P6 ;  /* 0x000000050a050207 */ /* 0x000fce0007000000 */
.L_x_91:
[----:B------:R-:W-:Y:S05]  /*2460*/  BSYNC.RECONVERGENT B1 ;  /* 0x0000000000017941 */ /* 0x000fea0003800200 */
.L_x_90:
[----:B---3--:R-:W-:Y:S01]  /*2470*/  LOP3.LUT R3, R0, 0xff, RZ, 0xc0, !PT ;  /* 0x000000ff00037812 */ /* 0x008fe200078ec0ff */
[----:B------:R2:W3:Y:S01]  /*2480*/  SHFL.DOWN PT, R10, R5, 0x2, R2 ;  /* 0x08400000050a7989 */ /* 0x0004e200000e0002 */
[----:B------:R-:W-:Y:S01]  /*2490*/  ISETP.GT.AND P4, PT, R9, R2, PT ;  /* 0x000000020900720c */ /* 0x000fe20003f84270 */
[----:B------:R-:W-:Y:S02]  /*24a0*/  BSSY.RECONVERGENT B1, `(.L_x_92) ;  /* 0x0000012000017945 */ /* 0x000fe40003800200 */
[----:B------:R2:W4:Y:S04]  /*24b0*/  SHFL.DOWN PT, R9, R4, 0x2, R2 ;  /* 0x0840000004097989 */ /* 0x00052800000e0002 */
[----:B------:R2:W0:Y:S01]  /*24c0*/  SHFL.DOWN PT, R3, R3, 0x2, R2 ;  /* 0x0840000003037989 */ /* 0x00042200000e0002 */
        /* <DEDUP_REMOVED lines=10> */
[----:B-12---:R-:W-:-:S02]  /*2570*/  @!P0 SEL R4, R9, R4, P5 ;  /* 0x0000000409048207 */ /* 0x006fc40002800000 */
[C---:B------:R-:W-:Y:S02]  /*2580*/  @!P0 SEL R5, R10.reuse, R5, P5 ;  /* 0x000000050a058207 */ /* 0x040fe40002800000 */
[----:B------:R-:W-:Y:S02]  /*2590*/  @P0 PRMT R0, R3, 0x7610, R0 ;  /* 0x0000761003000816 */ /* 0x000fe40000000000 */
[----:B------:R-:W-:Y:S02]  /*25a0*/  @P0 SEL R4, R9, R4, !P6 ;  /* 0x0000000409040207 */ /* 0x000fe40007000000 */
[----:B------:R-:W-:-:S07]  /*25b0*/  @P0 SEL R5, R10, R5, !P6 ;  /* 0x000000050a050207 */ /* 0x000fce0007000000 */
.L_x_93:
[----:B------:R-:W-:Y:S05]  /*25c0*/  BSYNC.RECONVERGENT B1 ;  /* 0x0000000000017941 */ /* 0x000fea0003800200 */
.L_x_92:
[----:B0-----:R-:W-:Y:S01]  /*25d0*/  LOP3.LUT R3, R0, 0xff, RZ, 0xc0, !PT ;  /* 0x000000ff00037812 */ /* 0x001fe200078ec0ff */
[----:B----4-:R0:W4:Y:S01]  /*25e0*/  SHFL.DOWN PT, R9, R4, 0x4, R2 ;  /* 0x0880000004097989 */ /* 0x01012200000e0002 */
[----:B------:R-:W-:Y:S03]  /*25f0*/  BSSY.RECONVERGENT B1, `(.L_x_94) ;  /* 0x0000012000017945 */ /* 0x000fe60003800200 */
[----:B---3--:R0:W3:Y:S04]  /*2600*/  SHFL.DOWN PT, R10, R5, 0x4, R2 ;  /* 0x08800000050a7989 */ /* 0x0080e800000e0002 */
        /* <DEDUP_REMOVED lines=16> */
.L_x_95:
[----:B------:R-:W-:Y:S05]  /*2710*/  BSYNC.RECONVERGENT B1 ;  /* 0x0000000000017941 */ /* 0x000fea0003800200 */
.L_x_94:
        /* <DEDUP_REMOVED lines=20> */
.L_x_97:
[----:B------:R-:W-:Y:S05]  /*2860*/  BSYNC.RECONVERGENT B1 ;  /* 0x0000000000017941 */ /* 0x000fea0003800200 */
.L_x_96:
        /* <DEDUP_REMOVED lines=8> */
[----:B-12---:R-:W-:-:S04]  /*28f0*/  LOP3.LUT P2, R2, R0, 0xff, RZ, 0xc0, !PT ;  /* 0x000000ff00027812 */ /* 0x006fc8000784c0ff */
[----:B------:R-:W-:-:S13]  /*2900*/  PLOP3.LUT P0, PT, P2, P0, PT, 0x2f, 0xf2 ;  /* 0x0000000000f2781c */ /* 0x000fda0001700577 */
[----:B----4-:R-:W-:Y:S02]  /*2910*/  @!P0 ISETP.LT.U32.AND P2, PT, R9, R4, PT ;  /* 0x000000040900820c */ /* 0x010fe40003f41070 */
[----:B------:R-:W-:Y:S02]  /*2920*/  @P0 ISETP.NE.AND P3, PT, R2, RZ, PT ;  /* 0x000000ff0200020c */ /* 0x000fe40003f65270 */
[----:B------:R-:W-:Y:S02]  /*2930*/  @!P0 PRMT R0, R11, 0x7610, R0 ;  /* 0x000076100b008816 */ /* 0x000fe40000000000 */
[----:B---3--:R-:W-:Y:S02]  /*2940*/  @!P0 ISETP.LT.AND.EX P2, PT, R10, R5, PT, P2 ;  /* 0x000000050a00820c */ /* 0x008fe40003f41320 */
[----:B------:R-:W-:Y:S02]  /*2950*/  @P0 SEL R2, R3, R0, !P3 ;  /* 0x0000000003020207 */ /* 0x000fe40005800000 */
[----:B------:R-:W-:-:S02]  /*2960*/  @!P0 SEL R4, R9, R4, P2 ;  /* 0x0000000409048207 */ /* 0x000fc40001000000 */
[----:B------:R-:W-:Y:S02]  /*2970*/  @!P0 SEL R5, R10, R5, P2 ;  /* 0x000000050a058207 */ /* 0x000fe40001000000 */
[----:B------:R-:W-:Y:S02]  /*2980*/  @P0 PRMT R0, R2, 0x7610, R0 ;  /* 0x0000761002000816 */ /* 0x000fe40000000000 */
[----:B------:R-:W-:Y:S02]  /*2990*/  @P0 SEL R4, R9, R4, !P3 ;  /* 0x0000000409040207 */ /* 0x000fe40005800000 */
[----:B------:R-:W-:-:S07]  /*29a0*/  @P0 SEL R5, R10, R5, !P3 ;  /* 0x000000050a050207 */ /* 0x000fce0005800000 */
.L_x_99:
[----:B------:R-:W-:Y:S05]  /*29b0*/  BSYNC.RECONVERGENT B1 ;  /* 0x0000000000017941 */ /* 0x000fea0003800200 */
.L_x_98:
[----:B------:R-:W-:Y:S04]  /*29c0*/  BSSY.RECONVERGENT B1, `(.L_x_100) ;  /* 0x000000a000017945 */ /* 0x000fe80003800200 */
[----:B------:R-:W-:Y:S05]  /*29d0*/  @P1 BRA `(.L_x_101) ;  /* 0x0000000000201947 */ /* 0x000fea0003800000 */
[----:B---3--:R-:W3:Y:S01]  /*29e0*/  S2R R10, SR_CgaCtaId ;  /* 0x00000000000a7919 */ /* 0x008ee20000008800 */
[----:B0-----:R-:W-:Y:S02]  /*29f0*/  MOV R3, 0x400 ;  /* 0x0000040000037802 */ /* 0x001fe40000000f00 */
[----:B-12---:R-:W-:-:S04]  /*2a00*/  SHF.R.U32.HI R2, RZ, 0x1, R7 ;  /* 0x00000001ff027819 */ /* 0x006fc80000011607 */
[----:B------:R-:W-:Y:S02]  /*2a10*/  LOP3.LUT R2, R2, 0x1f0, RZ, 0xc0, !PT ;  /* 0x000001f002027812 */ /* 0x000fe400078ec0ff */
[----:B---3--:R-:W-:-:S05]  /*2a20*/  LEA R3, R10, R3, 0x18 ;  /* 0x000000030a037211 */ /* 0x008fca00078ec0ff */
[----:B------:R-:W-:-:S05]  /*2a30*/  IMAD.IADD R3, R2, 0x1, R3 ;  /* 0x0000000102037824 */ /* 0x000fca00078e0203 */
[----:B------:R0:W-:Y:S04]  /*2a40*/  STS.64 [R3+0x10], R4 ;  /* 0x0000100403007388 */ /* 0x0001e80000000a00 */
[----:B------:R0:W-:Y:S02]  /*2a50*/  STS.U8 [R3+0x8], R0 ;  /* 0x0000080003007388 */ /* 0x0001e40000000000 */
.L_x_101:
[----:B------:R-:W-:Y:S05]  /*2a60*/  BSYNC.RECONVERGENT B1 ;  /* 0x0000000000017941 */ /* 0x000fea0003800200 */
.L_x_100:
[----:B------:R-:W-:Y:S01]  /*2a70*/  BAR.SYNC.DEFER_BLOCKING 0x0 ;  /* 0x0000000000007b1d */ /* 0x000fe20000010000 */
[----:B------:R-:W-:-:S13]  /*2a80*/  ISETP.NE.AND P1, PT, R7, RZ, PT ;  /* 0x000000ff0700720c */ /* 0x000fda0003f25270 */
[----:B------:R-:W-:Y:S05]  /*2a90*/  @P1 BRA `(.L_x_89) ;  /* 0x0000002c00881947 */ /* 0x000fea0003800000 */
[C---:B------:R-:W-:Y:S02]  /*2aa0*/  ISETP.GE.AND P0, PT, R8.reuse, 0x21, PT ;  /* 0x000000210800780c */ /* 0x040fe40003f06270 */
[C---:B------:R-:W-:Y:S02]  /*2ab0*/  ISETP.GE.AND P2, PT, R8.reuse, 0x41, PT ;  /* 0x000000410800780c */ /* 0x040fe40003f46270 */
[C---:B------:R-:W-:Y:S02]  /*2ac0*/  ISETP.GE.AND P3, PT, R8.reuse, 0x61, PT ;  /* 0x000000610800780c */ /* 0x040fe40003f66270 */
[----:B------:R-:W-:-:S07]  /*2ad0*/  ISETP.GE.AND P4, PT, R8, 0x81, PT ;  /* 0x000000810800780c */ /* 0x000fce0003f86270 */
[----:B------:R-:W-:Y:S06]  /*2ae0*/  @!P0 BRA `(.L_x_102) ;  /* 0x00000000003c8947 */ /* 0x000fec0003800000 */
[----:B------:R-:W5:Y:S01]  /*2af0*/  S2UR UR5, SR_CgaCtaId ;  /* 0x00000000000579c3 */ /* 0x000f620000008800 */
[----:B------:R-:W-:Y:S01]  /*2b00*/  UMOV UR4, 0x400 ;  /* 0x0000040000047882 */ /* 0x000fe20000000000 */
[----:B------:R-:W-:Y:S01]  /*2b10*/  LOP3.LUT P5, RZ, R0, 0xff, RZ, 0xc0, !PT ;  /* 0x000000ff00ff7812 */ /* 0x000fe200078ac0ff */
[----:B-----5:R-:W-:-:S09]  /*2b20*/  ULEA UR4, UR5, UR4, 0x18 ;  /* 0x0000000405047291 */ /* 0x020fd2000f8ec0ff */
[----:B------:R-:W5:Y:S04]  /*2b30*/  LDS.U8 R7, [UR4+0x18] ;  /* 0x00001804ff077984 */ /* 0x000f680008000000 */
[----:B012---:R-:W0:Y:S01]  /*2b40*/  LDS.64 R2, [UR4+0x20] ;  /* 0x00002004ff027984 */ /* 0x007e220008000a00 */
        /* <DEDUP_REMOVED lines=9> */
.L_x_102:
[----:B------:R-:W-:Y:S01]  /*2be0*/  ISETP.GE.AND P5, PT, R8, 0xa1, PT ;  /* 0x000000a10800780c */ /* 0x000fe20003fa6270 */
[----:B------:R-:W-:-:S12]  /*2bf0*/  @!P2 BRA `(.L_x_103) ;  /* 0x00000000003ca947 */ /* 0x000fd80003800000 */
        /* <DEDUP_REMOVED lines=15> */
.L_x_103:
        /* <DEDUP_REMOVED lines=17> */
.L_x_104:
        /* <DEDUP_REMOVED lines=17> */
.L_x_105:
[----:B------:R-:W-:Y:S05]  /*2f10*/  @!P5 BRA `(.L_x_106) ;  /* 0x00000000003cd947 */ /* 0x000fea0003800000 */
        /* <DEDUP_REMOVED lines=15> */
.L_x_106:
        /* <DEDUP_REMOVED lines=16> */
.L_x_107:
        /* <DEDUP_REMOVED lines=17> */
.L_x_65:
[----:B------:R-:W0:Y:S01]  /*3220*/  S2R R7, SR_TID.X ;  /* 0x0000000000077919 */ /* 0x000e220000002100 */
[----:B------:R-:W1:Y:S01]  /*3230*/  LDCU.64 UR8, c[0x0][0x380] ;  /* 0x00007000ff0877ac */ /* 0x000e620008000a00 */
[----:B------:R-:W2:Y:S01]  /*3240*/  LDCU UR10, c[0x0][0x38c] ;  /* 0x00007180ff0a77ac */ /* 0x000ea20008000800 */
[----:B------:R-:W3:Y:S01]  /*3250*/  LDCU.64 UR6, c[0x0][0x390] ;  /* 0x00007200ff0677ac */ /* 0x000ee20008000a00 */
[----:B0-----:R-:W-:-:S05]  /*3260*/  IADD3 R0, P0, PT, R12, R7, RZ ;  /* 0x000000070c007210 */ /* 0x001fca0007f1e0ff */
[----:B------:R-:W-:Y:S01]  /*3270*/  IMAD.X R5, RZ, RZ, RZ, P0 ;  /* 0x000000ffff057224 */ /* 0x000fe200000e06ff */
[----:B-1----:R-:W-:-:S04]  /*3280*/  LEA R4, P0, R0, UR8, 0x2 ;  /* 0x0000000800047c11 */ /* 0x002fc8000f8010ff */
[----:B------:R-:W-:-:S05]  /*3290*/  LEA.HI.X R5, R0, UR9, R5, 0x2, P0 ;  /* 0x0000000900057c11 */ /* 0x000fca00080f1405 */
[----:B------:R-:W2:Y:S04]  /*32a0*/  LDG.E R8, desc[UR12][R4.64] ;  /* 0x0000000c04087981 */ /* 0x000ea8000c1e1900 */
[----:B------:R-:W4:Y:S04]  /*32b0*/  LDG.E R10, desc[UR12][R4.64+0x800] ;  /* 0x0008000c040a7981 */ /* 0x000f28000c1e1900 */
[----:B------:R-:W5:Y:S04]  /*32c0*/  LDG.E R0, desc[UR12][R4.64+0x400] ;  /* 0x0004000c04007981 */ /* 0x000f68000c1e1900 */
[----:B------:R0:W5:Y:S01]  /*32d0*/  LDG.E R11, desc[UR12][R4.64+0xc00] ;  /* 0x000c000c040b7981 */ /* 0x000162000c1e1900 */
[----:B------:R-:W-:Y:S01]  /*32e0*/  VIADD R9, R7, 0x200 ;  /* 0x0000020007097836 */ /* 0x000fe20000000000 */
[----:B---3--:R-:W-:-:S04]  /*32f0*/  IADD3 R16, P1, PT, R12, UR6, RZ ;  /* 0x000000060c107c10 */ /* 0x008fc8000ff3e0ff */
[----:B------:R-:W-:Y:S02]  /*3300*/  IADD3 R14, P3, PT, R9, R16, RZ ;  /* 0x00000010090e7210 */ /* 0x000fe40007f7e0ff */
[----:B--2---:R-:W-:Y:S01]  /*3310*/  ISETP.NE.AND P0, PT, R8, UR10, PT ;  /* 0x0000000a08007c0c */ /* 0x004fe2000bf05270 */
[----:B------:R-:W-:Y:S01]  /*3320*/  VIADD R8, R7, 0x100 ;  /* 0x0000010007087836 */ /* 0x000fe20000000000 */
[----:B----4-:R-:W-:-:S04]  /*3330*/  ISETP.NE.AND P2, PT, R10, UR10, PT ;  /* 0x0000000a0a007c0c */ /* 0x010fc8000bf45270 */
[----:B------:R-:W-:Y:S01]  /*3340*/  SEL R13, R7, R8, !P0 ;  /* 0x00000008070d7207 */ /* 0x000fe20004000000 */
[----:B------:R-:W-:Y:S01]  /*3350*/  IMAD.U32 R8, RZ, RZ, UR7 ;  /* 0x00000007ff087e24 */ /* 0x000fe2000f8e00ff */
[----:B-----5:R-:W-:Y:S02]  /*3360*/  ISETP.EQ.OR P0, PT, R0, UR10, !P0 ;  /* 0x0000000a00007c0c */ /* 0x020fe4000c702670 */
[----:B------:R-:W-:Y:S01]  /*3370*/  IADD3 R9, P4, PT, R13, R16, RZ ;  /* 0x000000100d097210 */ /* 0x000fe20007f9e0ff */
[----:B0-----:R-:W-:-:S03]  /*3380*/  IMAD.X R5, RZ, RZ, R8, P1 ;  /* 0x000000ffff057224 */ /* 0x001fc600008e0608 */
[C---:B------:R-:W-:Y:S01]  /*3390*/  ISETP.LT.U32.AND P1, PT, R14.reuse, R9, PT ;  /* 0x000000090e00720c */ /* 0x040fe20003f21070 */
[--C-:B------:R-:W-:Y:S01]  /*33a0*/  IMAD.X R16, RZ, RZ, R5.reuse, P3 ;  /* 0x000000ffff107224 */ /* 0x100fe200018e0605 */
[----:B------:R-:W-:Y:S01]  /*33b0*/  ISETP.NE.AND P3, PT, R11, UR10, PT ;  /* 0x0000000a0b007c0c */ /* 0x000fe2000bf65270 */
[----:B------:R-:W-:Y:S01]  /*33c0*/  IMAD.X R5, RZ, RZ, R5, P4 ;  /* 0x000000ffff057224 */ /* 0x000fe200020e0605 */
[----:B------:R-:W-:-:S04]  /*33d0*/  IADD3 R13, P4, PT, R14, 0x100, RZ ;  /* 0x000001000e0d7810 */ /* 0x000fc80007f9e0ff */
[----:B------:R-:W-:-:S04]  /*33e0*/  ISETP.LT.AND.EX P1, PT, R16, R5, PT, P1 ;  /* 0x000000051000720c */ /* 0x000fc80003f21310 */
[----:B------:R-:W-:Y:S02]  /*33f0*/  @!P2 SEL R9, R14, R9, P1 ;  /* 0x000000090e09a207 */ /* 0x000fe40000800000 */
[----:B------:R-:W-:Y:S02]  /*3400*/  @!P2 SEL R5, R16, R5, P1 ;  /* 0x000000051005a207 */ /* 0x000fe40000800000 */
[----:B------:R-:W-:Y:S02]  /*3410*/  ISETP.GE.U32.AND P1, PT, R15, UR5, PT ;  /* 0x000000050f007c0c */ /* 0x000fe4000bf26070 */
[----:B------:R-:W-:Y:S01]  /*3420*/  SEL R4, R9, R14, P0 ;  /* 0x0000000e09047207 */ /* 0x000fe20000000000 */
[----:B------:R-:W-:Y:S01]  /*3430*/  IMAD.X R14, RZ, RZ, R16, P4 ;  /* 0x000000ffff0e7224 */ /* 0x000fe200020e0610 */
[----:B------:R-:W-:Y:S02]  /*3440*/  ISETP.GE.U32.AND.EX P1, PT, R17, UR4, PT, P1 ;  /* 0x0000000411007c0c */ /* 0x000fe4000bf26110 */
[----:B------:R-:W-:-:S02]  /*3450*/  SEL R5, R5, R16, P0 ;  /* 0x0000001005057207 */ /* 0x000fc40000000000 */
[-C--:B------:R-:W-:Y:S02]  /*3460*/  ISETP.LT.U32.AND P2, PT, R13, R4.reuse, PT ;  /* 0x000000040d00720c */ /* 0x080fe40003f41070 */
[----:B------:R-:W-:Y:S02]  /*3470*/  ISETP.EQ.OR P0, PT, R10, UR10, P0 ;  /* 0x0000000a0a007c0c */ /* 0x000fe40008702670 */
[CC--:B------:R-:W-:Y:S02]  /*3480*/  ISETP.LT.AND.EX P2, PT, R14.reuse, R5.reuse, PT, P2 ;  /* 0x000000050e00720c */ /* 0x0c0fe40003f41320 */
[----:B------:R-:W-:Y:S02]  /*3490*/  ISETP.EQ.OR P4, PT, R11, UR10, P0 ;  /* 0x0000000a0b007c0c */ /* 0x000fe40008782670 */
[----:B------:R-:W-:Y:S02]  /*34a0*/  @!P3 SEL R4, R13, R4, P2 ;  /* 0x000000040d04b207 */ /* 0x000fe40001000000 */
[----:B------:R-:W-:-:S02]  /*34b0*/  @!P3 SEL R5, R14, R5, P2 ;  /* 0x000000050e05b207 */ /* 0x000fc40001000000 */
[----:B------:R-:W-:Y:S02]  /*34c0*/  SEL R0, RZ, 0x1, !P4 ;  /* 0x00000001ff007807 */ /* 0x000fe40006000000 */
[----:B------:R-:W-:Y:S02]  /*34d0*/  SEL R4, R4, R13, P0 ;  /* 0x0000000d04047207 */ /* 0x000fe40000000000 */
[----:B------:R-:W-:Y:S01]  /*34e0*/  SEL R5, R5, R14, P0 ;  /* 0x0000000e05057207 */ /* 0x000fe20000000000 */
[----:B------:R-:W-:Y:S06]  /*34f0*/  @!P1 BRA `(.L_x_108) ;  /* 0x0000001400b89947 */ /* 0x000fec0003800000 */
[----:B------:R-:W-:Y:S02]  /*3500*/  IADD3 R10, P1, PT, R12, UR5, RZ ;  /* 0x000000050c0a7c10 */ /* 0x000fe4000ff3e0ff */
[----:B------:R-:W-:Y:S02]  /*3510*/  IADD3 R11, P2, PT, R2, -0x400, RZ ;  /* 0xfffffc00020b7810 */ /* 0x000fe40007f5e0ff */
[----:B------:R-:W-:Y:S01]  /*3520*/  LOP3.LUT R13, RZ, R7, RZ, 0x33, !PT ;  /* 0x00000007ff0d7212 */ /* 0x000fe200078e33ff */
[----:B------:R-:W-:Y:S01]  /*3530*/  IMAD.X R9, RZ, RZ, UR4, P1 ;  /* 0x00000004ff097e24 */ /* 0x000fe200088e06ff */
[----:B------:R-:W-:Y:S01]  /*3540*/  ISETP.GT.U32.AND P0, PT, R10, R11, PT ;  /* 0x0000000b0a00720c */ /* 0x000fe20003f04070 */
[----:B------:R-:W-:Y:S01]  /*3550*/  UMOV UR4, URZ ;  /* 0x000000ff00047c82 */ /* 0x000fe20008000000 */
[----:B------:R-:W-:Y:S02]  /*3560*/  IADD3.X R14, PT, PT, R3, -0x1, RZ, P2, !PT ;  /* 0xffffffff030e7810 */ /* 0x000fe400017fe4ff */
[----:B------:R-:W-:-:S02]  /*3570*/  IADD3 R13, PT, PT, R2, -UR5, R13 ;  /* 0x80000005020d7c10 */ /* 0x000fc4000fffe00d */
[----:B------:R-:W-:-:S03]  /*3580*/  ISETP.GT.U32.AND.EX P0, PT, R9, R14, PT, P0 ;  /* 0x0000000e0900720c */ /* 0x000fc60003f04100 */
[----:B------:R-:W-:-:S10]  /*3590*/  IMAD.IADD R13, R13, 0x1, -R12 ;  /* 0x000000010d0d7824 */ /* 0x000fd400078e0a0c */
[----:B------:R-:W-:Y:S05]  /*35a0*/  @P0 BRA `(.L_x_109) ;  /* 0x0000000400340947 */ /* 0x000fea0003800000 */
[----:B------:R-:W0:Y:S01]  /*35b0*/  LDC.64 R2, c[0x0][0x3c8] ;  /* 0x0000f200ff027b82 */ /* 0x000e220000000a00 */
[----:B------:R-:W1:Y:S01]  /*35c0*/  LDCU UR10, c[0x0][0x38c] ;  /* 0x00007180ff0a77ac */ /* 0x000e620008000800 */
[----:B------:R-:W2:Y:S01]  /*35d0*/  LDCU.64 UR8, c[0x0][0x380] ;  /* 0x00007000ff0877ac */ /* 0x000ea20008000a00 */
[----:B------:R-:W3:Y:S01]  /*35e0*/  LDCU.64 UR6, c[0x0][0x390] ;  /* 0x00007200ff0677ac */ /* 0x000ee20008000a00 */
[----:B------:R-:W-:Y:S01]  /*35f0*/  NOP ;  /* 0x0000000000007918 */ /* 0x000fe20000000000 */
.L_x_110:
[----:B------:R-:W-:-:S05]  /*3600*/  IADD3 R12, P0, PT, R7, R10, RZ ;  /* 0x0000000a070c7210 */ /* 0x000fca0007f1e0ff */
[----:B------:R-:W-:Y:S01]  /*3610*/  IMAD.X R21, RZ, RZ, R9, P0 ;  /* 0x000000ffff157224 */ /* 0x000fe200000e0609 */
[----:B--2---:R-:W-:-:S04]  /*3620*/  LEA R16, P0, R12, UR8, 0x2 ;  /* 0x000000080c107c11 */ /* 0x004fc8000f8010ff */
[----:B------:R-:W-:-:S05]  /*3630*/  LEA.HI.X R17, R12, UR9, R21, 0x2, P0 ;  /* 0x000000090c117c11 */ /* 0x000fca00080f1415 */
[----:B------:R-:W1:Y:S04]  /*3640*/  LDG.E R8, desc[UR12][R16.64] ;  /* 0x0000000c10087981 */ /* 0x000e68000c1e1900 */
[----:B------:R-:W2:Y:S04]  /*3650*/  LDG.E R19, desc[UR12][R16.64+0x400] ;  /* 0x0004000c10137981 */ /* 0x000ea8000c1e1900 */
[----:B------:R-:W4:Y:S04]  /*3660*/  LDG.E R18, desc[UR12][R16.64+0x800] ;  /* 0x0008000c10127981 */ /* 0x000f28000c1e1900 */
[----:B------:R5:W4:Y:S01]  /*3670*/  LDG.E R15, desc[UR12][R16.64+0xc00] ;  /* 0x000c000c100f7981 */ /* 0x000b22000c1e1900 */
[----:B---3--:R-:W-:Y:S01]  /*3680*/  IADD3 R12, P0, PT, R12, UR6, RZ ;  /* 0x000000060c0c7c10 */ /* 0x008fe2000ff1e0ff */
[----:B------:R-:W-:Y:S01]  /*3690*/  IMAD.MOV.U32 R23, RZ, RZ, R4 ;  /* 0x000000ffff177224 */ /* 0x000fe200078e0004 */
[----:B------:R-:W-:Y:S01]  /*36a0*/  LOP3.LUT P4, RZ, R0, 0xff, RZ, 0xc0, !PT ;  /* 0x000000ff00ff7812 */ /* 0x000fe2000788c0ff */
[----:B------:R-:W-:Y:S01]  /*36b0*/  IMAD.MOV.U32 R25, RZ, RZ, R5 ;  /* 0x000000ffff197224 */ /* 0x000fe200078e0005 */
[----:B------:R-:W-:Y:S01]  /*36c0*/  USHF.R.S32.HI UR11, URZ, 0x1f, UR5 ;  /* 0x0000001fff0b7899 */ /* 0x000fe20008011405 */
[----:B-1----:R-:W-:Y:S01]  /*36d0*/  ISETP.NE.AND P2, PT, R8, UR10, PT ;  /* 0x0000000a08007c0c */ /* 0x002fe2000bf45270 */
[----:B------:R-:W-:-:S03]  /*36e0*/  IMAD.U32 R8, RZ, RZ, UR7 ;  /* 0x00000007ff087e24 */ /* 0x000fc6000f8e00ff */
[----:B------:R-:W-:Y:S01]  /*36f0*/  SEL R20, RZ, 0x1, P2 ;  /* 0x00000001ff147807 */ /* 0x000fe20001000000 */
[----:B------:R-:W-:Y:S01]  /*3700*/  IMAD.X R4, R21, 0x1, R8, P0 ;  /* 0x0000000115047824 */ /* 0x000fe200000e0608 */
[----:B------:R-:W-:-:S04]  /*3710*/  ISETP.LT.U32.AND P0, PT, R12, R23, PT ;  /* 0x000000170c00720c */ /* 0x000fc80003f01070 */
[----:B------:R-:W-:Y:S02]  /*3720*/  @P4 SEL R20, R0, 0x1, P2 ;  /* 0x0000000100144807 */ /* 0x000fe40001000000 */
[----:B------:R-:W-:Y:S02]  /*3730*/  ISETP.LT.AND.EX P0, PT, R4, R25, PT, P0 ;  /* 0x000000190400720c */ /* 0x000fe40003f01300 */
[C---:B------:R-:W-:Y:S02]  /*3740*/  IADD3 R0, P5, PT, R12.reuse, 0x100, RZ ;  /* 0x000001000c007810 */ /* 0x040fe40007fbe0ff */
[----:B------:R-:W-:Y:S02]  /*3750*/  @!P2 SEL R23, R12, R23, P0 ;  /* 0x000000170c17a207 */ /* 0x000fe40000000000 */
[----:B--2---:R-:W-:Y:S01]  /*3760*/  ISETP.NE.AND P3, PT, R19, UR10, PT ;  /* 0x0000000a13007c0c */ /* 0x004fe2000bf65270 */
[----:B-----5:R-:W-:Y:S01]  /*3770*/  IMAD.X R17, RZ, RZ, R4, P5 ;  /* 0x000000ffff117224 */ /* 0x020fe200028e0604 */
[----:B------:R-:W-:-:S02]  /*3780*/  @!P2 SEL R25, R4, R25, P0 ;  /* 0x000000190419a207 */ /* 0x000fc40000000000 */
[----:B------:R-:W-:Y:S02]  /*3790*/  SEL R5, R12, R23, !P4 ;  /* 0x000000170c057207 */ /* 0x000fe40006000000 */
[----:B------:R-:W-:Y:S02]  /*37a0*/  LOP3.LUT P1, RZ, R20, 0xff, RZ, 0xc0, !PT ;  /* 0x000000ff14ff7812 */ /* 0x000fe4000782c0ff */
[----:B------:R-:W-:Y:S02]  /*37b0*/  SEL R16, R4, R25, !P4 ;  /* 0x0000001904107207 */ /* 0x000fe40006000000 */
[----:B------:R-:W-:Y:S02]  /*37c0*/  ISETP.LT.U32.AND P0, PT, R0, R5, PT ;  /* 0x000000050000720c */ /* 0x000fe40003f01070 */
[----:B----4-:R-:W-:Y:S02]  /*37d0*/  ISETP.NE.AND P2, PT, R18, UR10, PT ;  /* 0x0000000a12007c0c */ /* 0x010fe4000bf45270 */
[----:B------:R-:W-:-:S02]  /*37e0*/  ISETP.LT.AND.EX P0, PT, R17, R16, PT, P0 ;  /* 0x000000101100720c */ /* 0x000fc40003f01300 */
[----:B------:R-:W-:Y:S02]  /*37f0*/  SEL R19, RZ, 0x1, P3 ;  /* 0x00000001ff137807 */ /* 0x000fe40001800000 */
[----:B------:R-:W-:Y:S02]  /*3800*/  @!P3 SEL R5, R0, R5, P0 ;  /* 0x000000050005b207 */ /* 0x000fe40000000000 */
[----:B------:R-:W-:Y:S02]  /*3810*/  @!P3 SEL R16, R17, R16, P0 ;  /* 0x000000101110b207 */ /* 0x000fe40000000000 */
[----:B------:R-:W-:Y:S02]  /*3820*/  IADD3 R18, P0, PT, R12, 0x200, RZ ;  /* 0x000002000c127810 */ /* 0x000fe40007f1e0ff */
[----:B------:R-:W-:Y:S02]  /*3830*/  @P1 SEL R19, R20, 0x1, P3 ;  /* 0x0000000114131807 */ /* 0x000fe40001800000 */
[----:B------:R-:W-:-:S02]  /*3840*/  SEL R5, R0, R5, !P1 ;  /* 0x0000000500057207 */ /* 0x000fc40004800000 */
[----:B------:R-:W-:Y:S01]  /*3850*/  SEL R16, R17, R16, !P1 ;  /* 0x0000001011107207 */ /* 0x000fe20004800000 */
[----:B------:R-:W-:Y:S01]  /*3860*/  IMAD.X R17, RZ, RZ, R4, P0 ;  /* 0x000000ffff117224 */ /* 0x000fe200000e0604 */
[----:B------:R-:W-:Y:S02]  /*3870*/  LOP3.LUT P1, RZ, R19, 0xff, RZ, 0xc0, !PT ;  /* 0x000000ff13ff7812 */ /* 0x000fe4000782c0ff */
[----:B------:R-:W-:Y:S02]  /*3880*/  ISETP.LT.U32.AND P0, PT, R18, R5, PT ;  /* 0x000000051200720c */ /* 0x000fe40003f01070 */
[----:B0-----:R-:W-:Y:S02]  /*3890*/  IADD3 R0, P4, PT, -R10, R2, RZ ;  /* 0x000000020a007210 */ /* 0x001fe40007f9e1ff */
[----:B------:R-:W-:Y:S02]  /*38a0*/  ISETP.LT.AND.EX P0, PT, R17, R16, PT, P0 ;  /* 0x000000101100720c */ /* 0x000fe40003f01300 */
[----:B------:R-:W-:-:S02]  /*38b0*/  SEL R20, RZ, 0x1, P2 ;  /* 0x00000001ff147807 */ /* 0x000fc40001000000 */
[----:B------:R-:W-:Y:S02]  /*38c0*/  @!P2 SEL R5, R18, R5, P0 ;  /* 0x000000051205a207 */ /* 0x000fe40000000000 */
[----:B------:R-:W-:Y:S02]  /*38d0*/  @!P2 SEL R16, R17, R16, P0 ;  /* 0x000000101110a207 */ /* 0x000fe40000000000 */
[----:B------:R-:W-:Y:S02]  /*38e0*/  IADD3 R12, P0, PT, R12, 0x300, RZ ;  /* 0x000003000c0c7810 */ /* 0x000fe40007f1e0ff */
[----:B------:R-:W-:Y:S02]  /*38f0*/  @P1 SEL R20, R19, 0x1, P2 ;  /* 0x0000000113141807 */ /* 0x000fe40001000000 */
[----:B------:R-:W-:Y:S01]  /*3900*/  ISETP.NE.AND P2, PT, R15, UR10, PT ;  /* 0x0000000a0f007c0c */ /* 0x000fe2000bf45270 */
[----:B------:R-:W-:Y:S01]  /*3910*/  IMAD.X R15, RZ, RZ, R4, P0 ;  /* 0x000000ffff0f7224 */ /* 0x000fe200000e0604 */
[----:B------:R-:W-:Y:S01]  /*3920*/  ISETP.GE.U32.AND P0, PT, R0, UR5, PT ;  /* 0x0000000500007c0c */ /* 0x000fe2000bf06070 */
[----:B------:R-:W-:Y:S01]  /*3930*/  IMAD.X R4, R3, 0x1, ~R9, P4 ;  /* 0x0000000103047824 */ /* 0x000fe200020e0e09 */
[----:B------:R-:W-:-:S02]  /*3940*/  SEL R5, R18, R5, !P1 ;  /* 0x0000000512057207 */ /* 0x000fc40004800000 */
[----:B------:R-:W-:Y:S02]  /*3950*/  SEL R16, R17, R16, !P1 ;  /* 0x0000001011107207 */ /* 0x000fe40004800000 */
[----:B------:R-:W-:Y:S02]  /*3960*/  ISETP.GE.U32.AND.EX P0, PT, R4, UR11, PT, P0 ;  /* 0x0000000b04007c0c */ /* 0x000fe4000bf06100 */
[----:B------:R-:W-:Y:S02]  /*3970*/  LOP3.LUT P3, RZ, R20, 0xff, RZ, 0xc0, !PT ;  /* 0x000000ff14ff7812 */ /* 0x000fe4000786c0ff */
[----:B------:R-:W-:Y:S02]  /*3980*/  ISETP.LT.U32.AND P1, PT, R12, R5, PT ;  /* 0x000000050c00720c */ /* 0x000fe40003f21070 */
[----:B------:R-:W-:Y:S02]  /*3990*/  SEL R0, RZ, 0x1, P2 ;  /* 0x00000001ff007807 */ /* 0x000fe40001000000 */
[----:B------:R-:W-:-:S04]  /*39a0*/  ISETP.LT.AND.EX P1, PT, R15, R16, PT, P1 ;  /* 0x000000100f00720c */ /* 0x000fc80003f21310 */
[C---:B------:R-:W-:Y:S02]  /*39b0*/  @!P2 SEL R5, R12.reuse, R5, P1 ;  /* 0x000000050c05a207 */ /* 0x040fe40000800000 */
[C---:B------:R-:W-:Y:S02]  /*39c0*/  @!P2 SEL R16, R15.reuse, R16, P1 ;  /* 0x000000100f10a207 */ /* 0x040fe40000800000 */
[----:B------:R-:W-:Y:S02]  /*39d0*/  SEL R4, R12, R5, !P3 ;  /* 0x000000050c047207 */ /* 0x000fe40005800000 */
[----:B------:R-:W-:Y:S02]  /*39e0*/  @P3 SEL R0, R20, 0x1, P2 ;  /* 0x0000000114003807 */ /* 0x000fe40001000000 */
[----:B------:R-:W-:Y:S01]  /*39f0*/  SEL R5, R15, R16, !P3 ;  /* 0x000000100f057207 */ /* 0x000fe20005800000 */
[----:B------:R-:W-:Y:S06]  /*3a00*/  @!P0 BRA `(.L_x_108) ;  /* 0x0000001000748947 */ /* 0x000fec0003800000 */
[----:B------:R-:W-:Y:S01]  /*3a10*/  IADD3 R10, P0, PT, R10, UR5, RZ ;  /* 0x000000050a0a7c10 */ /* 0x000fe2000ff1e0ff */
[----:B------:R-:W-:Y:S01]  /*3a20*/  UIADD3 UR4, UPT, UPT, UR4, 0x1, URZ ;  /* 0x0000000104047890 */ /* 0x000fe2000fffe0ff */
[----:B------:R-:W-:Y:S02]  /*3a30*/  VIADD R13, R13, -UR5 ;  /* 0x800000050d0d7c36 */ /* 0x000fe40008000000 */
[----:B------:R-:W-:Y:S02]  /*3a40*/  IADD3.X R9, PT, PT, R9, UR11, RZ, P0, !PT ;  /* 0x0000000b09097c10 */ /* 0x000fe400087fe4ff */
[----:B------:R-:W-:-:S04]  /*3a50*/  ISETP.GT.U32.AND P0, PT, R10, R11, PT ;  /* 0x0000000b0a00720c */ /* 0x000fc80003f04070 */
[----:B------:R-:W-:-:S13]  /*3a60*/  ISETP.GT.U32.AND.EX P0, PT, R9, R14, PT, P0 ;  /* 0x0000000e0900720c */ /* 0x000fda0003f04100 */
[----:B------:R-:W-:Y:S05]  /*3a70*/  @!P0 BRA `(.L_x_110) ;  /* 0xfffffff800e08947 */ /* 0x000fea000383ffff */
.L_x_109:
[----:B------:R-:W-:Y:S01]  /*3a80*/  IMAD.IADD R12, R2, 0x1, -R10 ;  /* 0x00000001020c7824 */ /* 0x000fe200078e0a0a */
[----:B------:R-:W-:Y:S01]  /*3a90*/  ISETP.GE.U32.AND P1, PT, R10, R2, PT ;  /* 0x000000020a00720c */ /* 0x000fe20003f26070 */
[----:B------:R-:W-:Y:S03]  /*3aa0*/  BSSY.RECONVERGENT B1, `(.L_x_108) ;  /* 0x0000113000017945 */ /* 0x000fe60003800200 */
[----:B------:R-:W-:-:S04]  /*3ab0*/  ISETP.GE.AND P0, PT, R7, R12, PT ;  /* 0x0000000c0700720c */ /* 0x000fc80003f06270 */
[----:B------:R-:W-:-:S13]  /*3ac0*/  ISETP.GE.U32.OR.EX P0, PT, R9, R3, P0, P1 ;  /* 0x000000030900720c */ /* 0x000fda0000706510 */
[----:B------:R-:W-:Y:S05]  /*3ad0*/  @P0 BRA `(.L_x_111) ;  /* 0x00000010003c0947 */ /* 0x000fea0003800000 */
[----:B------:R-:W0:Y:S01]  /*3ae0*/  LDC R11, c[0x0][0x3d0] ;  /* 0x0000f400ff0b7b82 */ /* 0x000e220000000800 */
[----:B------:R-:W-:Y:S01]  /*3af0*/  LOP3.LUT R3, RZ, R7, RZ, 0x33, !PT ;  /* 0x00000007ff037212 */ /* 0x000fe200078e33ff */
[----:B------:R-:W-:Y:S01]  /*3b00*/  IMAD.SHL.U32 R15, R6, 0x400, RZ ;  /* 0x00000400060f7824 */ /* 0x000fe200078e00ff */
[----:B------:R-:W-:Y:S03]  /*3b10*/  BSSY.RECONVERGENT B2, `(.L_x_112) ;  /* 0x0000088000027945 */ /* 0x000fe60003800200 */
[----:B------:R-:W-:-:S05]  /*3b20*/  IMAD.IADD R12, R3, 0x1, R2 ;  /* 0x00000001030c7824 */ /* 0x000fca00078e0202 */
[----:B------:R-:W-:Y:S01]  /*3b30*/  IADD3 R2, PT, PT, R12, -UR5, -R15 ;  /* 0x800000050c027c10 */ /* 0x000fe2000fffe80f */
[----:B0-----:R-:W-:Y:S02]  /*3b40*/  IMAD R3, R11, UR4, RZ ;  /* 0x000000040b037c24 */ /* 0x001fe4000f8e02ff */
[----:B------:R-:W-:Y:S02]  /*3b50*/  IMAD.MOV.U32 R11, RZ, RZ, R7 ;  /* 0x000000ffff0b7224 */ /* 0x000fe400078e0007 */
[----:B------:R-:W-:-:S05]  /*3b60*/  IMAD R2, R3, -0x400, R2 ;  /* 0xfffffc0003027824 */ /* 0x000fca00078e0202 */
[C---:B------:R-:W-:Y:S02]  /*3b70*/  ISETP.GE.U32.AND P0, PT, R2.reuse, 0x700, PT ;  /* 0x000007000200780c */ /* 0x040fe40003f06070 */
[----:B------:R-:W-:-:S04]  /*3b80*/  LEA.HI R14, R2, 0x1, RZ, 0x18 ;  /* 0x00000001020e7811 */ /* 0x000fc800078fc0ff */
[----:B------:R-:W-:-:S04]  /*3b90*/  LOP3.LUT R24, R14, 0x7, RZ, 0xc0, !PT ;  /* 0x000000070e187812 */ /* 0x000fc800078ec0ff */
[----:B------:R-:W-:-:S03]  /*3ba0*/  ISETP.NE.AND P1, PT, R24, RZ, PT ;  /* 0x000000ff1800720c */ /* 0x000fc60003f25270 */
[----:B------:R-:W-:Y:S10]  /*3bb0*/  @!P0 BRA `(.L_x_113) ;  /* 0x0000000400f48947 */ /* 0x000ff40003800000 */
[----:B------:R-:W-:Y:S01]  /*3bc0*/  LEA.HI R13, R13, 0x1, RZ, 0x18 ;  /* 0x000000010d0d7811 */ /* 0x000fe200078fc0ff */
[----:B------:R-:W-:-:S03]  /*3bd0*/  IMAD.MOV.U32 R11, RZ, RZ, R7 ;  /* 0x000000ffff0b7224 */ /* 0x000fc600078e0007 */
[----:B------:R-:W-:-:S05]  /*3be0*/  LOP3.LUT R13, R13, 0x1fffff8, RZ, 0xc0, !PT ;  /* 0x01fffff80d0d7812 */ /* 0x000fca00078ec0ff */
[----:B------:R-:W-:-:S07]  /*3bf0*/  IMAD.MOV R13, RZ, RZ, -R13 ;  /* 0x000000ffff0d7224 */ /* 0x000fce00078e0a0d */
.L_x_114:
[----:B------:R-:W-:-:S05]  /*3c00*/  IADD3 R17, P0, PT, R11, R10, RZ ;  /* 0x0000000a0b117210 */ /* 0x000fca0007f1e0ff */
[----:B------:R-:W-:Y:S01]  /*3c10*/  IMAD.X R23, RZ, RZ, R9, P0 ;  /* 0x000000ffff177224 */ /* 0x000fe200000e0609 */
        /* <DEDUP_REMOVED lines=10> */
[----:B------:R-:W-:Y:S01]  /*3cc0*/  PRMT R25, R0, 0x7610, R25 ;  /* 0x0000761000197816 */ /* 0x000fe20000000019 */
[----:B------:R-:W-:Y:S01]  /*3cd0*/  VIADD R13, R13, 0x8 ;  /* 0x000000080d0d7836 */ /* 0x000fe20000000000 */
[----:B------:R-:W-:Y:S01]  /*3ce0*/  IADD3 R17, P3, PT, R17, UR6, RZ ;  /* 0x0000000611117c10 */ /* 0x000fe2000ff7e0ff */
[----:B------:R-:W-:Y:S01]  /*3cf0*/  VIADD R11, R11, 0x800 ;  /* 0x000008000b0b7836 */ /* 0x000fe20000000000 */
[----:B------:R-:W-:-:S03]  /*3d00*/  LOP3.LUT P5, RZ, R25, 0xff, RZ, 0xc0, !PT ;  /* 0x000000ff19ff7812 */ /* 0x000fc600078ac0ff */
[----:B------:R-:W-:Y:S01]  /*3d10*/  IMAD.X R0, R23, 0x1, R8, P3 ;  /* 0x0000000117007824 */ /* 0x000fe200018e0608 */
[C---:B--2---:R-:W-:Y:S02]  /*3d20*/  ISETP.NE.AND P0, PT, R26.reuse, UR10, PT ;  /* 0x0000000a1a007c0c */ /* 0x044fe4000bf05270 */
[----:B------:R-:W-:-:S07]  /*3d30*/  ISETP.EQ.AND P2, PT, R26, UR10, P5 ;  /* 0x0000000a1a007c0c */ /* 0x000fce000af42270 */
[----:B------:R-:W-:Y:S02]  /*3d40*/  @!P5 SEL R25, RZ, 0x1, P0 ;  /* 0x00000001ff19d807 */ /* 0x000fe40000000000 */
[----:B------:R-:W-:Y:S02]  /*3d50*/  ISETP.LT.U32.AND P0, PT, R17, R4, PT ;  /* 0x000000041100720c */ /* 0x000fe40003f01070 */
[----:B------:R-:W-:Y:S02]  /*3d60*/  SEL R23, R25, 0x1, !P2 ;  /* 0x0000000119177807 */ /* 0x000fe40005000000 */
[----:B---3--:R-:W-:Y:S02]  /*3d70*/  ISETP.NE.AND P6, PT, R22, UR10, PT ;  /* 0x0000000a16007c0c */ /* 0x008fe4000bfc5270 */
[----:B------:R-:W-:Y:S02]  /*3d80*/  LOP3.LUT P3, RZ, R23, 0xff, RZ, 0xc0, !PT ;  /* 0x000000ff17ff7812 */ /* 0x000fe4000786c0ff */
[----:B------:R-:W-:-:S02]  /*3d90*/  ISETP.LT.AND.EX P0, PT, R0, R5, PT, P0 ;  /* 0x000000050000720c */ /* 0x000fc40003f01300 */
[----:B------:R-:W-:Y:S02]  /*3da0*/  ISETP.EQ.AND P4, PT, R22, UR10, P3 ;  /* 0x0000000a16007c0c */ /* 0x000fe40009f82270 */
[CC--:B------:R-:W-:Y:S02]  /*3db0*/  SEL R25, R17.reuse, R4.reuse, P0 ;  /* 0x0000000411197207 */ /* 0x0c0fe40000000000 */
[----:B------:R-:W-:Y:S02]  /*3dc0*/  @!P2 SEL R25, R17, R4, !P5 ;  /* 0x000000041119a207 */ /* 0x000fe40006800000 */
[CC--:B------:R-:W-:Y:S02]  /*3dd0*/  SEL R4, R0.reuse, R5.reuse, P0 ;  /* 0x0000000500047207 */ /* 0x0c0fe40000000000 */
[----:B------:R-:W-:Y:S02]  /*3de0*/  @!P2 SEL R4, R0, R5, !P5 ;  /* 0x000000050004a207 */ /* 0x000fe40006800000 */
[----:B------:R-:W-:-:S02]  /*3df0*/  @!P3 SEL R23, RZ, 0x1, P6 ;  /* 0x00000001ff17b807 */ /* 0x000fc40003000000 */
[----:B0-----:R-:W-:Y:S02]  /*3e00*/  IADD3 R2, P0, PT, R17, 0x100, RZ ;  /* 0x0000010011027810 */ /* 0x001fe40007f1e0ff */
[----:B------:R-:W-:Y:S02]  /*3e10*/  SEL R23, R23, 0x1, !P4 ;  /* 0x0000000117177807 */ /* 0x000fe40006000000 */
[----:B----4-:R-:W-:Y:S01]  /*3e20*/  ISETP.NE.AND P6, PT, R21, UR10, PT ;  /* 0x0000000a15007c0c */ /* 0x010fe2000bfc5270 */
[----:B------:R-:W-:Y:S01]  /*3e30*/  IMAD.X R3, RZ, RZ, R0, P0 ;  /* 0x000000ffff037224 */ /* 0x000fe200000e0600 */
[----:B------:R-:W-:Y:S02]  /*3e40*/  LOP3.LUT P2, RZ, R23, 0xff, RZ, 0xc0, !PT ;  /* 0x000000ff17ff7812 */ /* 0x000fe4000784c0ff */
[----:B------:R-:W-:Y:S02]  /*3e50*/  ISETP.LT.U32.AND P0, PT, R2, R25, PT ;  /* 0x000000190200720c */ /* 0x000fe40003f01070 */
[----:B------:R-:W-:-:S02]  /*3e60*/  ISETP.EQ.AND P5, PT, R21, UR10, P2 ;  /* 0x0000000a15007c0c */ /* 0x000fc400097a2270 */
[----:B------:R-:W-:-:S04]  /*3e70*/  ISETP.LT.AND.EX P0, PT, R3, R4, PT, P0 ;  /* 0x000000040300720c */ /* 0x000fc80003f01300 */
[CC--:B------:R-:W-:Y:S02]  /*3e80*/  SEL R5, R2.reuse, R25.reuse, P0 ;  /* 0x0000001902057207 */ /* 0x0c0fe40000000000 */
[-C--:B------:R-:W-:Y:S02]  /*3e90*/  SEL R22, R3, R4.reuse, P0 ;  /* 0x0000000403167207 */ /* 0x080fe40000000000 */
[----:B------:R-:W-:Y:S02]  /*3ea0*/  @!P2 SEL R23, RZ, 0x1, P6 ;  /* 0x00000001ff17a807 */ /* 0x000fe40003000000 */
[----:B------:R-:W-:Y:S02]  /*3eb0*/  @!P4 SEL R5, R2, R25, !P3 ;  /* 0x000000190205c207 */ /* 0x000fe40005800000 */
[----:B------:R-:W-:Y:S02]  /*3ec0*/  SEL R23, R23, 0x1, !P5 ;  /* 0x0000000117177807 */ /* 0x000fe40006800000 */
[----:B------:R-:W-:-:S02]  /*3ed0*/  @!P4 SEL R22, R3, R4, !P3 ;  /* 0x000000040316c207 */ /* 0x000fc40005800000 */
[----:B------:R-:W-:Y:S02]  /*3ee0*/  LOP3.LUT P3, RZ, R23, 0xff, RZ, 0xc0, !PT ;  /* 0x000000ff17ff7812 */ /* 0x000fe4000786c0ff */
[----:B------:R-:W-:Y:S02]  /*3ef0*/  IADD3 R2, P0, PT, R17, 0x200, RZ ;  /* 0x0000020011027810 */ /* 0x000fe40007f1e0ff */
[C---:B-----5:R-:W-:Y:S02]  /*3f00*/  ISETP.NE.AND P6, PT, R20.reuse, UR10, PT ;  /* 0x0000000a14007c0c */ /* 0x060fe4000bfc5270 */
[----:B------:R-:W-:Y:S01]  /*3f10*/  ISETP.EQ.AND P4, PT, R20, UR10, P3 ;  /* 0x0000000a14007c0c */ /* 0x000fe20009f82270 */
[----:B------:R-:W-:Y:S01]  /*3f20*/  IMAD.X R3, RZ, RZ, R0, P0 ;  /* 0x000000ffff037224 */ /* 0x000fe200000e0600 */
[----:B------:R-:W-:-:S04]  /*3f30*/  ISETP.LT.U32.AND P0, PT, R2, R5, PT ;  /* 0x000000050200720c */ /* 0x000fc80003f01070 */
[-C--:B------:R-:W-:Y:S02]  /*3f40*/  ISETP.LT.AND.EX P0, PT, R3, R22.reuse, PT, P0 ;  /* 0x000000160300720c */ /* 0x080fe40003f01300 */
[----:B------:R-:W-:Y:S02]  /*3f50*/  @!P3 SEL R23, RZ, 0x1, P6 ;  /* 0x00000001ff17b807 */ /* 0x000fe40003000000 */
[CC--:B------:R-:W-:Y:S02]  /*3f60*/  SEL R21, R2.reuse, R5.reuse, P0 ;  /* 0x0000000502157207 */ /* 0x0c0fe40000000000 */
[----:B------:R-:W-:Y:S02]  /*3f70*/  SEL R23, R23, 0x1, !P4 ;  /* 0x0000000117177807 */ /* 0x000fe40006000000 */
[----:B------:R-:W-:Y:S02]  /*3f80*/  @!P5 SEL R21, R2, R5, !P2 ;  /* 0x000000050215d207 */ /* 0x000fe40005000000 */
[----:B------:R-:W-:-:S02]  /*3f90*/  SEL R4, R3, R22, P0 ;  /* 0x0000001603047207 */ /* 0x000fc40000000000 */
[----:B------:R-:W-:Y:S02]  /*3fa0*/  IADD3 R2, P0, PT, R17, 0x300, RZ ;  /* 0x0000030011027810 */ /* 0x000fe40007f1e0ff */
[----:B------:R-:W-:Y:S02]  /*3fb0*/  @!P5 SEL R4, R3, R22, !P2 ;  /* 0x000000160304d207 */ /* 0x000fe40005000000 */
[----:B------:R-:W-:Y:S01]  /*3fc0*/  LOP3.LUT P2, RZ, R23, 0xff, RZ, 0xc0, !PT ;  /* 0x000000ff17ff7812 */ /* 0x000fe2000784c0ff */
[----:B------:R-:W-:Y:S01]  /*3fd0*/  IMAD.X R3, RZ, RZ, R0, P0 ;  /* 0x000000ffff037224 */ /* 0x000fe200000e0600 */
[----:B------:R-:W-:Y:S02]  /*3fe0*/  ISETP.LT.U32.AND P0, PT, R2, R21, PT ;  /* 0x000000150200720c */ /* 0x000fe40003f01070 */
[----:B------:R-:W-:Y:S02]  /*3ff0*/  ISETP.NE.AND P6, PT, R19, UR10, PT ;  /* 0x0000000a13007c0c */ /* 0x000fe4000bfc5270 */
[----:B------:R-:W-:-:S02]  /*4000*/  ISETP.LT.AND.EX P0, PT, R3, R4, PT, P0 ;  /* 0x000000040300720c */ /* 0x000fc40003f01300 */
[----:B------:R-:W-:Y:S02]  /*4010*/  ISETP.EQ.AND P5, PT, R19, UR10, P2 ;  /* 0x0000000a13007c0c */ /* 0x000fe400097a2270 */
[CC--:B------:R-:W-:Y:S02]  /*4020*/  SEL R5, R2.reuse, R21.reuse, P0 ;  /* 0x0000001502057207 */ /* 0x0c0fe40000000000 */
[----:B------:R-:W-:Y:S02]  /*4030*/  @!P4 SEL R5, R2, R21, !P3 ;  /* 0x000000150205c207 */ /* 0x000fe40005800000 */
[----:B------:R-:W-:Y:S02]  /*4040*/  @!P2 SEL R23, RZ, 0x1, P6 ;  /* 0x00000001ff17a807 */ /* 0x000fe40003000000 */
[----:B------:R-:W-:Y:S02]  /*4050*/  SEL R20, R3, R4, P0 ;  /* 0x0000000403147207 */ /* 0x000fe40000000000 */
[----:B------:R-:W-:-:S02]  /*4060*/  IADD3 R2, P0, PT, R17, 0x400, RZ ;  /* 0x0000040011027810 */ /* 0x000fc40007f1e0ff */
[----:B------:R-:W-:Y:S02]  /*4070*/  SEL R23, R23, 0x1, !P5 ;  /* 0x0000000117177807 */ /* 0x000fe40006800000 */
[----:B------:R-:W-:Y:S01]  /*4080*/  @!P4 SEL R20, R3, R4, !P3 ;  /* 0x000000040314c207 */ /* 0x000fe20005800000 */
[----:B------:R-:W-:Y:S01]  /*4090*/  IMAD.X R3, RZ, RZ, R0, P0 ;  /* 0x000000ffff037224 */ /* 0x000fe200000e0600 */
[----:B------:R-:W-:Y:S02]  /*40a0*/  ISETP.LT.U32.AND P0, PT, R2, R5, PT ;  /* 0x000000050200720c */ /* 0x000fe40003f01070 */
[----:B------:R-:W-:Y:S02]  /*40b0*/  LOP3.LUT P3, RZ, R23, 0xff, RZ, 0xc0, !PT ;  /* 0x000000ff17ff7812 */ /* 0x000fe4000786c0ff */
[----:B------:R-:W-:Y:S02]  /*40c0*/  ISETP.LT.AND.EX P0, PT, R3, R20, PT, P0 ;  /* 0x000000140300720c */ /* 0x000fe40003f01300 */
[----:B------:R-:W-:-:S02]  /*40d0*/  ISETP.EQ.AND P4, PT, R18, UR10, P3 ;  /* 0x0000000a12007c0c */ /* 0x000fc40009f82270 */
[-C--:B------:R-:W-:Y:S02]  /*40e0*/  SEL R21, R2, R5.reuse, P0 ;  /* 0x0000000502157207 */ /* 0x080fe40000000000 */
[----:B------:R-:W-:Y:S02]  /*40f0*/  SEL R4, R3, R20, P0 ;  /* 0x0000001403047207 */ /* 0x000fe40000000000 */
[----:B------:R-:W-:Y:S02]  /*4100*/  ISETP.NE.AND P0, PT, R18, UR10, PT ;  /* 0x0000000a12007c0c */ /* 0x000fe4000bf05270 */
[----:B------:R-:W-:Y:S02]  /*4110*/  @!P5 SEL R21, R2, R5, !P2 ;  /* 0x000000050215d207 */ /* 0x000fe40005000000 */
[----:B------:R-:W-:Y:S02]  /*4120*/  IADD3 R2, P6, PT, R17, 0x500, RZ ;  /* 0x0000050011027810 */ /* 0x000fe40007fde0ff */
[----:B------:R-:W-:-:S02]  /*4130*/  @!P3 SEL R23, RZ, 0x1, P0 ;  /* 0x00000001ff17b807 */ /* 0x000fc40000000000 */
[----:B------:R-:W-:Y:S01]  /*4140*/  @!P5 SEL R4, R3, R20, !P2 ;  /* 0x000000140304d207 */ /* 0x000fe20005000000 */
[----:B------:R-:W-:Y:S01]  /*4150*/  IMAD.X R3, RZ, RZ, R0, P6 ;  /* 0x000000ffff037224 */ /* 0x000fe200030e0600 */
[CC--:B------:R-:W-:Y:S02]  /*4160*/  ISETP.LT.U32.AND P0, PT, R2.reuse, R21.reuse, PT ;  /* 0x000000150200720c */ /* 0x0c0fe40003f01070 */
[----:B------:R-:W-:Y:S02]  /*4170*/  SEL R23, R23, 0x1, !P4 ;  /* 0x0000000117177807 */ /* 0x000fe40006000000 */
[----:B------:R-:W-:Y:S02]  /*4180*/  ISETP.LT.AND.EX P0, PT, R3, R4, PT, P0 ;  /* 0x000000040300720c */ /* 0x000fe40003f01300 */
[----:B------:R-:W-:Y:S02]  /*4190*/  LOP3.LUT P2, RZ, R23, 0xff, RZ, 0xc0, !PT ;  /* 0x000000ff17ff7812 */ /* 0x000fe4000784c0ff */
[----:B------:R-:W-:-:S02]  /*41a0*/  SEL R5, R2, R21, P0 ;  /* 0x0000001502057207 */ /* 0x000fc40000000000 */
[-C--:B------:R-:W-:Y:S02]  /*41b0*/  SEL R19, R3, R4.reuse, P0 ;  /* 0x0000000403137207 */ /* 0x080fe40000000000 */
[----:B------:R-:W-:Y:S02]  /*41c0*/  @!P4 SEL R5, R2, R21, !P3 ;  /* 0x000000150205c207 */ /* 0x000fe40005800000 */
[----:B------:R-:W-:Y:S02]  /*41d0*/  IADD3 R2, P0, PT, R17, 0x600, RZ ;  /* 0x0000060011027810 */ /* 0x000fe40007f1e0ff */
[----:B------:R-:W-:Y:S02]  /*41e0*/  @!P4 SEL R19, R3, R4, !P3 ;  /* 0x000000040313c207 */ /* 0x000fe40005800000 */
[C---:B------:R-:W-:Y:S01]  /*41f0*/  ISETP.EQ.AND P4, PT, R15.reuse, UR10, P2 ;  /* 0x0000000a0f007c0c */ /* 0x040fe20009782270 */
[----:B------:R-:W-:Y:S01]  /*4200*/  IMAD.X R4, RZ, RZ, R0, P0 ;  /* 0x000000ffff047224 */ /* 0x000fe200000e0600 */
[----:B------:R-:W-:-:S02]  /*4210*/  ISETP.NE.AND P3, PT, R15, UR10, PT ;  /* 0x0000000a0f007c0c */ /* 0x000fc4000bf65270 */
[----:B------:R-:W-:Y:S02]  /*4220*/  ISETP.LT.U32.AND P0, PT, R2, R5, PT ;  /* 0x000000050200720c */ /* 0x000fe40003f01070 */
[----:B------:R-:W-:Y:S02]  /*4230*/  @!P2 SEL R23, RZ, 0x1, P3 ;  /* 0x00000001ff17a807 */ /* 0x000fe40001800000 */
[----:B------:R-:W-:Y:S02]  /*4240*/  ISETP.LT.AND.EX P0, PT, R4, R19, PT, P0 ;  /* 0x000000130400720c */ /* 0x000fe40003f01300 */
[----:B------:R-:W-:Y:S02]  /*4250*/  SEL R23, R23, 0x1, !P4 ;  /* 0x0000000117177807 */ /* 0x000fe40006000000 */
[----:B------:R-:W-:Y:S02]  /*4260*/  IADD3 R17, P5, PT, R17, 0x700, RZ ;  /* 0x0000070011117810 */ /* 0x000fe40007fbe0ff */
[----:B------:R-:W-:-:S02]  /*4270*/  SEL R18, R2, R5, P0 ;  /* 0x0000000502127207 */ /* 0x000fc40000000000 */
[----:B------:R-:W-:Y:S02]  /*4280*/  LOP3.LUT P3, RZ, R23, 0xff, RZ, 0xc0, !PT ;  /* 0x000000ff17ff7812 */ /* 0x000fe4000786c0ff */
[----:B------:R-:W-:Y:S01]  /*4290*/  @!P4 SEL R18, R2, R5, !P2 ;  /* 0x000000050212c207 */ /* 0x000fe20005000000 */
[----:B------:R-:W-:Y:S01]  /*42a0*/  IMAD.X R2, RZ, RZ, R0, P5 ;  /* 0x000000ffff027224 */ /* 0x000fe200028e0600 */
[CC--:B------:R-:W-:Y:S02]  /*42b0*/  SEL R3, R4.reuse, R19.reuse, P0 ;  /* 0x0000001304037207 */ /* 0x0c0fe40000000000 */
[----:B------:R-:W-:Y:S02]  /*42c0*/  ISETP.NE.AND P5, PT, R13, RZ, PT ;  /* 0x000000ff0d00720c */ /* 0x000fe40003fa5270 */
[----:B------:R-:W-:Y:S02]  /*42d0*/  @!P4 SEL R3, R4, R19, !P2 ;  /* 0x000000130403c207 */ /* 0x000fe40005000000 */
[----:B------:R-:W-:-:S02]  /*42e0*/  ISETP.EQ.AND P2, PT, R16, UR10, P3 ;  /* 0x0000000a10007c0c */ /* 0x000fc40009f42270 */
[CC--:B------:R-:W-:Y:S02]  /*42f0*/  ISETP.LT.U32.AND P0, PT, R17.reuse, R18.reuse, PT ;  /* 0x000000121100720c */ /* 0x0c0fe40003f01070 */
[----:B------:R-:W-:Y:S02]  /*4300*/  ISETP.NE.AND P4, PT, R16, UR10, PT ;  /* 0x0000000a10007c0c */ /* 0x000fe4000bf85270 */
[CC--:B------:R-:W-:Y:S02]  /*4310*/  ISETP.LT.AND.EX P0, PT, R2.reuse, R3.reuse, PT, P0 ;  /* 0x000000030200720c */ /* 0x0c0fe40003f01300 */
[----:B------:R-:W-:Y:S02]  /*4320*/  @!P3 SEL R23, RZ, 0x1, P4 ;  /* 0x00000001ff17b807 */ /* 0x000fe40002000000 */
[----:B------:R-:W-:Y:S02]  /*4330*/  SEL R4, R17, R18, P0 ;  /* 0x0000001211047207 */ /* 0x000fe40000000000 */
[----:B------:R-:W-:-:S02]  /*4340*/  SEL R5, R2, R3, P0 ;  /* 0x0000000302057207 */ /* 0x000fc40000000000 */
[----:B------:R-:W-:Y:S02]  /*4350*/  SEL R0, R23, 0x1, !P2 ;  /* 0x0000000117007807 */ /* 0x000fe40005000000 */
[----:B------:R-:W-:Y:S02]  /*4360*/  @!P2 SEL R4, R17, R18, !P3 ;  /* 0x000000121104a207 */ /* 0x000fe40005800000 */
[----:B------:R-:W-:Y:S01]  /*4370*/  @!P2 SEL R5, R2, R3, !P3 ;  /* 0x000000030205a207 */ /* 0x000fe20005800000 */
[----:B------:R-:W-:Y:S06]  /*4380*/  @P5 BRA `(.L_x_114) ;  /* 0xfffffff8001c5947 */ /* 0x000fec000383ffff */
.L_x_113:
[----:B------:R-:W-:Y:S05]  /*4390*/  BSYNC.RECONVERGENT B2 ;  /* 0x0000000000027941 */ /* 0x000fea0003800200 */
.L_x_112:
[----:B------:R-:W-:Y:S05]  /*43a0*/  @!P1 BRA `(.L_x_111) ;  /* 0x0000000800089947 */ /* 0x000fea0003800000 */
[----:B------:R-:W-:Y:S01]  /*43b0*/  ISETP.GE.U32.AND P0, PT, R24, 0x4, PT ;  /* 0x000000041800780c */ /* 0x000fe20003f06070 */
[----:B------:R-:W-:Y:S01]  /*43c0*/  BSSY.RECONVERGENT B2, `(.L_x_115) ;  /* 0x0000043000027945 */ /* 0x000fe20003800200 */
[----:B------:R-:W-:-:S11]  /*43d0*/  LOP3.LUT P1, R14, R14, 0x3, RZ, 0xc0, !PT ;  /* 0x000000030e0e7812 */ /* 0x000fd6000782c0ff */
[----:B------:R-:W-:Y:S05]  /*43e0*/  @!P0 BRA `(.L_x_116) ;  /* 0x0000000400008947 */ /* 0x000fea0003800000 */
[----:B------:R-:W-:-:S05]  /*43f0*/  IADD3 R19, P0, PT, R11, R10, RZ ;  /* 0x0000000a0b137210 */ /* 0x000fca0007f1e0ff */
[----:B------:R-:W-:Y:S01]  /*4400*/  IMAD.X R18, RZ, RZ, R9, P0 ;  /* 0x000000ffff127224 */ /* 0x000fe200000e0609 */
[----:B------:R-:W-:-:S04]  /*4410*/  LEA R16, P0, R19, UR8, 0x2 ;  /* 0x0000000813107c11 */ /* 0x000fc8000f8010ff */
[----:B------:R-:W-:-:S05]  /*4420*/  LEA.HI.X R17, R19, UR9, R18, 0x2, P0 ;  /* 0x0000000913117c11 */ /* 0x000fca00080f1412 */
[----:B------:R-:W2:Y:S04]  /*4430*/  LDG.E R13, desc[UR12][R16.64] ;  /* 0x0000000c100d7981 */ /* 0x000ea8000c1e1900 */
[----:B------:R-:W3:Y:S04]  /*4440*/  LDG.E R15, desc[UR12][R16.64+0x400] ;  /* 0x0004000c100f7981 */ /* 0x000ee8000c1e1900 */
[----:B------:R-:W4:Y:S04]  /*4450*/  LDG.E R3, desc[UR12][R16.64+0x800] ;  /* 0x0008000c10037981 */ /* 0x000f28000c1e1900 */
[----:B------:R0:W5:Y:S01]  /*4460*/  LDG.E R2, desc[UR12][R16.64+0xc00] ;  /* 0x000c000c10027981 */ /* 0x000162000c1e1900 */
[----:B------:R-:W-:-:S02]  /*4470*/  LOP3.LUT P4, RZ, R0, 0xff, RZ, 0xc0, !PT ;  /* 0x000000ff00ff7812 */ /* 0x000fc4000788c0ff */
[----:B------:R-:W-:-:S05]  /*4480*/  IADD3 R19, P2, PT, R19, UR6, RZ ;  /* 0x0000000613137c10 */ /* 0x000fca000ff5e0ff */
[----:B------:R-:W-:Y:S01]  /*4490*/  IMAD.X R18, R18, 0x1, R8, P2 ;  /* 0x0000000112127824 */ /* 0x000fe200010e0608 */
[C---:B--2---:R-:W-:Y:S02]  /*44a0*/  ISETP.NE.AND P0, PT, R13.reuse, UR10, PT ;  /* 0x0000000a0d007c0c */ /* 0x044fe4000bf05270 */
[----:B------:R-:W-:Y:S01]  /*44b0*/  ISETP.EQ.AND P3, PT, R13, UR10, P4 ;  /* 0x0000000a0d007c0c */ /* 0x000fe2000a762270 */
[----:B------:R-:W-:Y:S02]  /*44c0*/  VIADD R13, R11, 0x100 ;  /* 0x000001000b0d7836 */ /* 0x000fe40000000000 */
[----:B------:R-:W-:Y:S02]  /*44d0*/  @!P4 SEL R0, RZ, 0x1, P0 ;  /* 0x00000001ff00c807 */ /* 0x000fe40000000000 */
[----:B------:R-:W-:Y:S02]  /*44e0*/  ISETP.LT.U32.AND P0, PT, R19, R4, PT ;  /* 0x000000041300720c */ /* 0x000fe40003f01070 */
[----:B------:R-:W-:-:S02]  /*44f0*/  SEL R0, R0, 0x1, !P3 ;  /* 0x0000000100007807 */ /* 0x000fc40005800000 */
[-C--:B------:R-:W-:Y:S02]  /*4500*/  ISETP.LT.AND.EX P0, PT, R18, R5.reuse, PT, P0 ;  /* 0x000000051200720c */ /* 0x080fe40003f01300 */
[----:B------:R-:W-:Y:S02]  /*4510*/  LOP3.LUT P2, RZ, R0, 0xff, RZ, 0xc0, !PT ;  /* 0x000000ff00ff7812 */ /* 0x000fe4000784c0ff */
[-C--:B0-----:R-:W-:Y:S02]  /*4520*/  SEL R17, R19, R4.reuse, P0 ;  /* 0x0000000413117207 */ /* 0x081fe40000000000 */
[----:B------:R-:W-:Y:S02]  /*4530*/  SEL R16, R18, R5, P0 ;  /* 0x0000000512107207 */ /* 0x000fe40000000000 */
[----:B---3--:R-:W-:Y:S02]  /*4540*/  ISETP.NE.AND P0, PT, R15, UR10, PT ;  /* 0x0000000a0f007c0c */ /* 0x008fe4000bf05270 */
[----:B------:R-:W-:-:S02]  /*4550*/  @!P3 SEL R17, R19, R4, !P4 ;  /* 0x000000041311b207 */ /* 0x000fc40006000000 */
[----:B------:R-:W-:Y:S01]  /*4560*/  @!P3 SEL R16, R18, R5, !P4 ;  /* 0x000000051210b207 */ /* 0x000fe20006000000 */
[----:B------:R-:W-:Y:S01]  /*4570*/  VIADD R5, R11, 0x200 ;  /* 0x000002000b057836 */ /* 0x000fe20000000000 */
[----:B------:R-:W-:Y:S02]  /*4580*/  ISETP.EQ.AND P3, PT, R15, UR10, P2 ;  /* 0x0000000a0f007c0c */ /* 0x000fe40009762270 */
[----:B------:R-:W-:Y:S02]  /*4590*/  @!P2 SEL R0, RZ, 0x1, P0 ;  /* 0x00000001ff00a807 */ /* 0x000fe40000000000 */
[----:B------:R-:W-:Y:S02]  /*45a0*/  IADD3 R4, P5, P6, R10, UR6, R13 ;  /* 0x000000060a047c10 */ /* 0x000fe4000febe00d */
[----:B------:R-:W-:Y:S02]  /*45b0*/  SEL R0, R0, 0x1, !P3 ;  /* 0x0000000100007807 */ /* 0x000fe40005800000 */
[----:B------:R-:W-:-:S02]  /*45c0*/  IADD3.X R15, PT, PT, R9, R8, RZ, P5, P6 ;  /* 0x00000008090f7210 */ /* 0x000fc40002fec4ff */
[----:B------:R-:W-:Y:S02]  /*45d0*/  ISETP.LT.U32.AND P0, PT, R4, R17, PT ;  /* 0x000000110400720c */ /* 0x000fe40003f01070 */
[----:B------:R-:W-:Y:S02]  /*45e0*/  LOP3.LUT P4, RZ, R0, 0xff, RZ, 0xc0, !PT ;  /* 0x000000ff00ff7812 */ /* 0x000fe4000788c0ff */
[----:B------:R-:W-:-:S04]  /*45f0*/  ISETP.LT.AND.EX P0, PT, R15, R16, PT, P0 ;  /* 0x000000100f00720c */ /* 0x000fc80003f01300 */
[CC--:B------:R-:W-:Y:S02]  /*4600*/  SEL R20, R4.reuse, R17.reuse, P0 ;  /* 0x0000001104147207 */ /* 0x0c0fe40000000000 */
[CC--:B------:R-:W-:Y:S02]  /*4610*/  SEL R13, R15.reuse, R16.reuse, P0 ;  /* 0x000000100f0d7207 */ /* 0x0c0fe40000000000 */
[----:B------:R-:W-:Y:S02]  /*4620*/  @!P3 SEL R20, R4, R17, !P2 ;  /* 0x000000110414b207 */ /* 0x000fe40005000000 */
[----:B------:R-:W-:Y:S02]  /*4630*/  @!P3 SEL R13, R15, R16, !P2 ;  /* 0x000000100f0db207 */ /* 0x000fe40005000000 */
[----:B----4-:R-:W-:Y:S02]  /*4640*/  ISETP.NE.AND P3, PT, R3, UR10, PT ;  /* 0x0000000a03007c0c */ /* 0x010fe4000bf65270 */
[----:B------:R-:W-:-:S02]  /*4650*/  IADD3 R5, P5, P0, R10, UR6, R5 ;  /* 0x000000060a057c10 */ /* 0x000fc4000f8be005 */
[----:B------:R-:W-:Y:S01]  /*4660*/  ISETP.EQ.AND P2, PT, R3, UR10, P4 ;  /* 0x0000000a03007c0c */ /* 0x000fe2000a742270 */
[C---:B------:R-:W-:Y:S01]  /*4670*/  VIADD R3, R11.reuse, 0x300 ;  /* 0x000003000b037836 */ /* 0x040fe20000000000 */
[----:B------:R-:W-:Y:S01]  /*4680*/  @!P4 SEL R0, RZ, 0x1, P3 ;  /* 0x00000001ff00c807 */ /* 0x000fe20001800000 */
[----:B------:R-:W-:Y:S01]  /*4690*/  VIADD R11, R11, 0x400 ;  /* 0x000004000b0b7836 */ /* 0x000fe20000000000 */
[----:B------:R-:W-:Y:S02]  /*46a0*/  IADD3.X R4, PT, PT, R9, R8, RZ, P5, P0 ;  /* 0x0000000809047210 */ /* 0x000fe40002fe04ff */
[----:B------:R-:W-:Y:S02]  /*46b0*/  ISETP.LT.U32.AND P0, PT, R5, R20, PT ;  /* 0x000000140500720c */ /* 0x000fe40003f01070 */
[----:B------:R-:W-:Y:S02]  /*46c0*/  SEL R0, R0, 0x1, !P2 ;  /* 0x0000000100007807 */ /* 0x000fe40005000000 */
[----:B------:R-:W-:-:S02]  /*46d0*/  ISETP.LT.AND.EX P0, PT, R4, R13, PT, P0 ;  /* 0x0000000d0400720c */ /* 0x000fc40003f01300 */
[----:B------:R-:W-:Y:S02]  /*46e0*/  LOP3.LUT P3, RZ, R0, 0xff, RZ, 0xc0, !PT ;  /* 0x000000ff00ff7812 */ /* 0x000fe4000786c0ff */
[CC--:B------:R-:W-:Y:S02]  /*46f0*/  SEL R16, R5.reuse, R20.reuse, P0 ;  /* 0x0000001405107207 */ /* 0x0c0fe40000000000 */
[CC--:B------:R-:W-:Y:S02]  /*4700*/  SEL R18, R4.reuse, R13.reuse, P0 ;  /* 0x0000000d04127207 */ /* 0x0c0fe40000000000 */
[----:B------:R-:W-:Y:S02]  /*4710*/  @!P2 SEL R16, R5, R20, !P4 ;  /* 0x000000140510a207 */ /* 0x000fe40006000000 */
[----:B------:R-:W-:Y:S02]  /*4720*/  @!P2 SEL R18, R4, R13, !P4 ;  /* 0x0000000d0412a207 */ /* 0x000fe40006000000 */
[----:B------:R-:W-:-:S02]  /*4730*/  IADD3 R3, P5, P6, R10, UR6, R3 ;  /* 0x000000060a037c10 */ /* 0x000fc4000febe003 */
[C---:B-----5:R-:W-:Y:S02]  /*4740*/  ISETP.EQ.AND P2, PT, R2.reuse, UR10, P3 ;  /* 0x0000000a02007c0c */ /* 0x060fe40009f42270 */
[----:B------:R-:W-:Y:S02]  /*4750*/  IADD3.X R13, PT, PT, R9, R8, RZ, P5, P6 ;  /* 0x00000008090d7210 */ /* 0x000fe40002fec4ff */
[----:B------:R-:W-:Y:S02]  /*4760*/  ISETP.LT.U32.AND P0, PT, R3, R16, PT ;  /* 0x000000100300720c */ /* 0x000fe40003f01070 */
[----:B------:R-:W-:Y:S02]  /*4770*/  ISETP.NE.AND P4, PT, R2, UR10, PT ;  /* 0x0000000a02007c0c */ /* 0x000fe4000bf85270 */
[----:B------:R-:W-:Y:S02]  /*4780*/  ISETP.LT.AND.EX P0, PT, R13, R18, PT, P0 ;  /* 0x000000120d00720c */ /* 0x000fe40003f01300 */
[----:B------:R-:W-:-:S02]  /*4790*/  @!P3 SEL R0, RZ, 0x1, P4 ;  /* 0x00000001ff00b807 */ /* 0x000fc40002000000 */
[----:B------:R-:W-:Y:S02]  /*47a0*/  SEL R4, R3, R16, P0 ;  /* 0x0000001003047207 */ /* 0x000fe40000000000 */
[----:B------:R-:W-:Y:S02]  /*47b0*/  SEL R5, R13, R18, P0 ;  /* 0x000000120d057207 */ /* 0x000fe40000000000 */
[----:B------:R-:W-:Y:S02]  /*47c0*/  SEL R0, R0, 0x1, !P2 ;  /* 0x0000000100007807 */ /* 0x000fe40005000000 */
[----:B------:R-:W-:Y:S02]  /*47d0*/  @!P2 SEL R4, R3, R16, !P3 ;  /* 0x000000100304a207 */ /* 0x000fe40005800000 */
[----:B------:R-:W-:-:S07]  /*47e0*/  @!P2 SEL R5, R13, R18, !P3 ;  /* 0x000000120d05a207 */ /* 0x000fce0005800000 */
.L_x_116:
[----:B------:R-:W-:Y:S05]  /*47f0*/  BSYNC.RECONVERGENT B2 ;  /* 0x0000000000027941 */ /* 0x000fea0003800200 */
.L_x_115:
[----:B------:R-:W-:Y:S05]  /*4800*/  @!P1 BRA `(.L_x_111) ;  /* 0x0000000000f09947 */ /* 0x000fea0003800000 */
[----:B------:R-:W-:Y:S01]  /*4810*/  ISETP.NE.AND P0, PT, R14, 0x1, PT ;  /* 0x000000010e00780c */ /* 0x000fe20003f05270 */
[----:B------:R-:W-:Y:S01]  /*4820*/  BSSY.RECONVERGENT B2, `(.L_x_117) ;  /* 0x0000025000027945 */ /* 0x000fe20003800200 */
[----:B------:R-:W-:-:S11]  /*4830*/  LOP3.LUT P1, RZ, R12, 0x100, RZ, 0xc0, !PT ;  /* 0x000001000cff7812 */ /* 0x000fd6000782c0ff */
[----:B------:R-:W-:Y:S05]  /*4840*/  @!P0 BRA `(.L_x_118) ;  /* 0x0000000000888947 */ /* 0x000fea0003800000 */
[----:B------:R-:W-:-:S05]  /*4850*/  IADD3 R12, P0, PT, R11, R10, RZ ;  /* 0x0000000a0b0c7210 */ /* 0x000fca0007f1e0ff */
[----:B------:R-:W-:Y:S01]  /*4860*/  IMAD.X R13, RZ, RZ, R9, P0 ;  /* 0x000000ffff0d7224 */ /* 0x000fe200000e0609 */
[----:B------:R-:W-:-:S04]  /*4870*/  LEA R2, P0, R12, UR8, 0x2 ;  /* 0x000000080c027c11 */ /* 0x000fc8000f8010ff */
[----:B------:R-:W-:-:S05]  /*4880*/  LEA.HI.X R3, R12, UR9, R13, 0x2, P0 ;  /* 0x000000090c037c11 */ /* 0x000fca00080f140d */
[----:B------:R-:W2:Y:S04]  /*4890*/  LDG.E R16, desc[UR12][R2.64] ;  /* 0x0000000c02107981 */ /* 0x000ea8000c1e1900 */
[----:B------:R0:W3:Y:S01]  /*48a0*/  LDG.E R14, desc[UR12][R2.64+0x400] ;  /* 0x0004000c020e7981 */ /* 0x0000e2000c1e1900 */
[----:B------:R-:W-:Y:S02]  /*48b0*/  LOP3.LUT P2, RZ, R0, 0xff, RZ, 0xc0, !PT ;  /* 0x000000ff00ff7812 */ /* 0x000fe4000784c0ff */
[----:B------:R-:W-:-:S05]  /*48c0*/  IADD3 R15, P0, PT, R12, UR6, RZ ;  /* 0x000000060c0f7c10 */ /* 0x000fca000ff1e0ff */
[----:B------:R-:W-:Y:S01]  /*48d0*/  IMAD.X R12, R13, 0x1, R8, P0 ;  /* 0x000000010d0c7824 */ /* 0x000fe200000e0608 */
[-C--:B------:R-:W-:Y:S01]  /*48e0*/  ISETP.LT.U32.AND P0, PT, R15, R4.reuse, PT ;  /* 0x000000040f00720c */ /* 0x080fe20003f01070 */
[C---:B------:R-:W-:Y:S02]  /*48f0*/  VIADD R13, R11.reuse, 0x100 ;  /* 0x000001000b0d7836 */ /* 0x040fe40000000000 */
[----:B------:R-:W-:Y:S01]  /*4900*/  VIADD R11, R11, 0x200 ;  /* 0x000002000b0b7836 */ /* 0x000fe20000000000 */
[-C--:B------:R-:W-:Y:S02]  /*4910*/  ISETP.LT.AND.EX P0, PT, R12, R5.reuse, PT, P0 ;  /* 0x000000050c00720c */ /* 0x080fe40003f01300 */
[----:B------:R-:W-:Y:S02]  /*4920*/  IADD3 R13, P5, P6, R10, UR6, R13 ;  /* 0x000000060a0d7c10 */ /* 0x000fe4000febe00d */
[----:B0-----:R-:W-:Y:S02]  /*4930*/  SEL R2, R15, R4, P0 ;  /* 0x000000040f027207 */ /* 0x001fe40000000000 */
[----:B------:R-:W-:-:S02]  /*4940*/  SEL R3, R12, R5, P0 ;  /* 0x000000050c037207 */ /* 0x000fc40000000000 */
[C---:B--2---:R-:W-:Y:S02]  /*4950*/  ISETP.NE.AND P4, PT, R16.reuse, UR10, PT ;  /* 0x0000000a10007c0c */ /* 0x044fe4000bf85270 */
[----:B------:R-:W-:Y:S02]  /*4960*/  ISETP.EQ.AND P3, PT, R16, UR10, P2 ;  /* 0x0000000a10007c0c */ /* 0x000fe40009762270 */
[----:B------:R-:W-:-:S04]  /*4970*/  @!P2 SEL R0, RZ, 0x1, P4 ;  /* 0x00000001ff00a807 */ /* 0x000fc80002000000 */
[----:B------:R-:W-:-:S04]  /*4980*/  SEL R0, R0, 0x1, !P3 ;  /* 0x0000000100007807 */ /* 0x000fc80005800000 */
[----:B------:R-:W-:-:S03]  /*4990*/  LOP3.LUT P4, RZ, R0, 0xff, RZ, 0xc0, !PT ;  /* 0x000000ff00ff7812 */ /* 0x000fc6000788c0ff */
[----:B------:R-:W-:Y:S02]  /*49a0*/  @!P3 SEL R2, R15, R4, !P2 ;  /* 0x000000040f02b207 */ /* 0x000fe40005000000 */
[----:B------:R-:W-:Y:S02]  /*49b0*/  @!P3 SEL R3, R12, R5, !P2 ;  /* 0x000000050c03b207 */ /* 0x000fe40005000000 */
[C---:B---3--:R-:W-:Y:S02]  /*49c0*/  ISETP.EQ.AND P3, PT, R14.reuse, UR10, P4 ;  /* 0x0000000a0e007c0c */ /* 0x048fe4000a762270 */
[----:B------:R-:W-:Y:S02]  /*49d0*/  IADD3.X R12, PT, PT, R9, R8, RZ, P5, P6 ;  /* 0x00000008090c7210 */ /* 0x000fe40002fec4ff */
[----:B------:R-:W-:Y:S02]  /*49e0*/  ISETP.LT.U32.AND P0, PT, R13, R2, PT ;  /* 0x000000020d00720c */ /* 0x000fe40003f01070 */
[----:B------:R-:W-:-:S02]  /*49f0*/  ISETP.NE.AND P2, PT, R14, UR10, PT ;  /* 0x0000000a0e007c0c */ /* 0x000fc4000bf45270 */
[CC--:B------:R-:W-:Y:S02]  /*4a00*/  ISETP.LT.AND.EX P0, PT, R12.reuse, R3.reuse, PT, P0 ;  /* 0x000000030c00720c */ /* 0x0c0fe40003f01300 */
[----:B------:R-:W-:Y:S02]  /*4a10*/  @!P4 SEL R0, RZ, 0x1, P2 ;  /* 0x00000001ff00c807 */ /* 0x000fe40001000000 */
[CC--:B------:R-:W-:Y:S02]  /*4a20*/  SEL R4, R13.reuse, R2.reuse, P0 ;  /* 0x000000020d047207 */ /* 0x0c0fe40000000000 */
[----:B------:R-:W-:Y:S02]  /*4a30*/  SEL R5, R12, R3, P0 ;  /* 0x000000030c057207 */ /* 0x000fe40000000000 */
[----:B------:R-:W-:Y:S02]  /*4a40*/  SEL R0, R0, 0x1, !P3 ;  /* 0x0000000100007807 */ /* 0x000fe40005800000 */
[----:B------:R-:W-:-:S02]  /*4a50*/  @!P3 SEL R4, R13, R2, !P4 ;  /* 0x000000020d04b207 */ /* 0x000fc40006000000 */
[----:B------:R-:W-:-:S07]  /*4a60*/  @!P3 SEL R5, R12, R3, !P4 ;  /* 0x000000030c05b207 */ /* 0x000fce0006000000 */
.L_x_118:
[----:B------:R-:W-:Y:S05]  /*4a70*/  BSYNC.RECONVERGENT B2 ;  /* 0x0000000000027941 */ /* 0x000fea0003800200 */
.L_x_117:
[----:B------:R-:W-:Y:S05]  /*4a80*/  @P1 BRA `(.L_x_111) ;  /* 0x0000000000501947 */ /* 0x000fea0003800000 */
[----:B------:R-:W-:-:S05]  /*4a90*/  IADD3 R10, P0, PT, R11, R10, RZ ;  /* 0x0000000a0b0a7210 */ /* 0x000fca0007f1e0ff */
[----:B------:R-:W-:Y:S01]  /*4aa0*/  IMAD.X R9, RZ, RZ, R9, P0 ;  /* 0x000000ffff097224 */ /* 0x000fe200000e0609 */
[----:B------:R-:W-:-:S04]  /*4ab0*/  LEA R2, P0, R10, UR8, 0x2 ;  /* 0x000000080a027c11 */ /* 0x000fc8000f8010ff */
[----:B------:R-:W-:-:S05]  /*4ac0*/  LEA.HI.X R3, R10, UR9, R9, 0x2, P0 ;  /* 0x000000090a037c11 */ /* 0x000fca00080f1409 */
[----:B------:R-:W2:Y:S01]  /*4ad0*/  LDG.E R2, desc[UR12][R2.64] ;  /* 0x0000000c02027981 */ /* 0x000ea2000c1e1900 */
[----:B------:R-:W-:Y:S02]  /*4ae0*/  LOP3.LUT P3, RZ, R0, 0xff, RZ, 0xc0, !PT ;  /* 0x000000ff00ff7812 */ /* 0x000fe4000786c0ff */
[----:B------:R-:W-:-:S05]  /*4af0*/  IADD3 R11, P0, PT, R10, UR6, RZ ;  /* 0x000000060a0b7c10 */ /* 0x000fca000ff1e0ff */
[----:B------:R-:W-:Y:S01]  /*4b00*/  IMAD.X R10, R9, 0x1, R8, P0 ;  /* 0x00000001090a7824 */ /* 0x000fe200000e0608 */
[----:B------:R-:W-:-:S04]  /*4b10*/  ISETP.LT.U32.AND P0, PT, R11, R4, PT ;  /* 0x000000040b00720c */ /* 0x000fc80003f01070 */
[----:B------:R-:W-:-:S04]  /*4b20*/  ISETP.LT.AND.EX P0, PT, R10, R5, PT, P0 ;  /* 0x000000050a00720c */ /* 0x000fc80003f01300 */
[----:B------:R-:W-:Y:S02]  /*4b30*/  SEL R8, R11, R4, P0 ;  /* 0x000000040b087207 */ /* 0x000fe40000000000 */
[----:B------:R-:W-:Y:S02]  /*4b40*/  SEL R9, R10, R5, P0 ;  /* 0x000000050a097207 */ /* 0x000fe40000000000 */
[C---:B--2---:R-:W-:Y:S02]  /*4b50*/  ISETP.EQ.AND P1, PT, R2.reuse, UR10, P3 ;  /* 0x0000000a02007c0c */ /* 0x044fe40009f22270 */
[----:B------:R-:W-:-:S04]  /*4b60*/  ISETP.NE.AND P2, PT, R2, UR10, PT ;  /* 0x0000000a02007c0c */ /* 0x000fc8000bf45270 */
[----:B------:R-:W-:-:S04]  /*4b70*/  @!P3 SEL R0, RZ, 0x1, P2 ;  /* 0x00000001ff00b807 */ /* 0x000fc80001000000 */
[----:B------:R-:W-:-:S03]  /*4b80*/  SEL R0, R0, 0x1, !P1 ;  /* 0x0000000100007807 */ /* 0x000fc60004800000 */
[----:B------:R-:W-:Y:S02]  /*4b90*/  @!P1 SEL R8, R11, R4, !P3 ;  /* 0x000000040b089207 */ /* 0x000fe40005800000 */
[----:B------:R-:W-:-:S03]  /*4ba0*/  @!P1 SEL R9, R10, R5, !P3 ;  /* 0x000000050a099207 */ /* 0x000fc60005800000 */
[----:B------:R-:W-:Y:S02]  /*4bb0*/  IMAD.MOV.U32 R4, RZ, RZ, R8 ;  /* 0x000000ffff047224 */ /* 0x000fe400078e0008 */
[----:B------:R-:W-:-:S07]  /*4bc0*/  IMAD.MOV.U32 R5, RZ, RZ, R9 ;  /* 0x000000ffff057224 */ /* 0x000fce00078e0009 */
.L_x_111:
[----:B------:R-:W-:Y:S05]  /*4bd0*/  BSYNC.RECONVERGENT B1 ;  /* 0x0000000000017941 */ /* 0x000fea0003800200 */
.L_x_108:
[----:B------:R-:W0:Y:S01]  /*4be0*/  S2R R10, SR_LANEID ;  /* 0x00000000000a7919 */ /* 0x000e220000000000 */
[----:B------:R-:W-:Y:S01]  /*4bf0*/  LOP3.LUT R3, R0, 0xff, RZ, 0xc0, !PT ;  /* 0x000000ff00037812 */ /* 0x000fe200078ec0ff */
[----:B------:R-:W-:Y:S01]  /*4c00*/  BSSY.RECONVERGENT B1, `(.L_x_119) ;  /* 0x0000016000017945 */ /* 0x000fe20003800200 */
[----:B------:R1:W2:Y:S04]  /*4c10*/  SHFL.DOWN PT, R9, R4, 0x1, 0x1f ;  /* 0x08201f0004097f89 */ /* 0x0002a800000e0000 */
[----:B------:R1:W3:Y:S04]  /*4c20*/  SHFL.DOWN PT, R8, R5, 0x1, 0x1f ;  /* 0x08201f0005087f89 */ /* 0x0002e800000e0000 */
[----:B------:R-:W4:Y:S01]  /*4c30*/  SHFL.DOWN PT, R3, R3, 0x1, 0x1f ;  /* 0x08201f0003037f89 */ /* 0x000f2200000e0000 */
        /* <DEDUP_REMOVED lines=18> */
.L_x_120:
[----:B------:R-:W-:Y:S05]  /*4d60*/  BSYNC.RECONVERGENT B1 ;  /* 0x0000000000017941 */ /* 0x000fea0003800200 */
.L_x_119:
        /* <DEDUP_REMOVED lines=23> */
.L_x_122:
[----:B------:R-:W-:Y:S05]  /*4ee0*/  BSYNC.RECONVERGENT B1 ;  /* 0x0000000000017941 */ /* 0x000fea0003800200 */
.L_x_121:
        /* <DEDUP_REMOVED lines=20> */
.L_x_124:
[----:B------:R-:W-:Y:S05]  /*5030*/  BSYNC.RECONVERGENT B1 ;  /* 0x0000000000017941 */ /* 0x000fea0003800200 */
.L_x_123:
        /* <DEDUP_REMOVED lines=20> */
.L_x_126:
[----:B------:R-:W-:Y:S05]  /*5180*/  BSYNC.RECONVERGENT B1 ;  /* 0x0000000000017941 */ /* 0x000fea0003800200 */
.L_x_125:
        /* <DEDUP_REMOVED lines=20> */
.L_x_128:
[----:B------:R-:W-:Y:S05]  /*52d0*/  BSYNC.RECONVERGENT B1 ;  /* 0x0000000000017941 */ /* 0x000fea0003800200 */
.L_x_127:
        /* <DEDUP_REMOVED lines=10> */
.L_x_130:
[----:B------:R-:W-:Y:S05]  /*5380*/  BSYNC.RECONVERGENT B1 ;  /* 0x0000000000017941 */ /* 0x000fea0003800200 */
.L_x_129:
        /* <DEDUP_REMOVED lines=82> */
[----:B------:R-:W-:-:S07]  /*58b0*/  SEL R5, R3, R5, !P2 ;  /* 0x0000000503057207 */ /* 0x000fce0005000000 */
.L_x_89:
[----:B------:R-:W-:Y:S05]  /*58c0*/  BSYNC.RECONVERGENT B0 ;  /* 0x0000000000007941 */ /* 0x000fea0003800200 */
.L_x_64:
[----:B------:R-:W-:Y:S05]  /*58d0*/  @P1 EXIT ;  /* 0x000000000000194d */ /* 0x000fea0003800000 */
[----:B012---:R-:W0:Y:S02]  /*58e0*/  LDC.64 R2, c[0x0][0x398] ;  /* 0x0000e600ff027b82 */ /* 0x007e240000000a00 */
[----:B0-----:R-:W-:-:S05]  /*58f0*/  IMAD.WIDE.U32 R6, R6, 0x10, R2 ;  /* 0x0000001006067825 */ /* 0x001fca00078e0002 */
[----:B------:R-:W-:Y:S04]  /*5900*/  STG.E.64 desc[UR12][R6.64+0x8], R4 ;  /* 0x0000080406007986 */ /* 0x000fe8000c101b0c */
[----:B------:R-:W-:Y:S01]  /*5910*/  STG.E.U8 desc[UR12][R6.64], R0 ;  /* 0x0000000006007986 */ /* 0x000fe2000c10110c */
[----:B------:R-:W-:Y:S05]  /*5920*/  EXIT ;  /* 0x000000000000794d */ /* 0x000fea0003800000 */
.L_x_131:
        /* <DEDUP_REMOVED lines=13> */
.L_x_469:


//--------------------- .text._ZN3cub18CUB_300001_SM_10006detail6reduce28DeviceReduceSingleTileKernelINS2_10policy_hubIN4cuda3std3__45tupleIJblEEEyN6thrust24THRUST_300001_SM_1000_NS8cuda_cub9__find_if7functorIS9_EEE10Policy1000ENSB_12zip_iteratorINS8_IJNSD_26transform_input_iterator_tIbPiNSB_6detail10functional5actorINSM_9compositeIJNSM_16operator_adaptorINS7_8equal_toIvEEEENSN_INSM_8argumentILj0EEEEENSN_INSM_5valueIiEEEEEEEEEEENSB_17counting_iteratorIlNSB_11use_defaultES13_S13_EEEEEEEPS9_ySF_S9_S9_NS7_10__identityEEEvT0_T1_T2_T3_T4_T6_ --------------------------
	.section	.text._ZN3cub18CUB_300001_SM_10006detail6reduce28DeviceReduceSingleTileKernelINS2_10policy_hubIN4cuda3std3__45tupleIJblEEEyN6thrust24THRUST_300001_SM_1000_NS8cuda_cub9__find_if7functorIS9_EEE10Policy1000ENSB_12zip_iteratorINS8_IJNSD_26transform_input_iterator_tIbPiNSB_6detail10functional5actorINSM_9compositeIJNSM_16operator_adaptorINS7_8equal_toIvEEEENSN_INSM_8argumentILj0EEEEENSN_INSM_5valueIiEEEEEEEEEEENSB_17counting_iteratorIlNSB_11use_defaultES13_S13_EEEEEEEPS9_ySF_S9_S9_NS7_10__identityEEEvT0_T1_T2_T3_T4_T6_,"ax",@progbits
	.align	128
        .global         _ZN3cub18CUB_300001_SM_10006detail6reduce28DeviceReduceSingleTileKernelINS2_10policy_hubIN4cuda3std3__45tupleIJblEEEyN6thrust24THRUST_300001_SM_1000_NS8cuda_cub9__find_if7functorIS9_EEE10Policy1000ENSB_12zip_iteratorINS8_IJNSD_26transform_input_iterator_tIbPiNSB_6detail10functional5actorINSM_9compositeIJNSM_16operator_adaptorINS7_8equal_toIvEEEENSN_INSM_8argumentILj0EEEEENSN_INSM_5valueIiEEEEEEEEEEENSB_17counting_iteratorIlNSB_11use_defaultES13_S13_EEEEEEEPS9_ySF_S9_S9_NS7_10__identityEEEvT0_T1_T2_T3_T4_T6_
        .type           _ZN3cub18CUB_300001_SM_10006detail6reduce28DeviceReduceSingleTileKernelINS2_10policy_hubIN4cuda3std3__45tupleIJblEEEyN6thrust24THRUST_300001_SM_1000_NS8cuda_cub9__find_if7functorIS9_EEE10Policy1000ENSB_12zip_iteratorINS8_IJNSD_26transform_input_iterator_tIbPiNSB_6detail10functional5actorINSM_9compositeIJNSM_16operator_adaptorINS7_8equal_toIvEEEENSN_INSM_8argumentILj0EEEEENSN_INSM_5valueIiEEEEEEEEEEENSB_17counting_iteratorIlNSB_11use_defaultES13_S13_EEEEEEEPS9_ySF_S9_S9_NS7_10__identityEEEvT0_T1_T2_T3_T4_T6_,@function
        .size           _ZN3cub18CUB_300001_SM_10006detail6reduce28DeviceReduceSingleTileKernelINS2_10policy_hubIN4cuda3std3__45tupleIJblEEEyN6thrust24THRUST_300001_SM_1000_NS8cuda_cub9__find_if7functorIS9_EEE10Policy1000ENSB_12zip_iteratorINS8_IJNSD_26transform_input_iterator_tIbPiNSB_6detail10functional5actorINSM_9compositeIJNSM_16operator_adaptorINS7_8equal_toIvEEEENSN_INSM_8argumentILj0EEEEENSN_INSM_5valueIiEEEEEEEEEEENSB_17counting_iteratorIlNSB_11use_defaultES13_S13_EEEEEEEPS9_ySF_S9_S9_NS7_10__identityEEEvT0_T1_T2_T3_T4_T6_,(.L_x_470 - _ZN3cub18CUB_300001_SM_10006detail6reduce28DeviceReduceSingleTileKernelINS2_10policy_hubIN4cuda3std3__45tupleIJblEEEyN6thrust24THRUST_300001_SM_1000_NS8cuda_cub9__find_if7functorIS9_EEE10Policy1000ENSB_12zip_iteratorINS8_IJNSD_26transform_input_iterator_tIbPiNSB_6detail10functional5actorINSM_9compositeIJNSM_16operator_adaptorINS7_8equal_toIvEEEENSN_INSM_8argumentILj0EEEEENSN_INSM_5valueIiEEEEEEEEEEENSB_17counting_iteratorIlNSB_11use_defaultES13_S13_EEEEEEEPS9_ySF_S9_S9_NS7_10__identityEEEvT0_T1_T2_T3_T4_T6_)
        .other          _ZN3cub18CUB_300001_SM_10006detail6reduce28DeviceReduceSingleTileKernelINS2_10policy_hubIN4cuda3std3__45tupleIJblEEEyN6thrust24THRUST_300001_SM_1000_NS8cuda_cub9__find_if7functorIS9_EEE10Policy1000ENSB_12zip_iteratorINS8_IJNSD_26transform_input_iterator_tIbPiNSB_6detail10functional5actorINSM_9compositeIJNSM_16operator_adaptorINS7_8equal_toIvEEEENSN_INSM_8argumentILj0EEEEENSN_INSM_5valueIiEEEEEEEEEEENSB_17counting_iteratorIlNSB_11use_defaultES13_S13_EEEEEEEPS9_ySF_S9_S9_NS7_10__identityEEEvT0_T1_T2_T3_T4_T6_,@"STO_CUDA_ENTRY STV_DEFAULT"
_ZN3cub18CUB_300001_SM_10006detail6reduce28DeviceReduceSingleTileKernelINS2_10policy_hubIN4cuda3std3__45tupleIJblEEEyN6thrust24THRUST_300001_SM_1000_NS8cuda_cub9__find_if7functorIS9_EEE10Policy1000ENSB_12zip_iteratorINS8_IJNSD_26transform_input_iterator_tIbPiNSB_6detail10functional5actorINSM_9compositeIJNSM_16operator_adaptorINS7_8equal_toIvEEEENSN_INSM_8argumentILj0EEEEENSN_INSM_5valueIiEEEEEEEEEEENSB_17counting_iteratorIlNSB_11use_defaultES13_S13_EEEEEEEPS9_ySF_S9_S9_NS7_10__identityEEEvT0_T1_T2_T3_T4_T6_:
.text._ZN3cub18CUB_300001_SM_10006detail6reduce28DeviceReduceSingleTileKernelINS2_10policy_hubIN4cuda3std3__45tupleIJblEEEyN6thrust24THRUST_300001_SM_1000_NS8cuda_cub9__find_if7functorIS9_EEE10Policy1000ENSB_12zip_iteratorINS8_IJNSD_26transform_input_iterator_tIbPiNSB_6detail10functional5actorINSM_9compositeIJNSM_16operator_adaptorINS7_8equal_toIvEEEENSN_INSM_8argumentILj0EEEEENSN_INSM_5valueIiEEEEEEEEEEENSB_17counting_iteratorIlNSB_11use_defaultES13_S13_EEEEEEEPS9_ySF_S9_S9_NS7_10__identityEEEvT0_T1_T2_T3_T4_T6_:
[----:B------:R-:W-:Y:S01]  /*0000*/  LDC R1, c[0x0][0x37c] ;  /* 0x0000df00ff017b82 */ /* 0x000fe20000000800 */
[----:B------:R-:W0:Y:S07]  /*0010*/  LDCU.64 UR4, c[0x0][0x3a0] ;  /* 0x00007400ff0477ac */ /* 0x000e2e0008000a00 */
[----:B------:R-:W1:Y:S01]  /*0020*/  LDC.U8 R0, c[0x0][0x3b0] ;  /* 0x0000ec00ff007b82 */ /* 0x000e620000000000 */
[----:B------:R-:W2:Y:S01]  /*0030*/  LDCU.64 UR10, c[0x0][0x358] ;  /* 0x00006b00ff0a77ac */ /* 0x000ea20008000a00 */
[----:B0-----:R-:W-:-:S04]  /*0040*/  UISETP.NE.U32.AND UP0, UPT, UR4, URZ, UPT ;  /* 0x000000ff0400728c */ /* 0x001fc8000bf05070 */
[----:B------:R-:W-:-:S09]  /*0050*/  UISETP.NE.AND.EX UP0, UPT, UR5, URZ, UPT, UP0 ;  /* 0x000000ff0500728c */ /* 0x000fd2000bf05300 */
        /* <DEDUP_REMOVED lines=9> */
.L_x_132:
[----:B------:R-:W-:Y:S01]  /*00f0*/  UISETP.GT.U32.AND UP0, UPT, UR4, 0x3ff, UPT ;  /* 0x000003ff0400788c */ /* 0x000fe2000bf04070 */
[----:B------:R-:W-:Y:S03]  /*0100*/  BSSY.RECONVERGENT B0, `(.L_x_133) ;  /* 0x000054f000007945 */ /* 0x000fe60003800200 */
[----:B------:R-:W-:-:S09]  /*0110*/  UISETP.GT.U32.AND.EX UP0, UPT, UR5, URZ, UPT, UP0 ;  /* 0x000000ff0500728c */ /* 0x000fd2000bf04100 */
[----:B------:R-:W-:Y:S05]  /*0120*/  BRA.U UP0, `(.L_x_134) ;  /* 0x0000002d00dc7547 */ /* 0x000fea000b800000 */
[----:B------:R-:W0:Y:S01]  /*0130*/  S2R R5, SR_TID.X ;  /* 0x0000000000057919 */ /* 0x000e220000002100 */
[----:B------:R-:W-:Y:S01]  /*0140*/  IMAD.MOV.U32 R2, RZ, RZ, RZ ;  /* 0x000000ffff027224 */ /* 0x000fe200078e00ff */
[----:B------:R-:W2:Y:S01]  /*0150*/  LDCU UR8, c[0x0][0x38c] ;  /* 0x00007180ff0877ac */ /* 0x000ea20008000800 */
[----:B------:R-:W3:Y:S01]  /*0160*/  LDCU.64 UR6, c[0x0][0x390] ;  /* 0x00007200ff0677ac */ /* 0x000ee20008000a00 */
[----:B0-----:R-:W-:-:S13]  /*0170*/  ISETP.GE.U32.AND P0, PT, R5, UR4, PT ;  /* 0x0000000405007c0c */ /* 0x001fda000bf06070 */
[----:B------:R-:W0:Y:S08]  /*0180*/  @!P0 LDC.64 R6, c[0x0][0x380] ;  /* 0x0000e000ff068b82 */ /* 0x000e300000000a00 */
        /* <DEDUP_REMOVED lines=8> */
[----:B------:R-:W-:Y:S02]  /*0210*/  ISETP.GE.U32.AND P2, PT, R11, UR4, PT ;  /* 0x000000040b007c0c */ /* 0x000fe4000bf46070 */
[----:B-----5:R-:W-:-:S02]  /*0220*/  @!P0 IADD3 R2, P3, PT, R5, R8, RZ ;  /* 0x0000000805028210 */ /* 0x020fc40007f7e0ff */
[----:B----4-:R-:W-:Y:S01]  /*0230*/  @!P0 ISETP.NE.AND P1, PT, R6, R3, PT ;  /* 0x000000030600820c */ /* 0x010fe20003f25270 */
[----:B------:R-:W-:Y:S02]  /*0240*/  IMAD.MOV.U32 R3, RZ, RZ, RZ ;  /* 0x000000ffff037224 */ /* 0x000fe400078e00ff */
[----:B------:R-:W-:Y:S01]  /*0250*/  @!P0 IMAD.X R3, RZ, RZ, R9, P3 ;  /* 0x000000ffff038224 */ /* 0x000fe200018e0609 */
[----:B------:R-:W-:-:S04]  /*0260*/  @!P0 SEL R6, RZ, 0x1, P1 ;  /* 0x00000001ff068807 */ /* 0x000fc80000800000 */
[----:B------:R-:W-:Y:S01]  /*0270*/  @!P0 PRMT R4, R6, 0x7610, R4 ;  /* 0x0000761006048816 */ /* 0x000fe20000000004 */
[----:B--23--:R-:W-:Y:S06]  /*0280*/  @P2 BRA `(.L_x_136) ;  /* 0x0000001000182947 */ /* 0x00cfec0003800000 */
[----:B------:R-:W-:Y:S01]  /*0290*/  LOP3.LUT R10, RZ, R11, RZ, 0x33, !PT ;  /* 0x0000000bff0a7212 */ /* 0x000fe200078e33ff */
[----:B------:R-:W-:Y:S04]  /*02a0*/  BSSY.RECONVERGENT B2, `(.L_x_137) ;  /* 0x0000080000027945 */ /* 0x000fe80003800200 */
[----:B------:R-:W-:-:S05]  /*02b0*/  VIADD R10, R10, UR4 ;  /* 0x000000040a0a7c36 */ /* 0x000fca0008000000 */
[C---:B------:R-:W-:Y:S02]  /*02c0*/  ISETP.GE.U32.AND P0, PT, R10.reuse, 0x700, PT ;  /* 0x000007000a00780c */ /* 0x040fe40003f06070 */
[----:B------:R-:W-:-:S04]  /*02d0*/  LEA.HI R12, R10, 0x1, RZ, 0x18 ;  /* 0x000000010a0c7811 */ /* 0x000fc800078fc0ff */
[----:B------:R-:W-:-:S04]  /*02e0*/  LOP3.LUT R23, R12, 0x7, RZ, 0xc0, !PT ;  /* 0x000000070c177812 */ /* 0x000fc800078ec0ff */
[----:B------:R-:W-:-:S03]  /*02f0*/  ISETP.NE.AND P1, PT, R23, RZ, PT ;  /* 0x000000ff1700720c */ /* 0x000fc60003f25270 */
[----:B------:R-:W-:Y:S10]  /*0300*/  @!P0 BRA `(.L_x_138) ;  /* 0x0000000400e48947 */ /* 0x000ff40003800000 */
[----:B------:R-:W0:Y:S01]  /*0310*/  LDC.64 R6, c[0x0][0x380] ;  /* 0x0000e000ff067b82 */ /* 0x000e220000000a00 */
[----:B------:R-:W-:-:S05]  /*0320*/  LOP3.LUT R13, R12, 0x1fffff8, RZ, 0xc0, !PT ;  /* 0x01fffff80c0d7812 */ /* 0x000fca00078ec0ff */
[----:B------:R-:W-:-:S07]  /*0330*/  IMAD.MOV R13, RZ, RZ, -R13 ;  /* 0x000000ffff0d7224 */ /* 0x000fce00078e0a0d */
.L_x_139:
[----:B0-----:R-:W-:-:S05]  /*0340*/  IMAD.WIDE.U32 R8, R11, 0x4, R6 ;  /* 0x000000040b087825 */ /* 0x001fca00078e0006 */
        /* <DEDUP_REMOVED lines=10> */
[C---:B------:R-:W-:Y:S01]  /*03f0*/  IADD3 R17, P3, PT, R11.reuse, UR6, RZ ;  /* 0x000000060b117c10 */ /* 0x040fe2000ff7e0ff */
[----:B------:R-:W-:Y:S01]  /*0400*/  VIADD R11, R11, 0x800 ;  /* 0x000008000b0b7836 */ /* 0x000fe20000000000 */
[----:B------:R-:W-:-:S03]  /*0410*/  LOP3.LUT P5, RZ, R21, 0xff, RZ, 0xc0, !PT ;  /* 0x000000ff15ff7812 */ /* 0x000fc600078ac0ff */
[----:B------:R-:W-:Y:S01]  /*0420*/  IMAD.X R4, RZ, RZ, UR7, P3 ;  /* 0x00000007ff047e24 */ /* 0x000fe200098e06ff */
[C---:B--2---:R-:W-:Y:S02]  /*0430*/  ISETP.NE.AND P0, PT, R24.reuse, UR8, PT ;  /* 0x0000000818007c0c */ /* 0x044fe4000bf05270 */
[----:B------:R-:W-:-:S07]  /*0440*/  ISETP.EQ.AND P2, PT, R24, UR8, P5 ;  /* 0x0000000818007c0c */ /* 0x000fce000af42270 */
[----:B------:R-:W-:Y:S02]  /*0450*/  @!P5 SEL R21, RZ, 0x1, P0 ;  /* 0x00000001ff15d807 */ /* 0x000fe40000000000 */
[----:B---3--:R-:W-:Y:S02]  /*0460*/  ISETP.NE.AND P6, PT, R22, UR8, PT ;  /* 0x0000000816007c0c */ /* 0x008fe4000bfc5270 */
[----:B------:R-:W-:Y:S02]  /*0470*/  SEL R21, R21, 0x1, !P2 ;  /* 0x0000000115157807 */ /* 0x000fe40005000000 */
[----:B------:R-:W-:Y:S02]  /*0480*/  ISETP.LT.U32.AND P0, PT, R17, R2, PT ;  /* 0x000000021100720c */ /* 0x000fe40003f01070 */
[----:B------:R-:W-:Y:S02]  /*0490*/  LOP3.LUT P3, RZ, R21, 0xff, RZ, 0xc0, !PT ;  /* 0x000000ff15ff7812 */ /* 0x000fe4000786c0ff */
[----:B------:R-:W-:-:S02]  /*04a0*/  ISETP.LT.AND.EX P0, PT, R4, R3, PT, P0 ;  /* 0x000000030400720c */ /* 0x000fc40003f01300 */
[----:B------:R-:W-:Y:S02]  /*04b0*/  ISETP.EQ.AND P4, PT, R22, UR8, P3 ;  /* 0x0000000816007c0c */ /* 0x000fe40009f82270 */
[CC--:B0-----:R-:W-:Y:S02]  /*04c0*/  SEL R9, R17.reuse, R2.reuse, P0 ;  /* 0x0000000211097207 */ /* 0x0c1fe40000000000 */
[CC--:B------:R-:W-:Y:S02]  /*04d0*/  SEL R24, R4.reuse, R3.reuse, P0 ;  /* 0x0000000304187207 */ /* 0x0c0fe40000000000 */
[----:B------:R-:W-:Y:S02]  /*04e0*/  @!P2 SEL R9, R17, R2, !P5 ;  /* 0x000000021109a207 */ /* 0x000fe40006800000 */
[----:B------:R-:W-:Y:S02]  /*04f0*/  @!P2 SEL R24, R4, R3, !P5 ;  /* 0x000000030418a207 */ /* 0x000fe40006800000 */
[----:B------:R-:W-:-:S02]  /*0500*/  @!P3 SEL R21, RZ, 0x1, P6 ;  /* 0x00000001ff15b807 */ /* 0x000fc40003000000 */
[----:B------:R-:W-:Y:S02]  /*0510*/  IADD3 R2, P0, PT, R17, 0x100, RZ ;  /* 0x0000010011027810 */ /* 0x000fe40007f1e0ff */
        /* <DEDUP_REMOVED lines=67> */
[-C--:B------:R-:W-:Y:S02]  /*0950*/  ISETP.LT.AND.EX P0, PT, R3, R8.reuse, PT, P0 ;  /* 0x000000080300720c */ /* 0x080fe40003f01300 */
        /* <DEDUP_REMOVED lines=10> */
[-C--:B------:R-:W-:Y:S02]  /*0a00*/  ISETP.LT.U32.AND P0, PT, R17, R14.reuse, PT ;  /* 0x0000000e1100720c */ /* 0x080fe40003f01070 */
        /* <DEDUP_REMOVED lines=9> */
.L_x_138:
[----:B------:R-:W-:Y:S05]  /*0aa0*/  BSYNC.RECONVERGENT B2 ;  /* 0x0000000000027941 */ /* 0x000fea0003800200 */
.L_x_137:
[----:B------:R-:W-:Y:S05]  /*0ab0*/  @!P1 BRA `(.L_x_136) ;  /* 0x00000008000c9947 */ /* 0x000fea0003800000 */
[----:B------:R-:W-:Y:S01]  /*0ac0*/  ISETP.GE.U32.AND P0, PT, R23, 0x4, PT ;  /* 0x000000041700780c */ /* 0x000fe20003f06070 */
[----:B------:R-:W-:Y:S01]  /*0ad0*/  BSSY.RECONVERGENT B2, `(.L_x_140) ;  /* 0x0000043000027945 */ /* 0x000fe20003800200 */
[----:B------:R-:W-:-:S11]  /*0ae0*/  LOP3.LUT P1, R12, R12, 0x3, RZ, 0xc0, !PT ;  /* 0x000000030c0c7812 */ /* 0x000fd6000782c0ff */
[----:B------:R-:W-:Y:S05]  /*0af0*/  @!P0 BRA `(.L_x_141) ;  /* 0x0000000400008947 */ /* 0x000fea0003800000 */
[----:B------:R-:W0:Y:S01]  /*0b00*/  LDC.64 R8, c[0x0][0x380] ;  /* 0x0000e000ff087b82 */ /* 0x000e220000000a00 */
[----:B------:R-:W2:Y:S01]  /*0b10*/  LDCU UR9, c[0x0][0x38c] ;  /* 0x00007180ff0977ac */ /* 0x000ea20008000800 */
[----:B------:R-:W3:Y:S01]  /*0b20*/  LDCU.64 UR12, c[0x0][0x390] ;  /* 0x00007200ff0c77ac */ /* 0x000ee20008000a00 */
[----:B0-----:R-:W-:-:S05]  /*0b30*/  IMAD.WIDE.U32 R8, R11, 0x4, R8 ;  /* 0x000000040b087825 */ /* 0x001fca00078e0008 */
[----:B------:R-:W2:Y:S04]  /*0b40*/  LDG.E R7, desc[UR10][R8.64] ;  /* 0x0000000a08077981 */ /* 0x000ea8000c1e1900 */
[----:B------:R-:W4:Y:S04]  /*0b50*/  LDG.E R13, desc[UR10][R8.64+0x400] ;  /* 0x0004000a080d7981 */ /* 0x000f28000c1e1900 */
[----:B------:R-:W5:Y:S04]  /*0b60*/  LDG.E R14, desc[UR10][R8.64+0x800] ;  /* 0x0008000a080e7981 */ /* 0x000f68000c1e1900 */
[----:B------:R0:W5:Y:S01]  /*0b70*/  LDG.E R6, desc[UR10][R8.64+0xc00] ;  /* 0x000c000a08067981 */ /* 0x000162000c1e1900 */
[----:B------:R-:W-:-:S02]  /*0b80*/  LOP3.LUT P3, RZ, R4, 0xff, RZ, 0xc0, !PT ;  /* 0x000000ff04ff7812 */ /* 0x000fc4000786c0ff */
[----:B---3--:R-:W-:-:S05]  /*0b90*/  IADD3 R15, P2, PT, R11, UR12, RZ ;  /* 0x0000000c0b0f7c10 */ /* 0x008fca000ff5e0ff */
[----:B------:R-:W-:Y:S01]  /*0ba0*/  IMAD.X R16, RZ, RZ, UR13, P2 ;  /* 0x0000000dff107e24 */ /* 0x000fe200090e06ff */
        /* <DEDUP_REMOVED lines=8> */
[-C--:B------:R-:W-:Y:S02]  /*0c30*/  SEL R18, R15, R2.reuse, P0 ;  /* 0x000000020f127207 */ /* 0x080fe40000000000 */
[CC--:B0-----:R-:W-:Y:S02]  /*0c40*/  SEL R9, R16.reuse, R3.reuse, P0 ;  /* 0x0000000310097207 */ /* 0x0c1fe40000000000 */
[----:B----4-:R-:W-:Y:S02]  /*0c50*/  ISETP.NE.AND P0, PT, R13, UR9, PT ;  /* 0x000000090d007c0c */ /* 0x010fe4000bf05270 */
[----:B------:R-:W-:Y:S01]  /*0c60*/  @!P4 SEL R18, R15, R2, !P3 ;  /* 0x000000020f12c207 */ /* 0x000fe20005800000 */
[----:B------:R-:W-:Y:S01]  /*0c70*/  VIADD R2, R11, 0x200 ;  /* 0x000002000b027836 */ /* 0x000fe20000000000 */
[----:B------:R-:W-:-:S02]  /*0c80*/  @!P4 SEL R9, R16, R3, !P3 ;  /* 0x000000031009c207 */ /* 0x000fc40005800000 */
[----:B------:R-:W-:Y:S02]  /*0c90*/  ISETP.EQ.AND P4, PT, R13, UR9, P2 ;  /* 0x000000090d007c0c */ /* 0x000fe40009782270 */
[----:B------:R-:W-:Y:S02]  /*0ca0*/  @!P2 SEL R4, RZ, 0x1, P0 ;  /* 0x00000001ff04a807 */ /* 0x000fe40000000000 */
[----:B------:R-:W-:Y:S02]  /*0cb0*/  IADD3 R7, P5, PT, R7, UR12, RZ ;  /* 0x0000000c07077c10 */ /* 0x000fe4000ffbe0ff */
[----:B------:R-:W-:Y:S02]  /*0cc0*/  SEL R4, R4, 0x1, !P4 ;  /* 0x0000000104047807 */ /* 0x000fe40006000000 */
[----:B------:R-:W-:Y:S01]  /*0cd0*/  ISETP.LT.U32.AND P0, PT, R7, R18, PT ;  /* 0x000000120700720c */ /* 0x000fe20003f01070 */
[----:B------:R-:W-:Y:S01]  /*0ce0*/  IMAD.X R8, RZ, RZ, UR13, P5 ;  /* 0x0000000dff087e24 */ /* 0x000fe2000a8e06ff */
[----:B------:R-:W-:-:S04]  /*0cf0*/  LOP3.LUT P3, RZ, R4, 0xff, RZ, 0xc0, !PT ;  /* 0x000000ff04ff7812 */ /* 0x000fc8000786c0ff */
[----:B------:R-:W-:-:S04]  /*0d00*/  ISETP.LT.AND.EX P0, PT, R8, R9, PT, P0 ;  /* 0x000000090800720c */ /* 0x000fc80003f01300 */
[CC--:B------:R-:W-:Y:S02]  /*0d10*/  SEL R16, R7.reuse, R18.reuse, P0 ;  /* 0x0000001207107207 */ /* 0x0c0fe40000000000 */
[CC--:B------:R-:W-:Y:S02]  /*0d20*/  SEL R13, R8.reuse, R9.reuse, P0 ;  /* 0x00000009080d7207 */ /* 0x0c0fe40000000000 */
[----:B------:R-:W-:Y:S02]  /*0d30*/  @!P4 SEL R16, R7, R18, !P2 ;  /* 0x000000120710c207 */ /* 0x000fe40005000000 */
[----:B------:R-:W-:Y:S02]  /*0d40*/  @!P4 SEL R13, R8, R9, !P2 ;  /* 0x00000009080dc207 */ /* 0x000fe40005000000 */
[----:B------:R-:W-:Y:S01]  /*0d50*/  IADD3 R3, P0, PT, R2, UR12, RZ ;  /* 0x0000000c02037c10 */ /* 0x000fe2000ff1e0ff */
[C---:B------:R-:W-:Y:S01]  /*0d60*/  VIADD R2, R11.reuse, 0x300 ;  /* 0x000003000b027836 */ /* 0x040fe20000000000 */
[C---:B-----5:R-:W-:Y:S01]  /*0d70*/  ISETP.NE.AND P2, PT, R14.reuse, UR9, PT ;  /* 0x000000090e007c0c */ /* 0x060fe2000bf45270 */
[----:B------:R-:W-:Y:S01]  /*0d80*/  VIADD R11, R11, 0x400 ;  /* 0x000004000b0b7836 */ /* 0x000fe20000000000 */
[----:B------:R-:W-:Y:S01]  /*0d90*/  ISETP.EQ.AND P4, PT, R14, UR9, P3 ;  /* 0x000000090e007c0c */ /* 0x000fe20009f82270 */
[----:B------:R-:W-:Y:S01]  /*0da0*/  IMAD.X R8, RZ, RZ, UR13, P0 ;  /* 0x0000000dff087e24 */ /* 0x000fe200080e06ff */
[----:B------:R-:W-:-:S02]  /*0db0*/  @!P3 SEL R4, RZ, 0x1, P2 ;  /* 0x00000001ff04b807 */ /* 0x000fc40001000000 */
[CC--:B------:R-:W-:Y:S02]  /*0dc0*/  ISETP.LT.U32.AND P0, PT, R3.reuse, R16.reuse, PT ;  /* 0x000000100300720c */ /* 0x0c0fe40003f01070 */
[----:B------:R-:W-:Y:S02]  /*0dd0*/  SEL R4, R4, 0x1, !P4 ;  /* 0x0000000104047807 */ /* 0x000fe40006000000 */
[----:B------:R-:W-:Y:S02]  /*0de0*/  ISETP.LT.AND.EX P0, PT, R8, R13, PT, P0 ;  /* 0x0000000d0800720c */ /* 0x000fe40003f01300 */
[----:B------:R-:W-:Y:S02]  /*0df0*/  LOP3.LUT P2, RZ, R4, 0xff, RZ, 0xc0, !PT ;  /* 0x000000ff04ff7812 */ /* 0x000fe4000784c0ff */
[----:B------:R-:W-:Y:S02]  /*0e00*/  IADD3 R7, P5, PT, R2, UR12, RZ ;  /* 0x0000000c02077c10 */ /* 0x000fe4000ffbe0ff */
[----:B------:R-:W-:-:S02]  /*0e10*/  SEL R14, R3, R16, P0 ;  /* 0x00000010030e7207 */ /* 0x000fc40000000000 */
[CC--:B------:R-:W-:Y:S02]  /*0e20*/  SEL R9, R8.reuse, R13.reuse, P0 ;  /* 0x0000000d08097207 */ /* 0x0c0fe40000000000 */
[----:B------:R-:W-:Y:S02]  /*0e30*/  @!P4 SEL R14, R3, R16, !P3 ;  /* 0x00000010030ec207 */ /* 0x000fe40005800000 */
[----:B------:R-:W-:Y:S01]  /*0e40*/  @!P4 SEL R9, R8, R13, !P3 ;  /* 0x0000000d0809c207 */ /* 0x000fe20005800000 */
[----:B------:R-:W-:Y:S01]  /*0e50*/  IMAD.X R8, RZ, RZ, UR13, P5 ;  /* 0x0000000dff087e24 */ /* 0x000fe2000a8e06ff */
[C---:B------:R-:W-:Y:S02]  /*0e60*/  ISETP.EQ.AND P3, PT, R6.reuse, UR9, P2 ;  /* 0x0000000906007c0c */ /* 0x040fe40009762270 */
        /* <DEDUP_REMOVED lines=9> */
.L_x_141:
[----:B------:R-:W-:Y:S05]  /*0f00*/  BSYNC.RECONVERGENT B2 ;  /* 0x0000000000027941 */ /* 0x000fea0003800200 */
.L_x_140:
[----:B------:R-:W-:Y:S05]  /*0f10*/  @!P1 BRA `(.L_x_136) ;  /* 0x0000000000f49947 */ /* 0x000fea0003800000 */
[----:B------:R-:W-:Y:S01]  /*0f20*/  ISETP.NE.AND P0, PT, R12, 0x1, PT ;  /* 0x000000010c00780c */ /* 0x000fe20003f05270 */
[----:B------:R-:W-:Y:S01]  /*0f30*/  BSSY.RECONVERGENT B2, `(.L_x_142) ;  /* 0x0000026000027945 */ /* 0x000fe20003800200 */
[----:B------:R-:W-:-:S11]  /*0f40*/  LOP3.LUT P1, RZ, R10, 0x100, RZ, 0xc0, !PT ;  /* 0x000001000aff7812 */ /* 0x000fd6000782c0ff */
[----:B------:R-:W-:Y:S05]  /*0f50*/  @!P0 BRA `(.L_x_143) ;  /* 0x00000000008c8947 */ /* 0x000fea0003800000 */
[----:B------:R-:W0:Y:S01]  /*0f60*/  LDC.64 R6, c[0x0][0x380] ;  /* 0x0000e000ff067b82 */ /* 0x000e220000000a00 */
[----:B------:R-:W2:Y:S01]  /*0f70*/  LDCU UR9, c[0x0][0x38c] ;  /* 0x00007180ff0977ac */ /* 0x000ea20008000800 */
[----:B------:R-:W3:Y:S01]  /*0f80*/  LDCU.64 UR12, c[0x0][0x390] ;  /* 0x00007200ff0c77ac */ /* 0x000ee20008000a00 */
[----:B0-----:R-:W-:-:S05]  /*0f90*/  IMAD.WIDE.U32 R6, R11, 0x4, R6 ;  /* 0x000000040b067825 */ /* 0x001fca00078e0006 */
[----:B------:R-:W2:Y:S04]  /*0fa0*/  LDG.E R8, desc[UR10][R6.64] ;  /* 0x0000000a06087981 */ /* 0x000ea8000c1e1900 */
[----:B------:R0:W4:Y:S01]  /*0fb0*/  LDG.E R12, desc[UR10][R6.64+0x400] ;  /* 0x0004000a060c7981 */ /* 0x000122000c1e1900 */
[----:B------:R-:W-:Y:S01]  /*0fc0*/  LOP3.LUT P2, RZ, R4, 0xff, RZ, 0xc0, !PT ;  /* 0x000000ff04ff7812 */ /* 0x000fe2000784c0ff */
[C---:B------:R-:W-:Y:S01]  /*0fd0*/  VIADD R10, R11.reuse, 0x100 ;  /* 0x000001000b0a7836 */ /* 0x040fe20000000000 */
[C---:B---3--:R-:W-:Y:S01]  /*0fe0*/  IADD3 R9, P4, PT, R11.reuse, UR12, RZ ;  /* 0x0000000c0b097c10 */ /* 0x048fe2000ff9e0ff */
[----:B------:R-:W-:-:S03]  /*0ff0*/  VIADD R11, R11, 0x200 ;  /* 0x000002000b0b7836 */ /* 0x000fc60000000000 */
[----:B------:R-:W-:Y:S02]  /*1000*/  ISETP.LT.U32.AND P0, PT, R9, R2, PT ;  /* 0x000000020900720c */ /* 0x000fe40003f01070 */
[C---:B--2---:R-:W-:Y:S02]  /*1010*/  ISETP.NE.AND P5, PT, R8.reuse, UR9, PT ;  /* 0x0000000908007c0c */ /* 0x044fe4000bfa5270 */
[----:B------:R-:W-:Y:S01]  /*1020*/  ISETP.EQ.AND P3, PT, R8, UR9, P2 ;  /* 0x0000000908007c0c */ /* 0x000fe20009762270 */
[----:B------:R-:W-:Y:S02]  /*1030*/  IMAD.X R8, RZ, RZ, UR13, P4 ;  /* 0x0000000dff087e24 */ /* 0x000fe4000a0e06ff */
[----:B------:R-:W-:Y:S02]  /*1040*/  @!P2 SEL R4, RZ, 0x1, P5 ;  /* 0x00000001ff04a807 */ /* 0x000fe40002800000 */
[----:B------:R-:W-:Y:S02]  /*1050*/  IADD3 R13, P5, PT, R10, UR12, RZ ;  /* 0x0000000c0a0d7c10 */ /* 0x000fe4000ffbe0ff */
[----:B0-----:R-:W-:-:S02]  /*1060*/  SEL R7, R4, 0x1, !P3 ;  /* 0x0000000104077807 */ /* 0x001fc40005800000 */
[CC--:B------:R-:W-:Y:S02]  /*1070*/  ISETP.LT.AND.EX P0, PT, R8.reuse, R3.reuse, PT, P0 ;  /* 0x000000030800720c */ /* 0x0c0fe40003f01300 */
[----:B------:R-:W-:Y:S02]  /*1080*/  LOP3.LUT P4, RZ, R7, 0xff, RZ, 0xc0, !PT ;  /* 0x000000ff07ff7812 */ /* 0x000fe4000788c0ff */
[CC--:B------:R-:W-:Y:S02]  /*1090*/  SEL R4, R9.reuse, R2.reuse, P0 ;  /* 0x0000000209047207 */ /* 0x0c0fe40000000000 */
[CC--:B------:R-:W-:Y:S02]  /*10a0*/  SEL R6, R8.reuse, R3.reuse, P0 ;  /* 0x0000000308067207 */ /* 0x0c0fe40000000000 */
[----:B------:R-:W-:Y:S01]  /*10b0*/  @!P3 SEL R4, R9, R2, !P2 ;  /* 0x000000020904b207 */ /* 0x000fe20005000000 */
[----:B------:R-:W-:Y:S01]  /*10c0*/  IMAD.X R9, RZ, RZ, UR13, P5 ;  /* 0x0000000dff097e24 */ /* 0x000fe2000a8e06ff */
[----:B------:R-:W-:-:S02]  /*10d0*/  @!P3 SEL R6, R8, R3, !P2 ;  /* 0x000000030806b207 */ /* 0x000fc40005000000 */
[C---:B----4-:R-:W-:Y:S02]  /*10e0*/  ISETP.EQ.AND P3, PT, R12.reuse, UR9, P4 ;  /* 0x000000090c007c0c */ /* 0x050fe4000a762270 */
[----:B------:R-:W-:Y:S02]  /*10f0*/  ISETP.NE.AND P2, PT, R12, UR9, PT ;  /* 0x000000090c007c0c */ /* 0x000fe4000bf45270 */
[----:B------:R-:W-:Y:S02]  /*1100*/  ISETP.LT.U32.AND P0, PT, R13, R4, PT ;  /* 0x000000040d00720c */ /* 0x000fe40003f01070 */
[----:B------:R-:W-:Y:S02]  /*1110*/  @!P4 SEL R7, RZ, 0x1, P2 ;  /* 0x00000001ff07c807 */ /* 0x000fe40001000000 */
[----:B------:R-:W-:Y:S02]  /*1120*/  ISETP.LT.AND.EX P0, PT, R9, R6, PT, P0 ;  /* 0x000000060900720c */ /* 0x000fe40003f01300 */
[----:B------:R-:W-:-:S02]  /*1130*/  SEL R7, R7, 0x1, !P3 ;  /* 0x0000000107077807 */ /* 0x000fc40005800000 */
[----:B------:R-:W-:Y:S02]  /*1140*/  SEL R2, R13, R4, P0 ;  /* 0x000000040d027207 */ /* 0x000fe40000000000 */
[----:B------:R-:W-:Y:S02]  /*1150*/  SEL R3, R9, R6, P0 ;  /* 0x0000000609037207 */ /* 0x000fe40000000000 */
[----:B------:R-:W-:Y:S02]  /*1160*/  @!P3 SEL R2, R13, R4, !P4 ;  /* 0x000000040d02b207 */ /* 0x000fe40006000000 */
[----:B------:R-:W-:Y:S02]  /*1170*/  @!P3 SEL R3, R9, R6, !P4 ;  /* 0x000000060903b207 */ /* 0x000fe40006000000 */
[----:B------:R-:W-:-:S07]  /*1180*/  PRMT R4, R7, 0x7610, R4 ;  /* 0x0000761007047816 */ /* 0x000fce0000000004 */
.L_x_143:
[----:B------:R-:W-:Y:S05]  /*1190*/  BSYNC.RECONVERGENT B2 ;  /* 0x0000000000027941 */ /* 0x000fea0003800200 */
.L_x_142:
[----:B------:R-:W-:Y:S05]  /*11a0*/  @P1 BRA `(.L_x_136) ;  /* 0x0000000000501947 */ /* 0x000fea0003800000 */
[----:B------:R-:W0:Y:S01]  /*11b0*/  LDC.64 R6, c[0x0][0x380] ;  /* 0x0000e000ff067b82 */ /* 0x000e220000000a00 */
[----:B------:R-:W2:Y:S01]  /*11c0*/  LDCU.64 UR12, c[0x0][0x390] ;  /* 0x00007200ff0c77ac */ /* 0x000ea20008000a00 */
[----:B------:R-:W3:Y:S01]  /*11d0*/  LDCU UR9, c[0x0][0x38c] ;  /* 0x00007180ff0977ac */ /* 0x000ee20008000800 */
[----:B0-----:R-:W-:-:S06]  /*11e0*/  IMAD.WIDE.U32 R6, R11, 0x4, R6 ;  /* 0x000000040b067825 */ /* 0x001fcc00078e0006 */
[----:B------:R-:W3:Y:S01]  /*11f0*/  LDG.E R6, desc[UR10][R6.64] ;  /* 0x0000000a06067981 */ /* 0x000ee2000c1e1900 */
[----:B------:R-:W-:Y:S02]  /*1200*/  LOP3.LUT P3, RZ, R4, 0xff, RZ, 0xc0, !PT ;  /* 0x000000ff04ff7812 */ /* 0x000fe4000786c0ff */
[----:B--2---:R-:W-:-:S05]  /*1210*/  IADD3 R9, P0, PT, R11, UR12, RZ ;  /* 0x0000000c0b097c10 */ /* 0x004fca000ff1e0ff */
[----:B------:R-:W-:Y:S01]  /*1220*/  IMAD.X R10, RZ, RZ, UR13, P0 ;  /* 0x0000000dff0a7e24 */ /* 0x000fe200080e06ff */
[----:B------:R-:W-:-:S04]  /*1230*/  ISETP.LT.U32.AND P0, PT, R9, R2, PT ;  /* 0x000000020900720c */ /* 0x000fc80003f01070 */
[----:B------:R-:W-:-:S04]  /*1240*/  ISETP.LT.AND.EX P0, PT, R10, R3, PT, P0 ;  /* 0x000000030a00720c */ /* 0x000fc80003f01300 */
[----:B------:R-:W-:Y:S02]  /*1250*/  SEL R8, R9, R2, P0 ;  /* 0x0000000209087207 */ /* 0x000fe40000000000 */
[C---:B---3--:R-:W-:Y:S02]  /*1260*/  ISETP.EQ.AND P1, PT, R6.reuse, UR9, P3 ;  /* 0x0000000906007c0c */ /* 0x048fe40009f22270 */
        /* <DEDUP_REMOVED lines=8> */
.L_x_136:
[----:B------:R-:W-:Y:S05]  /*12f0*/  BSYNC.RECONVERGENT B1 ;  /* 0x0000000000017941 */ /* 0x000fea0003800200 */
.L_x_135:
[----:B------:R-:W-:-:S04]  /*1300*/  UISETP.GE.U32.AND UP0, UPT, UR4, 0x100, UPT ;  /* 0x000001000400788c */ /* 0x000fc8000bf06070 */
[----:B------:R-:W-:-:S09]  /*1310*/  UISETP.GE.U32.AND.EX UP0, UPT, UR5, URZ, UPT, UP0 ;  /* 0x000000ff0500728c */ /* 0x000fd2000bf06100 */
[----:B------:R-:W-:Y:S05]  /*1320*/  BRA.U !UP0, `(.L_x_144) ;  /* 0x0000000d08407547 */ /* 0x000fea000b800000 */
[----:B------:R-:W0:Y:S01]  /*1330*/  S2R R10, SR_LANEID ;  /* 0x00000000000a7919 */ /* 0x000e220000000000 */
[----:B------:R-:W-:Y:S01]  /*1340*/  LOP3.LUT R6, R4, 0xff, RZ, 0xc0, !PT ;  /* 0x000000ff04067812 */ /* 0x000fe200078ec0ff */
[----:B------:R-:W-:Y:S01]  /*1350*/  BSSY.RECONVERGENT B1, `(.L_x_145) ;  /* 0x0000016000017945 */ /* 0x000fe20003800200 */
[----:B------:R2:W3:Y:S04]  /*1360*/  SHFL.DOWN PT, R9, R2, 0x1, 0x1f ;  /* 0x08201f0002097f89 */ /* 0x0004e800000e0000 */
[----:B------:R2:W4:Y:S04]  /*1370*/  SHFL.DOWN PT, R8, R3, 0x1, 0x1f ;  /* 0x08201f0003087f89 */ /* 0x00052800000e0000 */
[----:B------:R2:W1:Y:S01]  /*1380*/  SHFL.DOWN PT, R7, R6, 0x1, 0x1f ;  /* 0x08201f0006077f89 */ /* 0x00046200000e0000 */
        /* <DEDUP_REMOVED lines=18> */
.L_x_146:
[----:B------:R-:W-:Y:S05]  /*14b0*/  BSYNC.RECONVERGENT B1 ;  /* 0x0000000000017941 */ /* 0x000fea0003800200 */
.L_x_145:
        /* <DEDUP_REMOVED lines=23> */
.L_x_148:
[----:B------:R-:W-:Y:S05]  /*1630*/  BSYNC.RECONVERGENT B1 ;  /* 0x0000000000017941 */ /* 0x000fea0003800200 */
.L_x_147:
        /* <DEDUP_REMOVED lines=20> */
.L_x_150:
[----:B------:R-:W-:Y:S05]  /*1780*/  BSYNC.RECONVERGENT B1 ;  /* 0x0000000000017941 */ /* 0x000fea0003800200 */
.L_x_149:
        /* <DEDUP_REMOVED lines=20> */
.L_x_152:
[----:B------:R-:W-:Y:S05]  /*18d0*/  BSYNC.RECONVERGENT B1 ;  /* 0x0000000000017941 */ /* 0x000fea0003800200 */
.L_x_151:
        /* <DEDUP_REMOVED lines=20> */
.L_x_154:
[----:B------:R-:W-:Y:S05]  /*1a20*/  BSYNC.RECONVERGENT B1 ;  /* 0x0000000000017941 */ /* 0x000fea0003800200 */
.L_x_153:
        /* <DEDUP_REMOVED lines=10> */
.L_x_156:
[----:B------:R-:W-:Y:S05]  /*1ad0*/  BSYNC.RECONVERGENT B1 ;  /* 0x0000000000017941 */ /* 0x000fea0003800200 */
.L_x_155:
        /* <DEDUP_REMOVED lines=8> */
[----:B--2-4-:R-:W2:Y:S04]  /*1b60*/  LDS.64 R8, [UR6+0x20] ;  /* 0x00002006ff087984 */ /* 0x014ea80008000a00 */
[----:B------:R-:W4:Y:S04]  /*1b70*/  LDS.U8 R16, [UR6+0x28] ;  /* 0x00002806ff107984 */ /* 0x000f280008000000 */
[----:B0-----:R-:W0:Y:S04]  /*1b80*/  LDS.64 R6, [UR6+0x30] ;  /* 0x00003006ff067984 */ /* 0x001e280008000a00 */
[----:B------:R-:W0:Y:S04]  /*1b90*/  LDS.U8 R17, [UR6+0x38] ;  /* 0x00003806ff117984 */ /* 0x000e280008000000 */
[----:B------:R-:W0:Y:S04]  /*1ba0*/  LDS.64 R10, [UR6+0x40] ;  /* 0x00004006ff0a7984 */ /* 0x000e280008000a00 */
[----:B------:R-:W0:Y:S01]  /*1bb0*/  LDS.U8 R12, [UR6+0x48] ;  /* 0x00004806ff0c7984 */ /* 0x000e220008000000 */
[----:B-----5:R-:W-:-:S04]  /*1bc0*/  ISETP.NE.AND P2, PT, R14, RZ, PT ;  /* 0x000000ff0e00720c */ /* 0x020fc80003f45270 */
[----:B------:R-:W-:Y:S02]  /*1bd0*/  @P4 SEL R14, R4, 0x1, !P2 ;  /* 0x00000001040e4807 */ /* 0x000fe40005000000 */
[-C--:B--2---:R-:W-:Y:S01]  /*1be0*/  ISETP.LT.U32.AND P0, PT, R8, R2.reuse, PT ;  /* 0x000000020800720c */ /* 0x084fe20003f01070 */
[----:B------:R-:W2:Y:S01]  /*1bf0*/  LDS.64 R4, [UR6+0x50] ;  /* 0x00005006ff047984 */ /* 0x000ea20008000a00 */
[----:B------:R-:W-:Y:S02]  /*1c00*/  LOP3.LUT P3, RZ, R14, 0xff, RZ, 0xc0, !PT ;  /* 0x000000ff0eff7812 */ /* 0x000fe4000786c0ff */
[----:B------:R-:W-:Y:S02]  /*1c10*/  ISETP.LT.AND.EX P0, PT, R9, R3, PT, P0 ;  /* 0x000000030900720c */ /* 0x000fe40003f01300 */
[----:B----4-:R-:W-:Y:S02]  /*1c20*/  ISETP.NE.AND P5, PT, R16, RZ, PT ;  /* 0x000000ff1000720c */ /* 0x010fe40003fa5270 */
[----:B-1-3--:R-:W-:-:S02]  /*1c30*/  @P2 SEL R2, R8, R2, P0 ;  /* 0x0000000208022207 */ /* 0x00afc40000000000 */
[C---:B------:R-:W-:Y:S02]  /*1c40*/  @P2 SEL R3, R9.reuse, R3, P0 ;  /* 0x0000000309032207 */ /* 0x040fe40000000000 */
[----:B------:R-:W-:Y:S02]  /*1c50*/  SEL R13, R8, R2, !P4 ;  /* 0x00000002080d7207 */ /* 0x000fe40006000000 */
[----:B------:R-:W-:Y:S02]  /*1c60*/  SEL R3, R9, R3, !P4 ;  /* 0x0000000309037207 */ /* 0x000fe40006000000 */
[----:B0-----:R-:W-:Y:S01]  /*1c70*/  ISETP.LT.U32.AND P0, PT, R6, R13, PT ;  /* 0x0000000d0600720c */ /* 0x001fe20003f01070 */
[----:B------:R-:W-:Y:S01]  /*1c80*/  LDS.64 R8, [UR6+0x60] ;  /* 0x00006006ff087984 */ /* 0x000fe20008000a00 */
[----:B------:R-:W-:Y:S02]  /*1c90*/  @P3 SEL R16, R14, 0x1, !P5 ;  /* 0x000000010e103807 */ /* 0x000fe40006800000 */
[----:B------:R-:W-:Y:S01]  /*1ca0*/  ISETP.LT.AND.EX P0, PT, R7, R3, PT, P0 ;  /* 0x000000030700720c */ /* 0x000fe20003f01300 */
[----:B------:R-:W0:Y:S01]  /*1cb0*/  LDS.U8 R14, [UR6+0x58] ;  /* 0x00005806ff0e7984 */ /* 0x000e220008000000 */
[----:B------:R-:W-:-:S02]  /*1cc0*/  LOP3.LUT P2, RZ, R16, 0xff, RZ, 0xc0, !PT ;  /* 0x000000ff10ff7812 */ /* 0x000fc4000784c0ff */
[C---:B------:R-:W-:Y:S02]  /*1cd0*/  @P5 SEL R13, R6.reuse, R13, P0 ;  /* 0x0000000d060d5207 */ /* 0x040fe40000000000 */
[----:B------:R-:W-:Y:S02]  /*1ce0*/  ISETP.NE.AND P4, PT, R17, RZ, PT ;  /* 0x000000ff1100720c */ /* 0x000fe40003f85270 */
        /* <DEDUP_REMOVED lines=9> */
[----:B------:R-:W-:Y:S01]  /*1d80*/  @P4 SEL R13, R10, R13, P0 ;  /* 0x0000000d0a0d4207 */ /* 0x000fe20000000000 */
[----:B------:R-:W-:Y:S01]  /*1d90*/  LDS.64 R2, [UR6+0x80] ;  /* 0x00008006ff027984 */ /* 0x000fe20008000a00 */
[----:B------:R-:W-:Y:S02]  /*1da0*/  ISETP.NE.AND P3, PT, R12, RZ, PT ;  /* 0x000000ff0c00720c */ /* 0x000fe40003f65270 */
[----:B------:R-:W-:Y:S02]  /*1db0*/  @P4 SEL R15, R11, R15, P0 ;  /* 0x0000000f0b0f4207 */ /* 0x000fe40000000000 */
[----:B------:R-:W-:-:S02]  /*1dc0*/  SEL R13, R10, R13, !P2 ;  /* 0x0000000d0a0d7207 */ /* 0x000fc40005000000 */
[----:B------:R-:W-:Y:S01]  /*1dd0*/  SEL R15, R11, R15, !P2 ;  /* 0x0000000f0b0f7207 */ /* 0x000fe20005000000 */
[----:B------:R-:W3:Y:S01]  /*1de0*/  LDS.U8 R10, [UR6+0x78] ;  /* 0x00007806ff0a7984 */ /* 0x000ee20008000000 */
[----:B--2---:R-:W-:Y:S02]  /*1df0*/  ISETP.LT.U32.AND P0, PT, R4, R13, PT ;  /* 0x0000000d0400720c */ /* 0x004fe40003f01070 */
[----:B------:R-:W-:Y:S02]  /*1e00*/  @P5 SEL R12, R17, 0x1, !P3 ;  /* 0x00000001110c5807 */ /* 0x000fe40005800000 */
[----:B------:R-:W-:Y:S02]  /*1e10*/  ISETP.LT.AND.EX P0, PT, R5, R15, PT, P0 ;  /* 0x0000000f0500720c */ /* 0x000fe40003f01300 */
[----:B------:R-:W-:Y:S02]  /*1e20*/  LOP3.LUT P4, RZ, R12, 0xff, RZ, 0xc0, !PT ;  /* 0x000000ff0cff7812 */ /* 0x000fe4000788c0ff */
[----:B------:R-:W-:-:S02]  /*1e30*/  @P3 SEL R13, R4, R13, P0 ;  /* 0x0000000d040d3207 */ /* 0x000fc40000000000 */
[----:B0-----:R-:W-:Y:S02]  /*1e40*/  ISETP.NE.AND P2, PT, R14, RZ, PT ;  /* 0x000000ff0e00720c */ /* 0x001fe40003f45270 */
[C---:B------:R-:W-:Y:S02]  /*1e50*/  @P3 SEL R15, R5.reuse, R15, P0 ;  /* 0x0000000f050f3207 */ /* 0x040fe40000000000 */
[----:B------:R-:W-:Y:S02]  /*1e60*/  SEL R11, R4, R13, !P5 ;  /* 0x0000000d040b7207 */ /* 0x000fe40006800000 */
[----:B------:R-:W-:Y:S02]  /*1e70*/  SEL R13, R5, R15, !P5 ;  /* 0x0000000f050d7207 */ /* 0x000fe40006800000 */
[----:B------:R-:W-:Y:S02]  /*1e80*/  ISETP.LT.U32.AND P0, PT, R8, R11, PT ;  /* 0x0000000b0800720c */ /* 0x000fe40003f01070 */
[----:B------:R-:W-:-:S02]  /*1e90*/  @P4 SEL R14, R12, 0x1, !P2 ;  /* 0x000000010c0e4807 */ /* 0x000fc40005000000 */
[C---:B------:R-:W-:Y:S02]  /*1ea0*/  ISETP.LT.AND.EX P0, PT, R9.reuse, R13, PT, P0 ;  /* 0x0000000d0900720c */ /* 0x040fe40003f01300 */
[----:B------:R-:W-:Y:S02]  /*1eb0*/  LOP3.LUT P5, RZ, R14, 0xff, RZ, 0xc0, !PT ;  /* 0x000000ff0eff7812 */ /* 0x000fe400078ac0ff */
[----:B------:R-:W-:Y:S02]  /*1ec0*/  @P2 SEL R11, R8, R11, P0 ;  /* 0x0000000b080b2207 */ /* 0x000fe40000000000 */
[----:B-1----:R-:W-:Y:S02]  /*1ed0*/  ISETP.NE.AND P3, PT, R16, RZ, PT ;  /* 0x000000ff1000720c */ /* 0x002fe40003f65270 */
[----:B------:R-:W-:Y:S02]  /*1ee0*/  @P2 SEL R13, R9, R13, P0 ;  /* 0x0000000d090d2207 */ /* 0x000fe40000000000 */
[----:B------:R-:W-:-:S02]  /*1ef0*/  SEL R5, R8, R11, !P4 ;  /* 0x0000000b08057207 */ /* 0x000fc40006000000 */
[----:B------:R-:W-:Y:S02]  /*1f00*/  SEL R9, R9, R13, !P4 ;  /* 0x0000000d09097207 */ /* 0x000fe40006000000 */
[----:B------:R-:W-:Y:S02]  /*1f10*/  ISETP.LT.U32.AND P0, PT, R6, R5, PT ;  /* 0x000000050600720c */ /* 0x000fe40003f01070 */
[----:B------:R-:W-:Y:S02]  /*1f20*/  @P5 SEL R16, R14, 0x1, !P3 ;  /* 0x000000010e105807 */ /* 0x000fe40005800000 */
[----:B------:R-:W-:Y:S02]  /*1f30*/  ISETP.LT.AND.EX P0, PT, R7, R9, PT, P0 ;  /* 0x000000090700720c */ /* 0x000fe40003f01300 */
[----:B---3--:R-:W-:Y:S02]  /*1f40*/  ISETP.NE.AND P4, PT, R10, RZ, PT ;  /* 0x000000ff0a00720c */ /* 0x008fe40003f85270 */
[----:B------:R-:W-:-:S02]  /*1f50*/  @P3 SEL R5, R6, R5, P0 ;  /* 0x0000000506053207 */ /* 0x000fc40000000000 */
[----:B------:R-:W-:Y:S02]  /*1f60*/  LOP3.LUT P2, RZ, R16, 0xff, RZ, 0xc0, !PT ;  /* 0x000000ff10ff7812 */ /* 0x000fe4000784c0ff */
[C---:B------:R-:W-:Y:S02]  /*1f70*/  @P3 SEL R9, R7.reuse, R9, P0 ;  /* 0x0000000907093207 */ /* 0x040fe40000000000 */
[----:B------:R-:W-:Y:S02]  /*1f80*/  SEL R5, R6, R5, !P5 ;  /* 0x0000000506057207 */ /* 0x000fe40006800000 */
[----:B------:R-:W-:Y:S02]  /*1f90*/  SEL R7, R7, R9, !P5 ;  /* 0x0000000907077207 */ /* 0x000fe40006800000 */
[----:B------:R-:W-:-:S04]  /*1fa0*/  ISETP.LT.U32.AND P0, PT, R2, R5, PT ;  /* 0x000000050200720c */ /* 0x000fc80003f01070 */
        /* <DEDUP_REMOVED lines=8> */
.L_x_144:
[----:B------:R-:W0:Y:S01]  /*2030*/  S2R R13, SR_LANEID ;  /* 0x00000000000d7919 */ /* 0x000e220000000000 */
[----:B------:R-:W-:Y:S01]  /*2040*/  LOP3.LUT R6, R5, 0x3e0, RZ, 0xc0, !PT ;  /* 0x000003e005067812 */ /* 0x000fe200078ec0ff */
[----:B------:R-:W-:Y:S04]  /*2050*/  BSSY.RECONVERGENT B1, `(.L_x_158) ;  /* 0x0000022000017945 */ /* 0x000fe80003800200 */
[----:B------:R-:W-:Y:S01]  /*2060*/  VIADD R7, R6, 0x20 ;  /* 0x0000002006077836 */ /* 0x000fe20000000000 */
[----:B------:R-:W-:-:S04]  /*2070*/  LOP3.LUT R6, RZ, R6, RZ, 0x33, !PT ;  /* 0x00000006ff067212 */ /* 0x000fc800078e33ff */
[----:B------:R-:W-:Y:S01]  /*2080*/  ISETP.GT.U32.AND P0, PT, R7, UR4, PT ;  /* 0x0000000407007c0c */ /* 0x000fe2000bf04070 */
[----:B------:R-:W-:-:S05]  /*2090*/  VIADD R6, R6, UR4 ;  /* 0x0000000406067c36 */ /* 0x000fca0008000000 */
[----:B------:R-:W-:-:S05]  /*20a0*/  SEL R6, R6, 0x1f, P0 ;  /* 0x0000001f06067807 */ /* 0x000fca0000000000 */
[----:B------:R2:W3:Y:S01]  /*20b0*/  SHFL.DOWN PT, R8, R3, 0x1, R6 ;  /* 0x0820000003087989 */ /* 0x0004e200000e0006 */
        /* <DEDUP_REMOVED lines=22> */
[----:B--2---:R-:W-:-:S02]  /*2220*/  @!P0 SEL R2, R11, R2, P4 ;  /* 0x000000020b028207 */ /* 0x004fc40002000000 */
[C---:B------:R-:W-:Y:S02]  /*2230*/  @!P0 SEL R3, R8.reuse, R3, P4 ;  /* 0x0000000308038207 */ /* 0x040fe40002000000 */
[----:B------:R-:W-:Y:S02]  /*2240*/  @P0 PRMT R4, R7, 0x7610, R4 ;  /* 0x0000761007040816 */ /* 0x000fe40000000004 */
[----:B------:R-:W-:Y:S02]  /*2250*/  @P0 SEL R2, R11, R2, !P6 ;  /* 0x000000020b020207 */ /* 0x000fe40007000000 */
[----:B------:R-:W-:-:S07]  /*2260*/  @P0 SEL R3, R8, R3, !P6 ;  /* 0x0000000308030207 */ /* 0x000fce0007000000 */
.L_x_159:
[----:B------:R-:W-:Y:S05]  /*2270*/  BSYNC.RECONVERGENT B1 ;  /* 0x0000000000017941 */ /* 0x000fea0003800200 */
.L_x_158:
        /* <DEDUP_REMOVED lines=8> */
[----:B------:R-:W-:Y:S01]  /*2300*/  IMAD.MOV.U32 R11, RZ, RZ, 0x1 ;  /* 0x00000001ff0b7424 */ /* 0x000fe200078e00ff */
[----:B------:R-:W-:-:S04]  /*2310*/  LOP3.LUT P5, R10, R4, 0xff, RZ, 0xc0, !PT ;  /* 0x000000ff040a7812 */ /* 0x000fc800078ac0ff */
[----:B------:R-:W-:-:S13]  /*2320*/  PLOP3.LUT P0, PT, P5, P0, PT, 0x2f, 0xf2 ;  /* 0x0000000000f2781c */ /* 0x000fda0002f00577 */
[----:B------:R-:W-:Y:S02]  /*2330*/  @!P0 ISETP.LT.U32.AND P5, PT, R9, R2, PT ;  /* 0x000000020900820c */ /* 0x000fe40003fa1070 */
[----:B------:R-:W-:Y:S02]  /*2340*/  @P0 ISETP.NE.AND P6, PT, R10, RZ, PT ;  /* 0x000000ff0a00020c */ /* 0x000fe40003fc5270 */
[----:B------:R-:W-:Y:S02]  /*2350*/  @!P0 PRMT R4, R11, 0x7610, R4 ;  /* 0x000076100b048816 */ /* 0x000fe40000000004 */
[----:B----4-:R-:W-:Y:S02]  /*2360*/  @!P0 ISETP.LT.AND.EX P5, PT, R8, R3, PT, P5 ;  /* 0x000000030800820c */ /* 0x010fe40003fa1350 */
[----:B------:R-:W-:Y:S02]  /*2370*/  @P0 SEL R7, R7, R4, !P6 ;  /* 0x0000000407070207 */ /* 0x000fe40007000000 */
[----:B--23--:R-:W-:-:S02]  /*2380*/  @!P0 SEL R2, R9, R2, P5 ;  /* 0x0000000209028207 */ /* 0x00cfc40002800000 */
[C---:B------:R-:W-:Y:S02]  /*2390*/  @!P0 SEL R3, R8.reuse, R3, P5 ;  /* 0x0000000308038207 */ /* 0x040fe40002800000 */
[----:B------:R-:W-:Y:S02]  /*23a0*/  @P0 PRMT R4, R7, 0x7610, R4 ;  /* 0x0000761007040816 */ /* 0x000fe40000000004 */
[----:B------:R-:W-:Y:S02]  /*23b0*/  @P0 SEL R2, R9, R2, !P6 ;  /* 0x0000000209020207 */ /* 0x000fe40007000000 */
[----:B------:R-:W-:-:S07]  /*23c0*/  @P0 SEL R3, R8, R3, !P6 ;  /* 0x0000000308030207 */ /* 0x000fce0007000000 */
.L_x_161:
[----:B------:R-:W-:Y:S05]  /*23d0*/  BSYNC.RECONVERGENT B1 ;  /* 0x0000000000017941 */ /* 0x000fea0003800200 */
.L_x_160:
[----:B0-----:R-:W-:Y:S01]  /*23e0*/  LOP3.LUT R7, R4, 0xff, RZ, 0xc0, !PT ;  /* 0x000000ff04077812 */ /* 0x001fe200078ec0ff */
[----:B------:R0:W0:Y:S01]  /*23f0*/  SHFL.DOWN PT, R9, R2, 0x4, R6 ;  /* 0x0880000002097989 */ /* 0x00002200000e0006 */
[----:B------:R-:W-:Y:S03]  /*2400*/  BSSY.RECONVERGENT B1, `(.L_x_162) ;  /* 0x0000012000017945 */ /* 0x000fe60003800200 */
[----:B----4-:R4:W0:Y:S04]  /*2410*/  SHFL.DOWN PT, R8, R3, 0x4, R6 ;  /* 0x0880000003087989 */ /* 0x01082800000e0006 */
        /* <DEDUP_REMOVED lines=11> */
[----:B--23--:R-:W-:-:S02]  /*24d0*/  @!P0 SEL R2, R9, R2, P3 ;  /* 0x0000000209028207 */ /* 0x00cfc40001800000 */
[C---:B----4-:R-:W-:Y:S02]  /*24e0*/  @!P0 SEL R3, R8.reuse, R3, P3 ;  /* 0x0000000308038207 */ /* 0x050fe40001800000 */
[----:B------:R-:W-:Y:S02]  /*24f0*/  @P0 PRMT R4, R7, 0x7610, R4 ;  /* 0x0000761007040816 */ /* 0x000fe40000000004 */
[----:B------:R-:W-:Y:S02]  /*2500*/  @P0 SEL R2, R9, R2, !P5 ;  /* 0x0000000209020207 */ /* 0x000fe40006800000 */
[----:B------:R-:W-:-:S07]  /*2510*/  @P0 SEL R3, R8, R3, !P5 ;  /* 0x0000000308030207 */ /* 0x000fce0006800000 */
.L_x_163:
[----:B------:R-:W-:Y:S05]  /*2520*/  BSYNC.RECONVERGENT B1 ;  /* 0x0000000000017941 */ /* 0x000fea0003800200 */
.L_x_162:
        /* <DEDUP_REMOVED lines=20> */
.L_x_165:
[----:B------:R-:W-:Y:S05]  /*2670*/  BSYNC.RECONVERGENT B1 ;  /* 0x0000000000017941 */ /* 0x000fea0003800200 */
.L_x_164:
        /* <DEDUP_REMOVED lines=8> */
[----:B--234-:R-:W-:-:S04]  /*2700*/  LOP3.LUT P2, R6, R4, 0xff, RZ, 0xc0, !PT ;  /* 0x000000ff04067812 */ /* 0x01cfc8000784c0ff */
        /* <DEDUP_REMOVED lines=11> */
.L_x_167:
[----:B------:R-:W-:Y:S05]  /*27c0*/  BSYNC.RECONVERGENT B1 ;  /* 0x0000000000017941 */ /* 0x000fea0003800200 */
.L_x_166:
[----:B------:R-:W-:Y:S04]  /*27d0*/  BSSY.RECONVERGENT B1, `(.L_x_168) ;  /* 0x000000a000017945 */ /* 0x000fe80003800200 */
[----:B------:R-:W-:Y:S05]  /*27e0*/  @P1 BRA `(.L_x_169) ;  /* 0x0000000000201947 */ /* 0x000fea0003800000 */
[----:B0-----:R-:W0:Y:S01]  /*27f0*/  S2R R8, SR_CgaCtaId ;  /* 0x0000000000087919 */ /* 0x001e220000008800 */
[----:B------:R-:W-:Y:S02]  /*2800*/  MOV R7, 0x400 ;  /* 0x0000040000077802 */ /* 0x000fe40000000f00 */
[----:B--234-:R-:W-:-:S04]  /*2810*/  SHF.R.U32.HI R6, RZ, 0x1, R5 ;  /* 0x00000001ff067819 */ /* 0x01cfc80000011605 */
[----:B------:R-:W-:Y:S02]  /*2820*/  LOP3.LUT R6, R6, 0x1f0, RZ, 0xc0, !PT ;  /* 0x000001f006067812 */ /* 0x000fe400078ec0ff */
[----:B0-----:R-:W-:-:S05]  /*2830*/  LEA R7, R8, R7, 0x18 ;  /* 0x0000000708077211 */ /* 0x001fca00078ec0ff */
[----:B------:R-:W-:-:S05]  /*2840*/  IMAD.IADD R7, R6, 0x1, R7 ;  /* 0x0000000106077824 */ /* 0x000fca00078e0207 */
[----:B------:R0:W-:Y:S04]  /*2850*/  STS.64 [R7+0x10], R2 ;  /* 0x0000100207007388 */ /* 0x0001e80000000a00 */
[----:B------:R0:W-:Y:S02]  /*2860*/  STS.U8 [R7+0x8], R4 ;  /* 0x0000080407007388 */ /* 0x0001e40000000000 */
.L_x_169:
[----:B------:R-:W-:Y:S05]  /*2870*/  BSYNC.RECONVERGENT B1 ;  /* 0x0000000000017941 */ /* 0x000fea0003800200 */
.L_x_168:
[----:B------:R-:W-:Y:S01]  /*2880*/  BAR.SYNC.DEFER_BLOCKING 0x0 ;  /* 0x0000000000007b1d */ /* 0x000fe20000010000 */
[----:B------:R-:W-:-:S13]  /*2890*/  ISETP.NE.AND P1, PT, R5, RZ, PT ;  /* 0x000000ff0500720c */ /* 0x000fda0003f25270 */
[----:B------:R-:W-:Y:S05]  /*28a0*/  @P1 BRA `(.L_x_157) ;  /* 0x0000002c00501947 */ /* 0x000fea0003800000 */
[----:B------:R-:W-:Y:S02]  /*28b0*/  UISETP.GE.U32.AND UP3, UPT, UR4, 0x21, UPT ;  /* 0x000000210400788c */ /* 0x000fe4000bf66070 */
[----:B------:R-:W-:Y:S02]  /*28c0*/  UISETP.GE.U32.AND UP2, UPT, UR4, 0x41, UPT ;  /* 0x000000410400788c */ /* 0x000fe4000bf46070 */
[----:B------:R-:W-:Y:S02]  /*28d0*/  UISETP.GE.U32.AND.EX UP3, UPT, UR5, URZ, UPT, UP3 ;  /* 0x000000ff0500728c */ /* 0x000fe4000bf66130 */
[----:B------:R-:W-:Y:S02]  /*28e0*/  UISETP.GE.U32.AND UP1, UPT, UR4, 0x61, UPT ;  /* 0x000000610400788c */ /* 0x000fe4000bf26070 */
[----:B------:R-:W-:Y:S02]  /*28f0*/  UISETP.GE.U32.AND UP0, UPT, UR4, 0x81, UPT ;  /* 0x000000810400788c */ /* 0x000fe4000bf06070 */
[----:B------:R-:W-:-:S02]  /*2900*/  UISETP.GE.U32.AND UP6, UPT, UR4, 0xa1, UPT ;  /* 0x000000a10400788c */ /* 0x000fc4000bfc6070 */
[----:B------:R-:W-:Y:S02]  /*2910*/  UISETP.GE.U32.AND UP4, UPT, UR4, 0xc1, UPT ;  /* 0x000000c10400788c */ /* 0x000fe4000bf86070 */
[----:B------:R-:W-:Y:S02]  /*2920*/  UISETP.GE.U32.AND UP5, UPT, UR4, 0xe1, UPT ;  /* 0x000000e10400788c */ /* 0x000fe4000bfa6070 */
[----:B------:R-:W-:Y:S02]  /*2930*/  UISETP.GE.U32.AND.EX UP2, UPT, UR5, URZ, UPT, UP2 ;  /* 0x000000ff0500728c */ /* 0x000fe4000bf46120 */
[----:B------:R-:W-:Y:S02]  /*2940*/  UISETP.GE.U32.AND.EX UP1, UPT, UR5, URZ, UPT, UP1 ;  /* 0x000000ff0500728c */ /* 0x000fe4000bf26110 */
[----:B------:R-:W-:Y:S02]  /*2950*/  UISETP.GE.U32.AND.EX UP0, UPT, UR5, URZ, UPT, UP0 ;  /* 0x000000ff0500728c */ /* 0x000fe4000bf06100 */
[----:B------:R-:W-:-:S02]  /*2960*/  UISETP.GE.U32.AND.EX UP6, UPT, UR5, URZ, UPT, UP6 ;  /* 0x000000ff0500728c */ /* 0x000fc4000bfc6160 */
[----:B------:R-:W-:Y:S02]  /*2970*/  UISETP.GE.U32.AND.EX UP4, UPT, UR5, URZ, UPT, UP4 ;  /* 0x000000ff0500728c */ /* 0x000fe4000bf86140 */
[----:B------:R-:W-:Y:S01]  /*2980*/  UISETP.GE.U32.AND.EX UP5, UPT, UR5, URZ, UPT, UP5 ;  /* 0x000000ff0500728c */ /* 0x000fe2000bfa6150 */
[----:B------:R-:W-:Y:S10]  /*2990*/  BRA.U !UP3, `(.L_x_170) ;  /* 0x000000010b3c7547 */ /* 0x000ff4000b800000 */
[----:B------:R-:W5:Y:S01]  /*29a0*/  S2UR UR7, SR_CgaCtaId ;  /* 0x00000000000779c3 */ /* 0x000f620000008800 */
[----:B------:R-:W-:Y:S01]  /*29b0*/  UMOV UR6, 0x400 ;  /* 0x0000040000067882 */ /* 0x000fe20000000000 */
[----:B------:R-:W-:Y:S01]  /*29c0*/  LOP3.LUT P3, RZ, R4, 0xff, RZ, 0xc0, !PT ;  /* 0x000000ff04ff7812 */ /* 0x000fe2000786c0ff */
[----:B-----5:R-:W-:-:S09]  /*29d0*/  ULEA UR6, UR7, UR6, 0x18 ;  /* 0x0000000607067291 */ /* 0x020fd2000f8ec0ff */
[----:B------:R-:W5:Y:S04]  /*29e0*/  LDS.U8 R5, [UR6+0x18] ;  /* 0x00001806ff057984 */ /* 0x000f680008000000 */
[----:B0-234-:R-:W0:Y:S01]  /*29f0*/  LDS.64 R6, [UR6+0x20] ;  /* 0x00002006ff067984 */ /* 0x01de220008000a00 */
        /* <DEDUP_REMOVED lines=9> */
.L_x_170:
[----:B------:R-:W-:Y:S05]  /*2a90*/  BRA.U !UP2, `(.L_x_171) ;  /* 0x000000010a3c7547 */ /* 0x000fea000b800000 */
        /* <DEDUP_REMOVED lines=15> */
.L_x_171:
        /* <DEDUP_REMOVED lines=16> */
.L_x_172:
        /* <DEDUP_REMOVED lines=16> */
.L_x_173:
        /* <DEDUP_REMOVED lines=16> */
.L_x_174:
        /* <DEDUP_REMOVED lines=16> */
.L_x_175:
        /* <DEDUP_REMOVED lines=17> */
.L_x_134:
[----:B------:R-:W0:Y:S01]  /*30a0*/  S2R R8, SR_TID.X ;  /* 0x0000000000087919 */ /* 0x000e220000002100 */
[----:B------:R-:W0:Y:S01]  /*30b0*/  LDC.64 R6, c[0x0][0x380] ;  /* 0x0000e000ff067b82 */ /* 0x000e220000000a00 */
[----:B------:R-:W2:Y:S01]  /*30c0*/  LDCU UR6, c[0x0][0x38c] ;  /* 0x00007180ff0677ac */ /* 0x000ea20008000800 */
[----:B------:R-:W3:Y:S01]  /*30d0*/  LDCU.64 UR8, c[0x0][0x390] ;  /* 0x00007200ff0877ac */ /* 0x000ee20008000a00 */
[----:B0-----:R-:W-:-:S05]  /*30e0*/  IMAD.WIDE.U32 R6, R8, 0x4, R6 ;  /* 0x0000000408067825 */ /* 0x001fca00078e0006 */
[----:B------:R-:W2:Y:S04]  /*30f0*/  LDG.E R3, desc[UR10][R6.64] ;  /* 0x0000000a06037981 */ /* 0x000ea8000c1e1900 */
[----:B------:R-:W4:Y:S04]  /*3100*/  LDG.E R4, desc[UR10][R6.64+0x800] ;  /* 0x0008000a06047981 */ /* 0x000f28000c1e1900 */
[----:B------:R-:W5:Y:S04]  /*3110*/  LDG.E R2, desc[UR10][R6.64+0x400] ;  /* 0x0004000a06027981 */ /* 0x000f68000c1e1900 */
[----:B------:R-:W5:Y:S01]  /*3120*/  LDG.E R5, desc[UR10][R6.64+0xc00] ;  /* 0x000c000a06057981 */ /* 0x000f62000c1e1900 */
[----:B------:R-:W-:Y:S01]  /*3130*/  VIADD R9, R8, 0x100 ;  /* 0x0000010008097836 */ /* 0x000fe20000000000 */
[----:B------:R-:W-:-:S04]  /*3140*/  UIADD3 UR7, UP0, UPT, UR4, -0x400, URZ ;  /* 0xfffffc0004077890 */ /* 0x000fc8000ff1e0ff */
[----:B------:R-:W-:Y:S02]  /*3150*/  UIADD3.X UR12, UPT, UPT, UR5, -0x1, URZ, UP0, !UPT ;  /* 0xffffffff050c7890 */ /* 0x000fe400087fe4ff */
[----:B------:R-:W-:-:S04]  /*3160*/  UISETP.GE.U32.AND UP0, UPT, UR7, 0x400, UPT ;  /* 0x000004000700788c */ /* 0x000fc8000bf06070 */
[----:B------:R-:W-:Y:S01]  /*3170*/  UISETP.GE.U32.AND.EX UP0, UPT, UR12, URZ, UPT, UP0 ;  /* 0x000000ff0c00728c */ /* 0x000fe2000bf06100 */
[----:B--2---:R-:W-:Y:S01]  /*3180*/  ISETP.NE.AND P0, PT, R3, UR6, PT ;  /* 0x0000000603007c0c */ /* 0x004fe2000bf05270 */
[----:B------:R-:W-:-:S03]  /*3190*/  VIADD R3, R8, 0x200 ;  /* 0x0000020008037836 */ /* 0x000fc60000000000 */
[----:B------:R-:W-:Y:S02]  /*31a0*/  SEL R9, R8, R9, !P0 ;  /* 0x0000000908097207 */ /* 0x000fe40004000000 */
[----:B---3--:R-:W-:Y:S02]  /*31b0*/  IADD3 R10, P1, PT, R3, UR8, RZ ;  /* 0x00000008030a7c10 */ /* 0x008fe4000ff3e0ff */
[----:B------:R-:W-:Y:S02]  /*31c0*/  IADD3 R3, P3, PT, R9, UR8, RZ ;  /* 0x0000000809037c10 */ /* 0x000fe4000ff7e0ff */
[----:B----4-:R-:W-:Y:S01]  /*31d0*/  ISETP.NE.AND P2, PT, R4, UR6, PT ;  /* 0x0000000604007c0c */ /* 0x010fe2000bf45270 */
[----:B------:R-:W-:Y:S01]  /*31e0*/  IMAD.X R12, RZ, RZ, UR9, P1 ;  /* 0x00000009ff0c7e24 */ /* 0x000fe200088e06ff */
[----:B------:R-:W-:Y:S01]  /*31f0*/  ISETP.LT.U32.AND P1, PT, R10, R3, PT ;  /* 0x000000030a00720c */ /* 0x000fe20003f21070 */
[----:B------:R-:W-:Y:S01]  /*3200*/  IMAD.X R9, RZ, RZ, UR9, P3 ;  /* 0x00000009ff097e24 */ /* 0x000fe200098e06ff */
[----:B-----5:R-:W-:-:S02]  /*3210*/  ISETP.EQ.OR P0, PT, R2, UR6, !P0 ;  /* 0x0000000602007c0c */ /* 0x020fc4000c702670 */
[----:B------:R-:W-:Y:S02]  /*3220*/  IADD3 R11, P4, PT, R10, 0x100, RZ ;  /* 0x000001000a0b7810 */ /* 0x000fe40007f9e0ff */
[----:B------:R-:W-:Y:S02]  /*3230*/  ISETP.LT.AND.EX P1, PT, R12, R9, PT, P1 ;  /* 0x000000090c00720c */ /* 0x000fe40003f21310 */
[----:B------:R-:W-:-:S03]  /*3240*/  ISETP.NE.AND P3, PT, R5, UR6, PT ;  /* 0x0000000605007c0c */ /* 0x000fc6000bf65270 */
[----:B------:R-:W-:Y:S02]  /*3250*/  @!P2 SEL R3, R10, R3, P1 ;  /* 0x000000030a03a207 */ /* 0x000fe40000800000 */
[----:B------:R-:W-:Y:S02]  /*3260*/  @!P2 SEL R9, R12, R9, P1 ;  /* 0x000000090c09a207 */ /* 0x000fe40000800000 */
[----:B------:R-:W-:Y:S01]  /*3270*/  SEL R2, R3, R10, P0 ;  /* 0x0000000a03027207 */ /* 0x000fe20000000000 */
[----:B------:R-:W-:Y:S01]  /*3280*/  IMAD.X R10, RZ, RZ, R12, P4 ;  /* 0x000000ffff0a7224 */ /* 0x000fe200020e060c */
[----:B------:R-:W-:Y:S01]  /*3290*/  SEL R3, R9, R12, P0 ;  /* 0x0000000c09037207 */ /* 0x000fe20000000000 */
[----:B------:R-:W-:Y:S01]  /*32a0*/  IMAD.MOV.U32 R9, RZ, RZ, 0x400 ;  /* 0x00000400ff097424 */ /* 0x000fe200078e00ff */
[----:B------:R-:W-:Y:S02]  /*32b0*/  ISETP.LT.U32.AND P1, PT, R11, R2, PT ;  /* 0x000000020b00720c */ /* 0x000fe40003f21070 */
[----:B------:R-:W-:-:S02]  /*32c0*/  ISETP.EQ.OR P0, PT, R4, UR6, P0 ;  /* 0x0000000604007c0c */ /* 0x000fc40008702670 */
[CC--:B------:R-:W-:Y:S02]  /*32d0*/  ISETP.LT.AND.EX P1, PT, R10.reuse, R3.reuse, PT, P1 ;  /* 0x000000030a00720c */ /* 0x0c0fe40003f21310 */
[----:B------:R-:W-:Y:S01]  /*32e0*/  ISETP.EQ.OR P2, PT, R5, UR6, P0 ;  /* 0x0000000605007c0c */ /* 0x000fe20008742670 */
[----:B------:R-:W-:Y:S01]  /*32f0*/  IMAD.MOV.U32 R5, RZ, RZ, RZ ;  /* 0x000000ffff057224 */ /* 0x000fe200078e00ff */
[----:B------:R-:W-:Y:S02]  /*3300*/  @!P3 SEL R2, R11, R2, P1 ;  /* 0x000000020b02b207 */ /* 0x000fe40000800000 */
[----:B------:R-:W-:Y:S02]  /*3310*/  @!P3 SEL R3, R10, R3, P1 ;  /* 0x000000030a03b207 */ /* 0x000fe40000800000 */
[----:B------:R-:W-:Y:S02]  /*3320*/  SEL R2, R2, R11, P0 ;  /* 0x0000000b02027207 */ /* 0x000fe40000000000 */
[----:B------:R-:W-:-:S02]  /*3330*/  SEL R4, RZ, 0x1, !P2 ;  /* 0x00000001ff047807 */ /* 0x000fc40005000000 */
[----:B------:R-:W-:Y:S01]  /*3340*/  SEL R3, R3, R10, P0 ;  /* 0x0000000a03037207 */ /* 0x000fe20000000000 */
[----:B------:R-:W-:Y:S06]  /*3350*/  BRA.U !UP0, `(.L_x_176) ;  /* 0x0000000508187547 */ /* 0x000fec000b800000 */
[----:B------:R-:W-:Y:S01]  /*3360*/  IMAD.MOV.U32 R9, RZ, RZ, 0x400 ;  /* 0x00000400ff097424 */ /* 0x000fe200078e00ff */
[----:B------:R-:W0:Y:S01]  /*3370*/  LDCU UR6, c[0x0][0x38c] ;  /* 0x00007180ff0677ac */ /* 0x000e220008000800 */
[----:B------:R-:W-:Y:S01]  /*3380*/  IMAD.MOV.U32 R5, RZ, RZ, RZ ;  /* 0x000000ffff057224 */ /* 0x000fe200078e00ff */
[----:B------:R-:W2:Y:S01]  /*3390*/  LDCU.64 UR8, c[0x0][0x390] ;  /* 0x00007200ff0877ac */ /* 0x000ea20008000a00 */
[----:B------:R-:W3:Y:S01]  /*33a0*/  LDCU.64 UR4, c[0x0][0x3a0] ;  /* 0x00007400ff0477ac */ /* 0x000ee20008000a00 */
[----:B------:R-:W-:-:S04]  /*33b0*/  NOP ;  /* 0x0000000000007918 */ /* 0x000fc80000000000 */
.L_x_178:
[----:B------:R-:W-:-:S04]  /*33c0*/  LEA R12, P0, R9, R6, 0x2 ;  /* 0x00000006090c7211 */ /* 0x000fc800078010ff */
[----:B------:R-:W-:-:S05]  /*33d0*/  LEA.HI.X R13, R9, R7, R5, 0x2, P0 ;  /* 0x00000007090d7211 */ /* 0x000fca00000f1405 */
[----:B------:R-:W0:Y:S04]  /*33e0*/  LDG.E R15, desc[UR10][R12.64] ;  /* 0x0000000a0c0f7981 */ /* 0x000e28000c1e1900 */
[----:B------:R-:W4:Y:S04]  /*33f0*/  LDG.E R11, desc[UR10][R12.64+0x400] ;  /* 0x0004000a0c0b7981 */ /* 0x000f28000c1e1900 */
[----:B------:R-:W5:Y:S04]  /*3400*/  LDG.E R14, desc[UR10][R12.64+0x800] ;  /* 0x0008000a0c0e7981 */ /* 0x000f68000c1e1900 */
[----:B------:R1:W3:Y:S01]  /*3410*/  LDG.E R10, desc[UR10][R12.64+0xc00] ;  /* 0x000c000a0c0a7981 */ /* 0x0002e2000c1e1900 */
[----:B------:R-:W-:-:S02]  /*3420*/  LOP3.LUT P3, RZ, R4, 0xff, RZ, 0xc0, !PT ;  /* 0x000000ff04ff7812 */ /* 0x000fc4000786c0ff */
[----:B0-----:R-:W-:Y:S02]  /*3430*/  ISETP.NE.AND P2, PT, R15, UR6, PT ;  /* 0x000000060f007c0c */ /* 0x001fe4000bf45270 */
[----:B--2---:R-:W-:Y:S02]  /*3440*/  IADD3 R15, P1, P4, R9, UR8, R8 ;  /* 0x00000008090f7c10 */ /* 0x004fe4000fc3e008 */
[----:B-1----:R-:W-:Y:S02]  /*3450*/  SEL R12, RZ, 0x1, P2 ;  /* 0x00000001ff0c7807 */ /* 0x002fe40001000000 */
[----:B------:R-:W-:Y:S02]  /*3460*/  ISETP.LT.U32.AND P0, PT, R15, R2, PT ;  /* 0x000000020f00720c */ /* 0x000fe40003f01070 */
[----:B------:R-:W-:Y:S02]  /*3470*/  IADD3.X R16, PT, PT, R5, UR9, RZ, P1, P4 ;  /* 0x0000000905107c10 */ /* 0x000fe40008fe84ff */
[----:B------:R-:W-:-:S02]  /*3480*/  IADD3 R13, P5, PT, R15, 0x100, RZ ;  /* 0x000001000f0d7810 */ /* 0x000fc40007fbe0ff */
[CC--:B------:R-:W-:Y:S02]  /*3490*/  ISETP.LT.AND.EX P0, PT, R16.reuse, R3.reuse, PT, P0 ;  /* 0x000000031000720c */ /* 0x0c0fe40003f01300 */
[----:B----4-:R-:W-:Y:S02]  /*34a0*/  ISETP.NE.AND P4, PT, R11, UR6, PT ;  /* 0x000000060b007c0c */ /* 0x010fe4000bf85270 */
[C---:B------:R-:W-:Y:S02]  /*34b0*/  @!P2 SEL R2, R15.reuse, R2, P0 ;  /* 0x000000020f02a207 */ /* 0x040fe40000000000 */
[----:B------:R-:W-:Y:S02]  /*34c0*/  @!P2 SEL R3, R16, R3, P0 ;  /* 0x000000031003a207 */ /* 0x000fe40000000000 */
[----:B------:R-:W-:Y:S02]  /*34d0*/  SEL R2, R15, R2, !P3 ;  /* 0x000000020f027207 */ /* 0x000fe40005800000 */
[----:B------:R-:W-:Y:S01]  /*34e0*/  @P3 SEL R12, R4, 0x1, P2 ;  /* 0x00000001040c3807 */ /* 0x000fe20001000000 */
[----:B------:R-:W-:Y:S01]  /*34f0*/  IMAD.X R4, RZ, RZ, R16, P5 ;  /* 0x000000ffff047224 */ /* 0x000fe200028e0610 */
[----:B------:R-:W-:-:S02]  /*3500*/  SEL R3, R16, R3, !P3 ;  /* 0x0000000310037207 */ /* 0x000fc40005800000 */
[CC--:B------:R-:W-:Y:S02]  /*3510*/  ISETP.LT.U32.AND P0, PT, R13.reuse, R2.reuse, PT ;  /* 0x000000020d00720c */ /* 0x0c0fe40003f01070 */
[----:B------:R-:W-:Y:S02]  /*3520*/  LOP3.LUT P1, RZ, R12, 0xff, RZ, 0xc0, !PT ;  /* 0x000000ff0cff7812 */ /* 0x000fe4000782c0ff */
[-C--:B------:R-:W-:Y:S02]  /*3530*/  ISETP.LT.AND.EX P0, PT, R4, R3.reuse, PT, P0 ;  /* 0x000000030400720c */ /* 0x080fe40003f01300 */
[----:B-----5:R-:W-:Y:S02]  /*3540*/  ISETP.NE.AND P2, PT, R14, UR6, PT ;  /* 0x000000060e007c0c */ /* 0x020fe4000bf45270 */
[----:B------:R-:W-:Y:S02]  /*3550*/  @!P4 SEL R2, R13, R2, P0 ;  /* 0x000000020d02c207 */ /* 0x000fe40000000000 */
[----:B------:R-:W-:-:S02]  /*3560*/  @!P4 SEL R3, R4, R3, P0 ;  /* 0x000000030403c207 */ /* 0x000fc40000000000 */
[----:B------:R-:W-:Y:S02]  /*3570*/  IADD3 R11, P0, PT, R15, 0x200, RZ ;  /* 0x000002000f0b7810 */ /* 0x000fe40007f1e0ff */
[----:B------:R-:W-:Y:S02]  /*3580*/  SEL R2, R13, R2, !P1 ;  /* 0x000000020d027207 */ /* 0x000fe40004800000 */
[----:B------:R-:W-:Y:S01]  /*3590*/  SEL R3, R4, R3, !P1 ;  /* 0x0000000304037207 */ /* 0x000fe20004800000 */
[----:B------:R-:W-:Y:S01]  /*35a0*/  IMAD.X R4, RZ, RZ, R16, P0 ;  /* 0x000000ffff047224 */ /* 0x000fe200000e0610 */
[----:B------:R-:W-:Y:S02]  /*35b0*/  ISETP.LT.U32.AND P0, PT, R11, R2, PT ;  /* 0x000000020b00720c */ /* 0x000fe40003f01070 */
[----:B------:R-:W-:Y:S02]  /*35c0*/  SEL R17, RZ, 0x1, P4 ;  /* 0x00000001ff117807 */ /* 0x000fe40002000000 */
[----:B------:R-:W-:-:S02]  /*35d0*/  @P1 SEL R17, R12, 0x1, P4 ;  /* 0x000000010c111807 */ /* 0x000fc40002000000 */
[CC--:B------:R-:W-:Y:S02]  /*35e0*/  ISETP.LT.AND.EX P0, PT, R4.reuse, R3.reuse, PT, P0 ;  /* 0x000000030400720c */ /* 0x0c0fe40003f01300 */
[----:B------:R-:W-:Y:S02]  /*35f0*/  LOP3.LUT P1, RZ, R17, 0xff, RZ, 0xc0, !PT ;  /* 0x000000ff11ff7812 */ /* 0x000fe4000782c0ff */
[C---:B------:R-:W-:Y:S02]  /*3600*/  @!P2 SEL R2, R11.reuse, R2, P0 ;  /* 0x000000020b02a207 */ /* 0x040fe40000000000 */
[----:B------:R-:W-:Y:S02]  /*3610*/  @!P2 SEL R3, R4, R3, P0 ;  /* 0x000000030403a207 */ /* 0x000fe40000000000 */
[----:B------:R-:W-:Y:S02]  /*3620*/  SEL R2, R11, R2, !P1 ;  /* 0x000000020b027207 */ /* 0x000fe40004800000 */
[----:B------:R-:W-:-:S02]  /*3630*/  IADD3 R11, P0, PT, R15, 0x300, RZ ;  /* 0x000003000f0b7810 */ /* 0x000fc40007f1e0ff */
[----:B------:R-:W-:Y:S02]  /*3640*/  SEL R3, R4, R3, !P1 ;  /* 0x0000000304037207 */ /* 0x000fe40004800000 */
[----:B---3--:R-:W-:Y:S02]  /*3650*/  IADD3 R4, P4, PT, -R9, UR4, RZ ;  /* 0x0000000409047c10 */ /* 0x008fe4000ff9e1ff */
[----:B------:R-:W-:Y:S01]  /*3660*/  ISETP.NE.AND P3, PT, R10, UR6, PT ;  /* 0x000000060a007c0c */ /* 0x000fe2000bf65270 */
[----:B------:R-:W-:Y:S01]  /*3670*/  IMAD.X R10, RZ, RZ, R16, P0 ;  /* 0x000000ffff0a7224 */ /* 0x000fe200000e0610 */
[----:B------:R-:W-:Y:S02]  /*3680*/  ISETP.GE.U32.AND P0, PT, R4, 0x400, PT ;  /* 0x000004000400780c */ /* 0x000fe40003f06070 */
[----:B------:R-:W-:Y:S02]  /*3690*/  IADD3.X R13, PT, PT, ~R5, UR5, RZ, P4, !PT ;  /* 0x00000005050d7c10 */ /* 0x000fe4000a7fe5ff */
[----:B------:R-:W-:-:S02]  /*36a0*/  SEL R12, RZ, 0x1, P2 ;  /* 0x00000001ff0c7807 */ /* 0x000fc40001000000 */
[----:B------:R-:W-:Y:S02]  /*36b0*/  @P1 SEL R12, R17, 0x1, P2 ;  /* 0x00000001110c1807 */ /* 0x000fe40001000000 */
[----:B------:R-:W-:Y:S02]  /*36c0*/  ISETP.GE.U32.AND.EX P0, PT, R13, RZ, PT, P0 ;  /* 0x000000ff0d00720c */ /* 0x000fe40003f06100 */
[----:B------:R-:W-:Y:S02]  /*36d0*/  LOP3.LUT P2, RZ, R12, 0xff, RZ, 0xc0, !PT ;  /* 0x000000ff0cff7812 */ /* 0x000fe4000784c0ff */
[----:B------:R-:W-:Y:S02]  /*36e0*/  ISETP.LT.U32.AND P1, PT, R11, R2, PT ;  /* 0x000000020b00720c */ /* 0x000fe40003f21070 */
[----:B------:R-:W-:Y:S02]  /*36f0*/  SEL R4, RZ, 0x1, P3 ;  /* 0x00000001ff047807 */ /* 0x000fe40001800000 */
[----:B------:R-:W-:-:S04]  /*3700*/  ISETP.LT.AND.EX P1, PT, R10, R3, PT, P1 ;  /* 0x000000030a00720c */ /* 0x000fc80003f21310 */
[C---:B------:R-:W-:Y:S02]  /*3710*/  @!P3 SEL R2, R11.reuse, R2, P1 ;  /* 0x000000020b02b207 */ /* 0x040fe40000800000 */
[----:B------:R-:W-:Y:S02]  /*3720*/  @!P3 SEL R3, R10, R3, P1 ;  /* 0x000000030a03b207 */ /* 0x000fe40000800000 */
[----:B------:R-:W-:Y:S02]  /*3730*/  @P2 SEL R4, R12, 0x1, P3 ;  /* 0x000000010c042807 */ /* 0x000fe40001800000 */
[----:B------:R-:W-:Y:S02]  /*3740*/  SEL R2, R11, R2, !P2 ;  /* 0x000000020b027207 */ /* 0x000fe40005000000 */
[----:B------:R-:W-:Y:S01]  /*3750*/  SEL R3, R10, R3, !P2 ;  /* 0x000000030a037207 */ /* 0x000fe20005000000 */
[----:B------:R-:W-:Y:S06]  /*3760*/  @!P0 BRA `(.L_x_177) ;  /* 0x0000001000648947 */ /* 0x000fec0003800000 */
[----:B------:R-:W-:-:S05]  /*3770*/  IADD3 R9, P0, PT, R9, 0x400, RZ ;  /* 0x0000040009097810 */ /* 0x000fca0007f1e0ff */
[----:B------:R-:W-:Y:S01]  /*3780*/  IMAD.X R5, RZ, RZ, R5, P0 ;  /* 0x000000ffff057224 */ /* 0x000fe200000e0605 */
[----:B------:R-:W-:-:S04]  /*3790*/  ISETP.GT.U32.AND P0, PT, R9, UR7, PT ;  /* 0x0000000709007c0c */ /* 0x000fc8000bf04070 */
[----:B------:R-:W-:-:S13]  /*37a0*/  ISETP.GT.U32.AND.EX P0, PT, R5, UR12, PT, P0 ;  /* 0x0000000c05007c0c */ /* 0x000fda000bf04100 */
[----:B------:R-:W-:Y:S05]  /*37b0*/  @!P0 BRA `(.L_x_178) ;  /* 0xfffffffc00008947 */ /* 0x000fea000383ffff */
.L_x_176:
[C---:B------:R-:W-:Y:S01]  /*37c0*/  IADD3 R7, PT, PT, -R9.reuse, UR4, RZ ;  /* 0x0000000409077c10 */ /* 0x040fe2000fffe1ff */
[----:B------:R-:W0:Y:S01]  /*37d0*/  LDCU.64 UR12, c[0x0][0x380] ;  /* 0x00007000ff0c77ac */ /* 0x000e220008000a00 */
[----:B------:R-:W-:Y:S01]  /*37e0*/  ISETP.GE.U32.AND P1, PT, R9, UR4, PT ;  /* 0x0000000409007c0c */ /* 0x000fe2000bf26070 */
[----:B------:R-:W-:Y:S01]  /*37f0*/  BSSY.RECONVERGENT B1, `(.L_x_177) ;  /* 0x0000110000017945 */ /* 0x000fe20003800200 */
[----:B------:R-:W-:-:S04]  /*3800*/  ISETP.GE.AND P0, PT, R8, R7, PT ;  /* 0x000000070800720c */ /* 0x000fc80003f06270 */
[----:B------:R-:W-:-:S13]  /*3810*/  ISETP.GE.U32.OR.EX P0, PT, R5, UR5, P0, P1 ;  /* 0x0000000505007c0c */ /* 0x000fda0008706510 */
[----:B0-----:R-:W-:Y:S05]  /*3820*/  @P0 BRA `(.L_x_179) ;  /* 0x0000001000300947 */ /* 0x001fea0003800000 */
[----:B------:R-:W-:Y:S01]  /*3830*/  LOP3.LUT R6, RZ, R8, RZ, 0x33, !PT ;  /* 0x00000008ff067212 */ /* 0x000fe200078e33ff */
[----:B------:R-:W-:Y:S01]  /*3840*/  BSSY.RECONVERGENT B2, `(.L_x_180) ;  /* 0x0000084000027945 */ /* 0x000fe20003800200 */
[----:B------:R-:W-:Y:S02]  /*3850*/  IMAD.MOV.U32 R10, RZ, RZ, R8 ;  /* 0x000000ffff0a7224 */ /* 0x000fe400078e0008 */
[----:B------:R-:W-:-:S04]  /*3860*/  IADD3 R11, PT, PT, -R9, UR4, R6 ;  /* 0x00000004090b7c10 */ /* 0x000fc8000fffe106 */
[C---:B------:R-:W-:Y:S02]  /*3870*/  ISETP.GE.U32.AND P0, PT, R11.reuse, 0x700, PT ;  /* 0x000007000b00780c */ /* 0x040fe40003f06070 */
[----:B------:R-:W-:-:S04]  /*3880*/  LEA.HI R12, R11, 0x1, RZ, 0x18 ;  /* 0x000000010b0c7811 */ /* 0x000fc800078fc0ff */
[----:B------:R-:W-:-:S04]  /*3890*/  LOP3.LUT R23, R12, 0x7, RZ, 0xc0, !PT ;  /* 0x000000070c177812 */ /* 0x000fc800078ec0ff */
[----:B------:R-:W-:-:S03]  /*38a0*/  ISETP.NE.AND P1, PT, R23, RZ, PT ;  /* 0x000000ff1700720c */ /* 0x000fc60003f25270 */
[----:B------:R-:W-:Y:S10]  /*38b0*/  @!P0 BRA `(.L_x_181) ;  /* 0x0000000400f08947 */ /* 0x000ff40003800000 */
[----:B------:R-:W-:Y:S01]  /*38c0*/  LOP3.LUT R13, R12, 0x1fffff8, RZ, 0xc0, !PT ;  /* 0x01fffff80c0d7812 */ /* 0x000fe200078ec0ff */
[----:B------:R-:W-:-:S04]  /*38d0*/  IMAD.MOV.U32 R10, RZ, RZ, R8 ;  /* 0x000000ffff0a7224 */ /* 0x000fc800078e0008 */
[----:B------:R-:W-:-:S07]  /*38e0*/  IMAD.MOV R13, RZ, RZ, -R13 ;  /* 0x000000ffff0d7224 */ /* 0x000fce00078e0a0d */
.L_x_182:
        /* <DEDUP_REMOVED lines=16> */
[----:B------:R-:W-:-:S02]  /*39f0*/  LOP3.LUT P5, RZ, R24, 0xff, RZ, 0xc0, !PT ;  /* 0x000000ff18ff7812 */ /* 0x000fc400078ac0ff */
[----:B------:R-:W-:Y:S02]  /*3a00*/  IADD3.X R4, PT, PT, R22, UR9, RZ, P3, !PT ;  /* 0x0000000916047c10 */ /* 0x000fe40009ffe4ff */
        /* <DEDUP_REMOVED lines=23> */
[CC--:B------:R-:W-:Y:S02]  /*3b80*/  SEL R6, R3.reuse, R24.reuse, P0 ;  /* 0x0000001803067207 */ /* 0x0c0fe40000000000 */
        /* <DEDUP_REMOVED lines=10> */
[CC--:B------:R-:W-:Y:S02]  /*3c30*/  ISETP.LT.AND.EX P0, PT, R3.reuse, R6.reuse, PT, P0 ;  /* 0x000000060300720c */ /* 0x0c0fe40003f01300 */
[----:B------:R-:W-:Y:S02]  /*3c40*/  @!P3 SEL R22, RZ, 0x1, P6 ;  /* 0x00000001ff16b807 */ /* 0x000fe40003000000 */
[-C--:B------:R-:W-:Y:S02]  /*3c50*/  SEL R7, R2, R21.reuse, P0 ;  /* 0x0000001502077207 */ /* 0x080fe40000000000 */
        /* <DEDUP_REMOVED lines=31> */
[-C--:B------:R-:W-:Y:S02]  /*3e50*/  ISETP.LT.U32.AND P0, PT, R2, R7.reuse, PT ;  /* 0x000000070200720c */ /* 0x080fe40003f01070 */
        /* <DEDUP_REMOVED lines=34> */
.L_x_181:
[----:B------:R-:W-:Y:S05]  /*4080*/  BSYNC.RECONVERGENT B2 ;  /* 0x0000000000027941 */ /* 0x000fea0003800200 */
.L_x_180:
[----:B------:R-:W-:Y:S05]  /*4090*/  @!P1 BRA `(.L_x_179) ;  /* 0x0000000800149947 */ /* 0x000fea0003800000 */
[----:B------:R-:W-:Y:S01]  /*40a0*/  ISETP.GE.U32.AND P0, PT, R23, 0x4, PT ;  /* 0x000000041700780c */ /* 0x000fe20003f06070 */
[----:B------:R-:W-:Y:S01]  /*40b0*/  BSSY.RECONVERGENT B2, `(.L_x_183) ;  /* 0x0000044000027945 */ /* 0x000fe20003800200 */
[----:B------:R-:W-:-:S11]  /*40c0*/  LOP3.LUT P1, R12, R12, 0x3, RZ, 0xc0, !PT ;  /* 0x000000030c0c7812 */ /* 0x000fd6000782c0ff */
[----:B------:R-:W-:Y:S05]  /*40d0*/  @!P0 BRA `(.L_x_184) ;  /* 0x0000000400048947 */ /* 0x000fea0003800000 */
[----:B------:R-:W0:Y:S01]  /*40e0*/  LDCU.64 UR14, c[0x0][0x380] ;  /* 0x00007000ff0e77ac */ /* 0x000e220008000a00 */
[----:B------:R-:W-:-:S05]  /*40f0*/  IADD3 R17, P0, PT, R10, R9, RZ ;  /* 0x000000090a117210 */ /* 0x000fca0007f1e0ff */
[----:B------:R-:W-:Y:S01]  /*4100*/  IMAD.X R18, RZ, RZ, R5, P0 ;  /* 0x000000ffff127224 */ /* 0x000fe200000e0605 */
[----:B0-----:R-:W-:-:S04]  /*4110*/  LEA R14, P0, R17, UR14, 0x2 ;  /* 0x0000000e110e7c11 */ /* 0x001fc8000f8010ff */
[----:B------:R-:W-:-:S05]  /*4120*/  LEA.HI.X R15, R17, UR15, R18, 0x2, P0 ;  /* 0x0000000f110f7c11 */ /* 0x000fca00080f1412 */
[----:B------:R-:W2:Y:S04]  /*4130*/  LDG.E R16, desc[UR10][R14.64] ;  /* 0x0000000a0e107981 */ /* 0x000ea8000c1e1900 */
[----:B------:R-:W3:Y:S04]  /*4140*/  LDG.E R13, desc[UR10][R14.64+0x400] ;  /* 0x0004000a0e0d7981 */ /* 0x000ee8000c1e1900 */
[----:B------:R-:W4:Y:S04]  /*4150*/  LDG.E R7, desc[UR10][R14.64+0x800] ;  /* 0x0008000a0e077981 */ /* 0x000f28000c1e1900 */
[----:B------:R0:W5:Y:S01]  /*4160*/  LDG.E R6, desc[UR10][R14.64+0xc00] ;  /* 0x000c000a0e067981 */ /* 0x000162000c1e1900 */
[----:B------:R-:W-:-:S02]  /*4170*/  LOP3.LUT P4, RZ, R4, 0xff, RZ, 0xc0, !PT ;  /* 0x000000ff04ff7812 */ /* 0x000fc4000788c0ff */
[----:B------:R-:W-:-:S04]  /*4180*/  IADD3 R17, P2, PT, R17, UR8, RZ ;  /* 0x0000000811117c10 */ /* 0x000fc8000ff5e0ff */
[----:B------:R-:W-:Y:S01]  /*4190*/  IADD3.X R18, PT, PT, R18, UR9, RZ, P2, !PT ;  /* 0x0000000912127c10 */ /* 0x000fe200097fe4ff */
[----:B0-----:R-:W-:-:S05]  /*41a0*/  VIADD R14, R10, 0x100 ;  /* 0x000001000a0e7836 */ /* 0x001fca0000000000 */
[----:B------:R-:W-:Y:S02]  /*41b0*/  IADD3 R14, P5, P6, R9, UR8, R14 ;  /* 0x00000008090e7c10 */ /* 0x000fe4000febe00e */
[C---:B--2---:R-:W-:Y:S02]  /*41c0*/  ISETP.NE.AND P0, PT, R16.reuse, UR6, PT ;  /* 0x0000000610007c0c */ /* 0x044fe4000bf05270 */
[----:B------:R-:W-:Y:S02]  /*41d0*/  ISETP.EQ.AND P3, PT, R16, UR6, P4 ;  /* 0x0000000610007c0c */ /* 0x000fe4000a762270 */
[----:B------:R-:W-:Y:S02]  /*41e0*/  @!P4 SEL R4, RZ, 0x1, P0 ;  /* 0x00000001ff04c807 */ /* 0x000fe40000000000 */
[----:B------:R-:W-:Y:S02]  /*41f0*/  ISETP.LT.U32.AND P0, PT, R17, R2, PT ;  /* 0x000000021100720c */ /* 0x000fe40003f01070 */
[----:B------:R-:W-:-:S02]  /*4200*/  SEL R4, R4, 0x1, !P3 ;  /* 0x0000000104047807 */ /* 0x000fc40005800000 */
[-C--:B------:R-:W-:Y:S02]  /*4210*/  ISETP.LT.AND.EX P0, PT, R18, R3.reuse, PT, P0 ;  /* 0x000000031200720c */ /* 0x080fe40003f01300 */
[----:B------:R-:W-:Y:S02]  /*4220*/  LOP3.LUT P2, RZ, R4, 0xff, RZ, 0xc0, !PT ;  /* 0x000000ff04ff7812 */ /* 0x000fe4000784c0ff */
[-C--:B------:R-:W-:Y:S02]  /*4230*/  SEL R15, R17, R2.reuse, P0 ;  /* 0x00000002110f7207 */ /* 0x080fe40000000000 */
[-C--:B------:R-:W-:Y:S02]  /*4240*/  SEL R16, R18, R3.reuse, P0 ;  /* 0x0000000312107207 */ /* 0x080fe40000000000 */
[----:B---3--:R-:W-:Y:S02]  /*4250*/  ISETP.NE.AND P0, PT, R13, UR6, PT ;  /* 0x000000060d007c0c */ /* 0x008fe4000bf05270 */
[----:B------:R-:W-:Y:S01]  /*4260*/  @!P3 SEL R15, R17, R2, !P4 ;  /* 0x00000002110fb207 */ /* 0x000fe20006000000 */
[----:B------:R-:W-:Y:S01]  /*4270*/  VIADD R2, R10, 0x200 ;  /* 0x000002000a027836 */ /* 0x000fe20000000000 */
[----:B------:R-:W-:-:S02]  /*4280*/  @!P3 SEL R16, R18, R3, !P4 ;  /* 0x000000031210b207 */ /* 0x000fc40006000000 */
[----:B------:R-:W-:Y:S02]  /*4290*/  ISETP.EQ.AND P3, PT, R13, UR6, P2 ;  /* 0x000000060d007c0c */ /* 0x000fe40009762270 */
[----:B------:R-:W-:Y:S02]  /*42a0*/  @!P2 SEL R4, RZ, 0x1, P0 ;  /* 0x00000001ff04a807 */ /* 0x000fe40000000000 */
[----:B------:R-:W-:Y:S02]  /*42b0*/  IADD3.X R13, PT, PT, R5, UR9, RZ, P5, P6 ;  /* 0x00000009050d7c10 */ /* 0x000fe4000afec4ff */
[----:B------:R-:W-:Y:S02]  /*42c0*/  SEL R4, R4, 0x1, !P3 ;  /* 0x0000000104047807 */ /* 0x000fe40005800000 */
[----:B------:R-:W-:Y:S02]  /*42d0*/  ISETP.LT.U32.AND P0, PT, R14, R15, PT ;  /* 0x0000000f0e00720c */ /* 0x000fe40003f01070 */
[----:B------:R-:W-:-:S02]  /*42e0*/  LOP3.LUT P4, RZ, R4, 0xff, RZ, 0xc0, !PT ;  /* 0x000000ff04ff7812 */ /* 0x000fc4000788c0ff */
[----:B------:R-:W-:-:S04]  /*42f0*/  ISETP.LT.AND.EX P0, PT, R13, R16, PT, P0 ;  /* 0x000000100d00720c */ /* 0x000fc80003f01300 */
[CC--:B------:R-:W-:Y:S02]  /*4300*/  SEL R18, R14.reuse, R15.reuse, P0 ;  /* 0x0000000f0e127207 */ /* 0x0c0fe40000000000 */
[CC--:B------:R-:W-:Y:S02]  /*4310*/  SEL R20, R13.reuse, R16.reuse, P0 ;  /* 0x000000100d147207 */ /* 0x0c0fe40000000000 */
[----:B------:R-:W-:Y:S02]  /*4320*/  @!P3 SEL R18, R14, R15, !P2 ;  /* 0x0000000f0e12b207 */ /* 0x000fe40005000000 */
[----:B------:R-:W-:Y:S02]  /*4330*/  @!P3 SEL R20, R13, R16, !P2 ;  /* 0x000000100d14b207 */ /* 0x000fe40005000000 */
[----:B----4-:R-:W-:Y:S02]  /*4340*/  ISETP.NE.AND P3, PT, R7, UR6, PT ;  /* 0x0000000607007c0c */ /* 0x010fe4000bf65270 */
[----:B------:R-:W-:Y:S01]  /*4350*/  IADD3 R3, P5, P0, R9, UR8, R2 ;  /* 0x0000000809037c10 */ /* 0x000fe2000f8be002 */
[C---:B------:R-:W-:Y:S01]  /*4360*/  VIADD R2, R10.reuse, 0x300 ;  /* 0x000003000a027836 */ /* 0x040fe20000000000 */
[----:B------:R-:W-:Y:S01]  /*4370*/  ISETP.EQ.AND P2, PT, R7, UR6, P4 ;  /* 0x0000000607007c0c */ /* 0x000fe2000a742270 */
[----:B------:R-:W-:Y:S01]  /*4380*/  VIADD R10, R10, 0x400 ;  /* 0x000004000a0a7836 */ /* 0x000fe20000000000 */
[----:B------:R-:W-:-:S02]  /*4390*/  @!P4 SEL R4, RZ, 0x1, P3 ;  /* 0x00000001ff04c807 */ /* 0x000fc40001800000 */
[----:B------:R-:W-:Y:S02]  /*43a0*/  IADD3.X R13, PT, PT, R5, UR9, RZ, P5, P0 ;  /* 0x00000009050d7c10 */ /* 0x000fe4000afe04ff */
[----:B------:R-:W-:Y:S02]  /*43b0*/  ISETP.LT.U32.AND P0, PT, R3, R18, PT ;  /* 0x000000120300720c */ /* 0x000fe40003f01070 */
[----:B------:R-:W-:Y:S02]  /*43c0*/  SEL R4, R4, 0x1, !P2 ;  /* 0x0000000104047807 */ /* 0x000fe40005000000 */
[----:B------:R-:W-:Y:S02]  /*43d0*/  ISETP.LT.AND.EX P0, PT, R13, R20, PT, P0 ;  /* 0x000000140d00720c */ /* 0x000fe40003f01300 */
[----:B------:R-:W-:Y:S02]  /*43e0*/  LOP3.LUT P3, RZ, R4, 0xff, RZ, 0xc0, !PT ;  /* 0x000000ff04ff7812 */ /* 0x000fe4000786c0ff */
[----:B------:R-:W-:-:S02]  /*43f0*/  SEL R14, R3, R18, P0 ;  /* 0x00000012030e7207 */ /* 0x000fc40000000000 */
[----:B------:R-:W-:Y:S02]  /*4400*/  SEL R16, R13, R20, P0 ;  /* 0x000000140d107207 */ /* 0x000fe40000000000 */
        /* <DEDUP_REMOVED lines=14> */
.L_x_184:
[----:B------:R-:W-:Y:S05]  /*44f0*/  BSYNC.RECONVERGENT B2 ;  /* 0x0000000000027941 */ /* 0x000fea0003800200 */
.L_x_183:
[----:B------:R-:W-:Y:S05]  /*4500*/  @!P1 BRA `(.L_x_179) ;  /* 0x0000000000f89947 */ /* 0x000fea0003800000 */
[----:B------:R-:W-:Y:S01]  /*4510*/  ISETP.NE.AND P0, PT, R12, 0x1, PT ;  /* 0x000000010c00780c */ /* 0x000fe20003f05270 */
[----:B------:R-:W-:Y:S01]  /*4520*/  BSSY.RECONVERGENT B2, `(.L_x_185) ;  /* 0x0000026000027945 */ /* 0x000fe20003800200 */
[----:B------:R-:W-:-:S11]  /*4530*/  LOP3.LUT P1, RZ, R11, 0x100, RZ, 0xc0, !PT ;  /* 0x000001000bff7812 */ /* 0x000fd6000782c0ff */
[----:B------:R-:W-:Y:S05]  /*4540*/  @!P0 BRA `(.L_x_186) ;  /* 0x00000000008c8947 */ /* 0x000fea0003800000 */
[----:B------:R-:W0:Y:S01]  /*4550*/  LDCU.64 UR14, c[0x0][0x380] ;  /* 0x00007000ff0e77ac */ /* 0x000e220008000a00 */
[----:B------:R-:W-:-:S05]  /*4560*/  IADD3 R11, P0, PT, R10, R9, RZ ;  /* 0x000000090a0b7210 */ /* 0x000fca0007f1e0ff */
[----:B------:R-:W-:Y:S01]  /*4570*/  IMAD.X R12, RZ, RZ, R5, P0 ;  /* 0x000000ffff0c7224 */ /* 0x000fe200000e0605 */
[----:B0-----:R-:W-:-:S04]  /*4580*/  LEA R6, P0, R11, UR14, 0x2 ;  /* 0x0000000e0b067c11 */ /* 0x001fc8000f8010ff */
[----:B------:R-:W-:-:S05]  /*4590*/  LEA.HI.X R7, R11, UR15, R12, 0x2, P0 ;  /* 0x0000000f0b077c11 */ /* 0x000fca00080f140c */
[----:B------:R-:W2:Y:S04]  /*45a0*/  LDG.E R13, desc[UR10][R6.64] ;  /* 0x0000000a060d7981 */ /* 0x000ea8000c1e1900 */
[----:B------:R0:W3:Y:S01]  /*45b0*/  LDG.E R15, desc[UR10][R6.64+0x400] ;  /* 0x0004000a060f7981 */ /* 0x0000e2000c1e1900 */
[----:B------:R-:W-:Y:S01]  /*45c0*/  LOP3.LUT P2, RZ, R4, 0xff, RZ, 0xc0, !PT ;  /* 0x000000ff04ff7812 */ /* 0x000fe2000784c0ff */
[C---:B------:R-:W-:Y:S01]  /*45d0*/  VIADD R14, R10.reuse, 0x100 ;  /* 0x000001000a0e7836 */ /* 0x040fe20000000000 */
[----:B------:R-:W-:Y:S01]  /*45e0*/  IADD3 R11, P0, PT, R11, UR8, RZ ;  /* 0x000000080b0b7c10 */ /* 0x000fe2000ff1e0ff */
[----:B------:R-:W-:-:S03]  /*45f0*/  VIADD R10, R10, 0x200 ;  /* 0x000002000a0a7836 */ /* 0x000fc60000000000 */
[----:B------:R-:W-:Y:S02]  /*4600*/  IADD3.X R12, PT, PT, R12, UR9, RZ, P0, !PT ;  /* 0x000000090c0c7c10 */ /* 0x000fe400087fe4ff */
[----:B------:R-:W-:-:S04]  /*4610*/  ISETP.LT.U32.AND P0, PT, R11, R2, PT ;  /* 0x000000020b00720c */ /* 0x000fc80003f01070 */
[----:B------:R-:W-:-:S04]  /*4620*/  ISETP.LT.AND.EX P0, PT, R12, R3, PT, P0 ;  /* 0x000000030c00720c */ /* 0x000fc80003f01300 */
[----:B0-----:R-:W-:Y:S02]  /*4630*/  SEL R6, R11, R2, P0 ;  /* 0x000000020b067207 */ /* 0x001fe40000000000 */
[----:B------:R-:W-:Y:S02]  /*4640*/  SEL R7, R12, R3, P0 ;  /* 0x000000030c077207 */ /* 0x000fe40000000000 */
[C---:B--2---:R-:W-:Y:S02]  /*4650*/  ISETP.NE.AND P4, PT, R13.reuse, UR6, PT ;  /* 0x000000060d007c0c */ /* 0x044fe4000bf85270 */
[----:B------:R-:W-:Y:S02]  /*4660*/  ISETP.EQ.AND P3, PT, R13, UR6, P2 ;  /* 0x000000060d007c0c */ /* 0x000fe40009762270 */
[----:B------:R-:W-:Y:S02]  /*4670*/  @!P2 SEL R4, RZ, 0x1, P4 ;  /* 0x00000001ff04a807 */ /* 0x000fe40002000000 */
[----:B------:R-:W-:-:S02]  /*4680*/  IADD3 R13, P5, P6, R9, UR8, R14 ;  /* 0x00000008090d7c10 */ /* 0x000fc4000febe00e */
[----:B------:R-:W-:-:S04]  /*4690*/  SEL R4, R4, 0x1, !P3 ;  /* 0x0000000104047807 */ /* 0x000fc80005800000 */
[----:B------:R-:W-:-:S03]  /*46a0*/  LOP3.LUT P4, RZ, R4, 0xff, RZ, 0xc0, !PT ;  /* 0x000000ff04ff7812 */ /* 0x000fc6000788c0ff */
[----:B------:R-:W-:Y:S02]  /*46b0*/  @!P3 SEL R6, R11, R2, !P2 ;  /* 0x000000020b06b207 */ /* 0x000fe40005000000 */
[----:B------:R-:W-:Y:S02]  /*46c0*/  @!P3 SEL R7, R12, R3, !P2 ;  /* 0x000000030c07b207 */ /* 0x000fe40005000000 */
[----:B---3--:R-:W-:Y:S02]  /*46d0*/  ISETP.EQ.AND P3, PT, R15, UR6, P4 ;  /* 0x000000060f007c0c */ /* 0x008fe4000a762270 */
[----:B------:R-:W-:Y:S02]  /*46e0*/  IADD3.X R12, PT, PT, R5, UR9, RZ, P5, P6 ;  /* 0x00000009050c7c10 */ /* 0x000fe4000afec4ff */
        /* <DEDUP_REMOVED lines=9> */
.L_x_186:
[----:B------:R-:W-:Y:S05]  /*4780*/  BSYNC.RECONVERGENT B2 ;  /* 0x0000000000027941 */ /* 0x000fea0003800200 */
.L_x_185:
[----:B------:R-:W-:Y:S05]  /*4790*/  @P1 BRA `(.L_x_179) ;  /* 0x0000000000541947 */ /* 0x000fea0003800000 */
[----:B------:R-:W0:Y:S01]  /*47a0*/  LDCU.64 UR14, c[0x0][0x380] ;  /* 0x00007000ff0e77ac */ /* 0x000e220008000a00 */
[----:B------:R-:W-:-:S05]  /*47b0*/  IADD3 R9, P0, PT, R10, R9, RZ ;  /* 0x000000090a097210 */ /* 0x000fca0007f1e0ff */
[----:B------:R-:W-:Y:S01]  /*47c0*/  IMAD.X R10, RZ, RZ, R5, P0 ;  /* 0x000000ffff0a7224 */ /* 0x000fe200000e0605 */
[----:B0-----:R-:W-:-:S04]  /*47d0*/  LEA R6, P0, R9, UR14, 0x2 ;  /* 0x0000000e09067c11 */ /* 0x001fc8000f8010ff */
[----:B------:R-:W-:-:S05]  /*47e0*/  LEA.HI.X R7, R9, UR15, R10, 0x2, P0 ;  /* 0x0000000f09077c11 */ /* 0x000fca00080f140a */
[----:B------:R-:W2:Y:S01]  /*47f0*/  LDG.E R6, desc[UR10][R6.64] ;  /* 0x0000000a06067981 */ /* 0x000ea2000c1e1900 */
[----:B------:R-:W-:Y:S02]  /*4800*/  LOP3.LUT P3, RZ, R4, 0xff, RZ, 0xc0, !PT ;  /* 0x000000ff04ff7812 */ /* 0x000fe4000786c0ff */
[----:B------:R-:W-:-:S04]  /*4810*/  IADD3 R11, P0, PT, R9, UR8, RZ ;  /* 0x00000008090b7c10 */ /* 0x000fc8000ff1e0ff */
[----:B------:R-:W-:Y:S02]  /*4820*/  IADD3.X R10, PT, PT, R10, UR9, RZ, P0, !PT ;  /* 0x000000090a0a7c10 */ /* 0x000fe400087fe4ff */
        /* <DEDUP_REMOVED lines=12> */
.L_x_179:
[----:B------:R-:W-:Y:S05]  /*48f0*/  BSYNC.RECONVERGENT B1 ;  /* 0x0000000000017941 */ /* 0x000fea0003800200 */
.L_x_177:
        /* <DEDUP_REMOVED lines=20> */
[C---:B------:R-:W-:Y:S02]  /*4a40*/  @!P0 SEL R3, R6.reuse, R3, P1 ;  /* 0x0000000306038207 */ /* 0x040fe40000800000 */
[----:B------:R-:W-:Y:S02]  /*4a50*/  @P0 PRMT R4, R5, 0x7610, R4 ;  /* 0x0000761005040816 */ /* 0x000fe40000000004 */
[----:B------:R-:W-:Y:S02]  /*4a60*/  @P0 SEL R2, R7, R2, !P3 ;  /* 0x0000000207020207 */ /* 0x000fe40005800000 */
[----:B------:R-:W-:-:S07]  /*4a70*/  @P0 SEL R3, R6, R3, !P3 ;  /* 0x0000000306030207 */ /* 0x000fce0005800000 */
.L_x_188:
[----:B------:R-:W-:Y:S05]  /*4a80*/  BSYNC.RECONVERGENT B1 ;  /* 0x0000000000017941 */ /* 0x000fea0003800200 */
.L_x_187:
        /* <DEDUP_REMOVED lines=19> */
[C---:B------:R-:W-:Y:S02]  /*4bc0*/  @!P0 SEL R3, R6.reuse, R3, P5 ;  /* 0x0000000306038207 */ /* 0x040fe40002800000 */
[----:B------:R-:W-:Y:S02]  /*4bd0*/  @P0 PRMT R4, R5, 0x7610, R4 ;  /* 0x0000761005040816 */ /* 0x000fe40000000004 */
[----:B------:R-:W-:Y:S02]  /*4be0*/  @P0 SEL R2, R7, R2, !P6 ;  /* 0x0000000207020207 */ /* 0x000fe40007000000 */
[----:B------:R-:W-:-:S07]  /*4bf0*/  @P0 SEL R3, R6, R3, !P6 ;  /* 0x0000000306030207 */ /* 0x000fce0007000000 */
.L_x_190:
[----:B------:R-:W-:Y:S05]  /*4c00*/  BSYNC.RECONVERGENT B1 ;  /* 0x0000000000017941 */ /* 0x000fea0003800200 */
.L_x_189:
        /* <DEDUP_REMOVED lines=16> */
[C---:B------:R-:W-:Y:S02]  /*4d10*/  @!P0 SEL R3, R6.reuse, R3, P2 ;  /* 0x0000000306038207 */ /* 0x040fe40001000000 */
[----:B------:R-:W-:Y:S02]  /*4d20*/  @P0 PRMT R4, R5, 0x7610, R4 ;  /* 0x0000761005040816 */ /* 0x000fe40000000004 */
[----:B------:R-:W-:Y:S02]  /*4d30*/  @P0 SEL R2, R7, R2, !P5 ;  /* 0x0000000207020207 */ /* 0x000fe40006800000 */
[----:B------:R-:W-:-:S07]  /*4d40*/  @P0 SEL R3, R6, R3, !P5 ;  /* 0x0000000306030207 */ /* 0x000fce0006800000 */
.L_x_192:
[----:B------:R-:W-:Y:S05]  /*4d50*/  BSYNC.RECONVERGENT B1 ;  /* 0x0000000000017941 */ /* 0x000fea0003800200 */
.L_x_191:
        /* <DEDUP_REMOVED lines=16> */
[C---:B------:R-:W-:Y:S02]  /*4e60*/  @!P0 SEL R3, R6.reuse, R3, P2 ;  /* 0x0000000306038207 */ /* 0x040fe40001000000 */
[----:B------:R-:W-:Y:S02]  /*4e70*/  @P0 PRMT R4, R5, 0x7610, R4 ;  /* 0x0000761005040816 */ /* 0x000fe40000000004 */
[----:B------:R-:W-:Y:S02]  /*4e80*/  @P0 SEL R2, R7, R2, !P4 ;  /* 0x0000000207020207 */ /* 0x000fe40006000000 */
[----:B------:R-:W-:-:S07]  /*4e90*/  @P0 SEL R3, R6, R3, !P4 ;  /* 0x0000000306030207 */ /* 0x000fce0006000000 */
.L_x_194:
[----:B------:R-:W-:Y:S05]  /*4ea0*/  BSYNC.RECONVERGENT B1 ;  /* 0x0000000000017941 */ /* 0x000fea0003800200 */
.L_x_193:
        /* <DEDUP_REMOVED lines=20> */
.L_x_196:
[----:B------:R-:W-:Y:S05]  /*4ff0*/  BSYNC.RECONVERGENT B1 ;  /* 0x0000000000017941 */ /* 0x000fea0003800200 */
.L_x_195:
[----:B------:R-:W-:Y:S04]  /*5000*/  BSSY.RECONVERGENT B1, `(.L_x_197) ;  /* 0x000000a000017945 */ /* 0x000fe80003800200 */
[----:B------:R-:W-:Y:S05]  /*5010*/  @P1 BRA `(.L_x_198) ;  /* 0x0000000000201947 */ /* 0x000fea0003800000 */
[----:B----4-:R-:W4:Y:S01]  /*5020*/  S2R R7, SR_CgaCtaId ;  /* 0x0000000000077919 */ /* 0x010f220000008800 */
[----:B--2---:R-:W-:Y:S02]  /*5030*/  MOV R6, 0x400 ;  /* 0x0000040000067802 */ /* 0x004fe40000000f00 */
[----:B0-----:R-:W-:-:S04]  /*5040*/  SHF.R.U32.HI R5, RZ, 0x1, R8 ;  /* 0x00000001ff057819 */ /* 0x001fc80000011608 */
[----:B------:R-:W-:Y:S02]  /*5050*/  LOP3.LUT R5, R5, 0x1f0, RZ, 0xc0, !PT ;  /* 0x000001f005057812 */ /* 0x000fe400078ec0ff */
[----:B----4-:R-:W-:-:S05]  /*5060*/  LEA R6, R7, R6, 0x18 ;  /* 0x0000000607067211 */ /* 0x010fca00078ec0ff */
[----:B------:R-:W-:-:S05]  /*5070*/  IMAD.IADD R5, R5, 0x1, R6 ;  /* 0x0000000105057824 */ /* 0x000fca00078e0206 */
[----:B------:R0:W-:Y:S04]  /*5080*/  STS.64 [R5+0x10], R2 ;  /* 0x0000100205007388 */ /* 0x0001e80000000a00 */
[----:B------:R0:W-:Y:S02]  /*5090*/  STS.U8 [R5+0x8], R4 ;  /* 0x0000080405007388 */ /* 0x0001e40000000000 */
.L_x_198:
[----:B------:R-:W-:Y:S05]  /*50a0*/  BSYNC.RECONVERGENT B1 ;  /* 0x0000000000017941 */ /* 0x000fea0003800200 */
.L_x_197:
        /* <DEDUP_REMOVED lines=8> */
[----:B------:R-:W0:Y:S04]  /*5130*/  LDS.64 R8, [UR6+0x20] ;  /* 0x00002006ff087984 */ /* 0x000e280008000a00 */
[----:B------:R-:W1:Y:S04]  /*5140*/  LDS.U8 R16, [UR6+0x28] ;  /* 0x00002806ff107984 */ /* 0x000e680008000000 */
[----:B--2-4-:R-:W2:Y:S04]  /*5150*/  LDS.64 R6, [UR6+0x30] ;  /* 0x00003006ff067984 */ /* 0x014ea80008000a00 */
[----:B------:R-:W4:Y:S04]  /*5160*/  LDS.U8 R17, [UR6+0x38] ;  /* 0x00003806ff117984 */ /* 0x000f280008000000 */
[----:B------:R-:W4:Y:S04]  /*5170*/  LDS.64 R10, [UR6+0x40] ;  /* 0x00004006ff0a7984 */ /* 0x000f280008000a00 */
[----:B------:R-:W4:Y:S01]  /*5180*/  LDS.U8 R12, [UR6+0x48] ;  /* 0x00004806ff0c7984 */ /* 0x000f220008000000 */
[----:B-----5:R-:W-:-:S04]  /*5190*/  ISETP.NE.AND P2, PT, R14, RZ, PT ;  /* 0x000000ff0e00720c */ /* 0x020fc80003f45270 */
[----:B------:R-:W-:Y:S02]  /*51a0*/  @P4 SEL R14, R4, 0x1, !P2 ;  /* 0x00000001040e4807 */ /* 0x000fe40005000000 */
[-C--:B0-----:R-:W-:Y:S01]  /*51b0*/  ISETP.LT.U32.AND P0, PT, R8, R2.reuse, PT ;  /* 0x000000020800720c */ /* 0x081fe20003f01070 */
[----:B------:R-:W0:Y:S01]  /*51c0*/  LDS.64 R4, [UR6+0x50] ;  /* 0x00005006ff047984 */ /* 0x000e220008000a00 */
[----:B------:R-:W-:Y:S02]  /*51d0*/  LOP3.LUT P3, RZ, R14, 0xff, RZ, 0xc0, !PT ;  /* 0x000000ff0eff7812 */ /* 0x000fe4000786c0ff */
[----:B------:R-:W-:Y:S02]  /*51e0*/  ISETP.LT.AND.EX P0, PT, R9, R3, PT, P0 ;  /* 0x000000030900720c */ /* 0x000fe40003f01300 */
[----:B-1----:R-:W-:Y:S02]  /*51f0*/  ISETP.NE.AND P5, PT, R16, RZ, PT ;  /* 0x000000ff1000720c */ /* 0x002fe40003fa5270 */
[----:B---3--:R-:W-:-:S02]  /*5200*/  @P2 SEL R2, R8, R2, P0 ;  /* 0x0000000208022207 */ /* 0x008fc40000000000 */
[C---:B------:R-:W-:Y:S02]  /*5210*/  @P2 SEL R3, R9.reuse, R3, P0 ;  /* 0x0000000309032207 */ /* 0x040fe40000000000 */
[----:B------:R-:W-:Y:S02]  /*5220*/  SEL R13, R8, R2, !P4 ;  /* 0x00000002080d7207 */ /* 0x000fe40006000000 */
[----:B------:R-:W-:Y:S02]  /*5230*/  SEL R3, R9, R3, !P4 ;  /* 0x0000000309037207 */ /* 0x000fe40006000000 */
[----:B--2---:R-:W-:Y:S01]  /*5240*/  ISETP.LT.U32.AND P0, PT, R6, R13, PT ;  /* 0x0000000d0600720c */ /* 0x004fe20003f01070 */
[----:B------:R-:W-:Y:S01]  /*5250*/  LDS.64 R8, [UR6+0x60] ;  /* 0x00006006ff087984 */ /* 0x000fe20008000a00 */
[----:B------:R-:W-:Y:S02]  /*5260*/  @P3 SEL R16, R14, 0x1, !P5 ;  /* 0x000000010e103807 */ /* 0x000fe40006800000 */
[----:B------:R-:W-:Y:S01]  /*5270*/  ISETP.LT.AND.EX P0, PT, R7, R3, PT, P0 ;  /* 0x000000030700720c */ /* 0x000fe20003f01300 */
[----:B------:R-:W1:Y:S01]  /*5280*/  LDS.U8 R14, [UR6+0x58] ;  /* 0x00005806ff0e7984 */ /* 0x000e620008000000 */
[----:B------:R-:W-:-:S02]  /*5290*/  LOP3.LUT P2, RZ, R16, 0xff, RZ, 0xc0, !PT ;  /* 0x000000ff10ff7812 */ /* 0x000fc4000784c0ff */
[C---:B------:R-:W-:Y:S02]  /*52a0*/  @P5 SEL R13, R6.reuse, R13, P0 ;  /* 0x0000000d060d5207 */ /* 0x040fe40000000000 */
[----:B----4-:R-:W-:Y:S02]  /*52b0*/  ISETP.NE.AND P4, PT, R17, RZ, PT ;  /* 0x000000ff1100720c */ /* 0x010fe40003f85270 */
[C---:B------:R-:W-:Y:S02]  /*52c0*/  @P5 SEL R3, R7.reuse, R3, P0 ;  /* 0x0000000307035207 */ /* 0x040fe40000000000 */
[----:B------:R-:W-:Y:S02]  /*52d0*/  SEL R13, R6, R13, !P3 ;  /* 0x0000000d060d7207 */ /* 0x000fe40005800000 */
[----:B------:R-:W-:Y:S02]  /*52e0*/  SEL R15, R7, R3, !P3 ;  /* 0x00000003070f7207 */ /* 0x000fe40005800000 */
[----:B------:R-:W-:Y:S01]  /*52f0*/  ISETP.LT.U32.AND P0, PT, R10, R13, PT ;  /* 0x0000000d0a00720c */ /* 0x000fe20003f01070 */
[----:B------:R-:W-:Y:S01]  /*5300*/  LDS.64 R6, [UR6+0x70] ;  /* 0x00007006ff067984 */ /* 0x000fe20008000a00 */
[----:B------:R-:W-:-:S02]  /*5310*/  @P2 SEL R17, R16, 0x1, !P4 ;  /* 0x0000000110112807 */ /* 0x000fc40006000000 */
[----:B------:R-:W-:Y:S01]  /*5320*/  ISETP.LT.AND.EX P0, PT, R11, R15, PT, P0 ;  /* 0x0000000f0b00720c */ /* 0x000fe20003f01300 */
[----:B------:R-:W2:Y:S01]  /*5330*/  LDS.U8 R16, [UR6+0x68] ;  /* 0x00006806ff107984 */ /* 0x000ea20008000000 */
        /* <DEDUP_REMOVED lines=8> */
[----:B0-----:R-:W-:Y:S02]  /*53c0*/  ISETP.LT.U32.AND P0, PT, R4, R13, PT ;  /* 0x0000000d0400720c */ /* 0x001fe40003f01070 */
[----:B------:R-:W-:Y:S02]  /*53d0*/  @P5 SEL R12, R17, 0x1, !P3 ;  /* 0x00000001110c5807 */ /* 0x000fe40005800000 */
[----:B------:R-:W-:Y:S02]  /*53e0*/  ISETP.LT.AND.EX P0, PT, R5, R15, PT, P0 ;  /* 0x0000000f0500720c */ /* 0x000fe40003f01300 */
[----:B------:R-:W-:Y:S02]  /*53f0*/  LOP3.LUT P4, RZ, R12, 0xff, RZ, 0xc0, !PT ;  /* 0x000000ff0cff7812 */ /* 0x000fe4000788c0ff */
[----:B------:R-:W-:-:S02]  /*5400*/  @P3 SEL R13, R4, R13, P0 ;  /* 0x0000000d040d3207 */ /* 0x000fc40000000000 */
[----:B-1----:R-:W-:Y:S02]  /*5410*/  ISETP.NE.AND P2, PT, R14, RZ, PT ;  /* 0x000000ff0e00720c */ /* 0x002fe40003f45270 */
        /* <DEDUP_REMOVED lines=8> */
[----:B--2---:R-:W-:Y:S02]  /*54a0*/  ISETP.NE.AND P3, PT, R16, RZ, PT ;  /* 0x000000ff1000720c */ /* 0x004fe40003f65270 */
        /* <DEDUP_REMOVED lines=19> */
[----:B------:R-:W-:-:S07]  /*55e0*/  SEL R3, R3, R7, !P2 ;  /* 0x0000000703037207 */ /* 0x000fce0005000000 */
.L_x_157:
[----:B------:R-:W-:Y:S05]  /*55f0*/  BSYNC.RECONVERGENT B0 ;  /* 0x0000000000007941 */ /* 0x000fea0003800200 */
.L_x_133:
[----:B------:R-:W-:Y:S05]  /*5600*/  @P1 EXIT ;  /* 0x000000000000194d */ /* 0x000fea0003800000 */
[----:B0-2-4-:R-:W0:Y:S01]  /*5610*/  LDC.64 R8, c[0x0][0x3b8] ;  /* 0x0000ee00ff087b82 */ /* 0x015e220000000a00 */
        /* <DEDUP_REMOVED lines=10> */
[----:B---3--:R-:W-:Y:S02]  /*56c0*/  SEL R2, R2, R8, !P1 ;  /* 0x0000000802027207 */ /* 0x008fe40004800000 */
[----:B------:R-:W-:-:S05]  /*56d0*/  SEL R3, R3, R9, !P1 ;  /* 0x0000000903037207 */ /* 0x000fca0004800000 */
[----:B------:R-:W-:Y:S01]  /*56e0*/  STG.E.64 desc[UR10][R4.64+0x8], R2 ;  /* 0x0000080204007986 */ /* 0x000fe2000c101b0a */
[----:B------:R-:W-:Y:S05]  /*56f0*/  EXIT ;  /* 0x000000000000794d */ /* 0x000fea0003800000 */
.L_x_199:
        /* <DEDUP_REMOVED lines=16> */
.L_x_470:


//--------------------- .text._ZN3cub18CUB_300001_SM_10006detail6reduce28DeviceReduceSingleTileKernelINS2_10policy_hubIN4cuda3std3__45tupleIJblEEEjN6thrust24THRUST_300001_SM_1000_NS8cuda_cub9__find_if7functorIS9_EEE10Policy1000EPS9_SI_iSF_S9_S9_NS7_10__identityEEEvT0_T1_T2_T3_T4_T6_ --------------------------
	.section	.text._ZN3cub18CUB_300001_SM_10006detail6reduce28DeviceReduceSingleTileKernelINS2_10policy_hubIN4cuda3std3__45tupleIJblEEEjN6thrust24THRUST_300001_SM_1000_NS8cuda_cub9__find_if7functorIS9_EEE10Policy1000EPS9_SI_iSF_S9_S9_NS7_10__identityEEEvT0_T1_T2_T3_T4_T6_,"ax",@progbits
	.align	128
        .global         _ZN3cub18CUB_300001_SM_10006detail6reduce28DeviceReduceSingleTileKernelINS2_10policy_hubIN4cuda3std3__45tupleIJblEEEjN6thrust24THRUST_300001_SM_1000_NS8cuda_cub9__find_if7functorIS9_EEE10Policy1000EPS9_SI_iSF_S9_S9_NS7_10__identityEEEvT0_T1_T2_T3_T4_T6_
        .type           _ZN3cub18CUB_300001_SM_10006detail6reduce28DeviceReduceSingleTileKernelINS2_10policy_hubIN4cuda3std3__45tupleIJblEEEjN6thrust24THRUST_300001_SM_1000_NS8cuda_cub9__find_if7functorIS9_EEE10Policy1000EPS9_SI_iSF_S9_S9_NS7_10__identityEEEvT0_T1_T2_T3_T4_T6_,@function
        .size           _ZN3cub18CUB_300001_SM_10006detail6reduce28DeviceReduceSingleTileKernelINS2_10policy_hubIN4cuda3std3__45tupleIJblEEEjN6thrust24THRUST_300001_SM_1000_NS8cuda_cub9__find_if7functorIS9_EEE10Policy1000EPS9_SI_iSF_S9_S9_NS7_10__identityEEEvT0_T1_T2_T3_T4_T6_,(.L_x_471 - _ZN3cub18CUB_300001_SM_10006detail6reduce28DeviceReduceSingleTileKernelINS2_10policy_hubIN4cuda3std3__45tupleIJblEEEjN6thrust24THRUST_300001_SM_1000_NS8cuda_cub9__find_if7functorIS9_EEE10Policy1000EPS9_SI_iSF_S9_S9_NS7_10__identityEEEvT0_T1_T2_T3_T4_T6_)
        .other          _ZN3cub18CUB_300001_SM_10006detail6reduce28DeviceReduceSingleTileKernelINS2_10policy_hubIN4cuda3std3__45tupleIJblEEEjN6thrust24THRUST_300001_SM_1000_NS8cuda_cub9__find_if7functorIS9_EEE10Policy1000EPS9_SI_iSF_S9_S9_NS7_10__identityEEEvT0_T1_T2_T3_T4_T6_,@"STO_CUDA_ENTRY STV_DEFAULT"
_ZN3cub18CUB_300001_SM_10006detail6reduce28DeviceReduceSingleTileKernelINS2_10policy_hubIN4cuda3std3__45tupleIJblEEEjN6thrust24THRUST_300001_SM_1000_NS8cuda_cub9__find_if7functorIS9_EEE10Policy1000EPS9_SI_iSF_S9_S9_NS7_10__identityEEEvT0_T1_T2_T3_T4_T6_:
.text._ZN3cub18CUB_300001_SM_10006detail6reduce28DeviceReduceSingleTileKernelINS2_10policy_hubIN4cuda3std3__45tupleIJblEEEjN6thrust24THRUST_300001_SM_1000_NS8cuda_cub9__find_if7functorIS9_EEE10Policy1000EPS9_SI_iSF_S9_S9_NS7_10__identityEEEvT0_T1_T2_T3_T4_T6_:
        /* <DEDUP_REMOVED lines=14> */
.L_x_200:
        /* <DEDUP_REMOVED lines=15> */
.L_x_204:
[----:B------:R-:W-:Y:S05]  /*01d0*/  BSYNC.RECONVERGENT B1 ;  /* 0x0000000000017941 */ /* 0x000fea0003800200 */
.L_x_203:
        /* <DEDUP_REMOVED lines=18> */
.L_x_209:
        /* <DEDUP_REMOVED lines=19> */
.L_x_208:
[----:B------:R-:W-:Y:S05]  /*0430*/  BSYNC.RECONVERGENT B2 ;  /* 0x0000000000027941 */ /* 0x000fea0003800200 */
.L_x_207:
[----:B------:R-:W-:Y:S05]  /*0440*/  @!P1 BRA `(.L_x_206) ;  /* 0x0000000000c89947 */ /* 0x000fea0003800000 */
.L_x_210:
        /* <DEDUP_REMOVED lines=50> */
.L_x_206:
[----:B------:R-:W-:Y:S05]  /*0770*/  BSYNC.RECONVERGENT B1 ;  /* 0x0000000000017941 */ /* 0x000fea0003800200 */
.L_x_205:
        /* <DEDUP_REMOVED lines=26> */
.L_x_213:
[----:B------:R-:W-:Y:S05]  /*0920*/  BSYNC.RECONVERGENT B1 ;  /* 0x0000000000017941 */ /* 0x000fea0003800200 */
.L_x_212:
        /* <DEDUP_REMOVED lines=23> */
.L_x_215:
[----:B------:R-:W-:Y:S05]  /*0aa0*/  BSYNC.RECONVERGENT B1 ;  /* 0x0000000000017941 */ /* 0x000fea0003800200 */
.L_x_214:
        /* <DEDUP_REMOVED lines=20> */
.L_x_217:
[----:B------:R-:W-:Y:S05]  /*0bf0*/  BSYNC.RECONVERGENT B1 ;  /* 0x0000000000017941 */ /* 0x000fea0003800200 */
.L_x_216:
        /* <DEDUP_REMOVED lines=20> */
.L_x_219:
[----:B------:R-:W-:Y:S05]  /*0d40*/  BSYNC.RECONVERGENT B1 ;  /* 0x0000000000017941 */ /* 0x000fea0003800200 */
.L_x_218:
        /* <DEDUP_REMOVED lines=20> */
.L_x_221:
[----:B------:R-:W-:Y:S05]  /*0e90*/  BSYNC.RECONVERGENT B1 ;  /* 0x0000000000017941 */ /* 0x000fea0003800200 */
.L_x_220:
        /* <DEDUP_REMOVED lines=10> */
.L_x_223:
[----:B------:R-:W-:Y:S05]  /*0f40*/  BSYNC.RECONVERGENT B1 ;  /* 0x0000000000017941 */ /* 0x000fea0003800200 */
.L_x_222:
        /* <DEDUP_REMOVED lines=85> */
.L_x_211:
        /* <DEDUP_REMOVED lines=36> */
.L_x_226:
[----:B------:R-:W-:Y:S05]  /*16e0*/  BSYNC.RECONVERGENT B1 ;  /* 0x0000000000017941 */ /* 0x000fea0003800200 */
.L_x_225:
        /* <DEDUP_REMOVED lines=21> */
.L_x_228:
[----:B------:R-:W-:Y:S05]  /*1840*/  BSYNC.RECONVERGENT B1 ;  /* 0x0000000000017941 */ /* 0x000fea0003800200 */
.L_x_227:
        /* <DEDUP_REMOVED lines=20> */
.L_x_230:
[----:B------:R-:W-:Y:S05]  /*1990*/  BSYNC.RECONVERGENT B1 ;  /* 0x0000000000017941 */ /* 0x000fea0003800200 */
.L_x_229:
        /* <DEDUP_REMOVED lines=20> */
.L_x_232:
[----:B------:R-:W-:Y:S05]  /*1ae0*/  BSYNC.RECONVERGENT B1 ;  /* 0x0000000000017941 */ /* 0x000fea0003800200 */
.L_x_231:
        /* <DEDUP_REMOVED lines=20> */
.L_x_234:
[----:B------:R-:W-:Y:S05]  /*1c30*/  BSYNC.RECONVERGENT B1 ;  /* 0x0000000000017941 */ /* 0x000fea0003800200 */
.L_x_233:
        /* <DEDUP_REMOVED lines=10> */
.L_x_236:
[----:B------:R-:W-:Y:S05]  /*1ce0*/  BSYNC.RECONVERGENT B1 ;  /* 0x0000000000017941 */ /* 0x000fea0003800200 */
.L_x_235:
        /* <DEDUP_REMOVED lines=26> */
.L_x_237:
        /* <DEDUP_REMOVED lines=16> */
.L_x_238:
        /* <DEDUP_REMOVED lines=16> */
.L_x_239:
        /* <DEDUP_REMOVED lines=16> */
.L_x_240:
        /* <DEDUP_REMOVED lines=16> */
.L_x_241:
        /* <DEDUP_REMOVED lines=16> */
.L_x_242:
        /* <DEDUP_REMOVED lines=17> */
.L_x_202:
        /* <DEDUP_REMOVED lines=47> */
.L_x_245:
        /* <DEDUP_REMOVED lines=54> */
.L_x_243:
        /* <DEDUP_REMOVED lines=20> */
.L_x_249:
        /* <DEDUP_REMOVED lines=18> */
.L_x_248:
[----:B------:R-:W-:Y:S05]  /*2d50*/  BSYNC.RECONVERGENT B2 ;  /* 0x0000000000027941 */ /* 0x000fea0003800200 */
.L_x_247:
        /* <DEDUP_REMOVED lines=10> */
.L_x_250:
        /* <DEDUP_REMOVED lines=55> */
.L_x_246:
[----:B------:R-:W-:Y:S05]  /*3170*/  BSYNC.RECONVERGENT B1 ;  /* 0x0000000000017941 */ /* 0x000fea0003800200 */
.L_x_244:
        /* <DEDUP_REMOVED lines=24> */
.L_x_252:
[----:B------:R-:W-:Y:S05]  /*3300*/  BSYNC.RECONVERGENT B1 ;  /* 0x0000000000017941 */ /* 0x000fea0003800200 */
.L_x_251:
        /* <DEDUP_REMOVED lines=23> */
.L_x_254:
[----:B------:R-:W-:Y:S05]  /*3480*/  BSYNC.RECONVERGENT B1 ;  /* 0x0000000000017941 */ /* 0x000fea0003800200 */
.L_x_253:
        /* <DEDUP_REMOVED lines=20> */
.L_x_256:
[----:B------:R-:W-:Y:S05]  /*35d0*/  BSYNC.RECONVERGENT B1 ;  /* 0x0000000000017941 */ /* 0x000fea0003800200 */
.L_x_255:
        /* <DEDUP_REMOVED lines=20> */
.L_x_258:
[----:B------:R-:W-:Y:S05]  /*3720*/  BSYNC.RECONVERGENT B1 ;  /* 0x0000000000017941 */ /* 0x000fea0003800200 */
.L_x_257:
        /* <DEDUP_REMOVED lines=20> */
.L_x_260:
[----:B------:R-:W-:Y:S05]  /*3870*/  BSYNC.RECONVERGENT B1 ;  /* 0x0000000000017941 */ /* 0x000fea0003800200 */
.L_x_259:
        /* <DEDUP_REMOVED lines=10> */
.L_x_262:
[----:B------:R-:W-:Y:S05]  /*3920*/  BSYNC.RECONVERGENT B1 ;  /* 0x0000000000017941 */ /* 0x000fea0003800200 */
.L_x_261:
        /* <DEDUP_REMOVED lines=84> */
.L_x_224:
[----:B------:R-:W-:Y:S05]  /*3e70*/  BSYNC.RECONVERGENT B0 ;  /* 0x0000000000007941 */ /* 0x000fea0003800200 */
.L_x_201:
        /* <DEDUP_REMOVED lines=16> */
.L_x_263:
        /* <DEDUP_REMOVED lines=16> */
.L_x_471:


//--------------------- .text._ZN3cub18CUB_300001_SM_10006detail6reduce18DeviceReduceKernelINS2_10policy_hubIN4cuda3std3__45tupleIJblEEEjN6thrust24THRUST_300001_SM_1000_NS8cuda_cub9__find_if7functorIS9_EEE10Policy1000ENSB_12zip_iteratorINS8_IJNSD_26transform_input_iterator_tIbPiNSB_6detail10functional5actorINSM_9compositeIJNSM_16operator_adaptorINS7_8equal_toIvEEEENSN_INSM_8argumentILj0EEEEENSN_INSM_5valueIiEEEEEEEEEEENSB_17counting_iteratorIlNSB_11use_defaultES13_S13_EEEEEEEjSF_S9_NS7_10__identityEEEvT0_PT3_T1_NS0_13GridEvenShareIS1B_EET2_T4_ --------------------------
	.section	.text._ZN3cub18CUB_300001_SM_10006detail6reduce18DeviceReduceKernelINS2_10policy_hubIN4cuda3std3__45tupleIJblEEEjN6thrust24THRUST_300001_SM_1000_NS8cuda_cub9__find_if7functorIS9_EEE10Policy1000ENSB_12zip_iteratorINS8_IJNSD_26transform_input_iterator_tIbPiNSB_6detail10functional5actorINSM_9compositeIJNSM_16operator_adaptorINS7_8equal_toIvEEEENSN_INSM_8argumentILj0EEEEENSN_INSM_5valueIiEEEEEEEEEEENSB_17counting_iteratorIlNSB_11use_defaultES13_S13_EEEEEEEjSF_S9_NS7_10__identityEEEvT0_PT3_T1_NS0_13GridEvenShareIS1B_EET2_T4_,"ax",@progbits
	.align	128
        .global         _ZN3cub18CUB_300001_SM_10006detail6reduce18DeviceReduceKernelINS2_10policy_hubIN4cuda3std3__45tupleIJblEEEjN6thrust24THRUST_300001_SM_1000_NS8cuda_cub9__find_if7functorIS9_EEE10Policy1000ENSB_12zip_iteratorINS8_IJNSD_26transform_input_iterator_tIbPiNSB_6detail10functional5actorINSM_9compositeIJNSM_16operator_adaptorINS7_8equal_toIvEEEENSN_INSM_8argumentILj0EEEEENSN_INSM_5valueIiEEEEEEEEEEENSB_17counting_iteratorIlNSB_11use_defaultES13_S13_EEEEEEEjSF_S9_NS7_10__identityEEEvT0_PT3_T1_NS0_13GridEvenShareIS1B_EET2_T4_
        .type           _ZN3cub18CUB_300001_SM_10006detail6reduce18DeviceReduceKernelINS2_10policy_hubIN4cuda3std3__45tupleIJblEEEjN6thrust24THRUST_300001_SM_1000_NS8cuda_cub9__find_if7functorIS9_EEE10Policy1000ENSB_12zip_iteratorINS8_IJNSD_26transform_input_iterator_tIbPiNSB_6detail10functional5actorINSM_9compositeIJNSM_16operator_adaptorINS7_8equal_toIvEEEENSN_INSM_8argumentILj0EEEEENSN_INSM_5valueIiEEEEEEEEEEENSB_17counting_iteratorIlNSB_11use_defaultES13_S13_EEEEEEEjSF_S9_NS7_10__identityEEEvT0_PT3_T1_NS0_13GridEvenShareIS1B_EET2_T4_,@function
        .size           _ZN3cub18CUB_300001_SM_10006detail6reduce18DeviceReduceKernelINS2_10policy_hubIN4cuda3std3__45tupleIJblEEEjN6thrust24THRUST_300001_SM_1000_NS8cuda_cub9__find_if7functorIS9_EEE10Policy1000ENSB_12zip_iteratorINS8_IJNSD_26transform_input_iterator_tIbPiNSB_6detail10functional5actorINSM_9compositeIJNSM_16operator_adaptorINS7_8equal_toIvEEEENSN_INSM_8argumentILj0EEEEENSN_INSM_5valueIiEEEEEEEEEEENSB_17counting_iteratorIlNSB_11use_defaultES13_S13_EEEEEEEjSF_S9_NS7_10__identityEEEvT0_PT3_T1_NS0_13GridEvenShareIS1B_EET2_T4_,(.L_x_472 - _ZN3cub18CUB_300001_SM_10006detail6reduce18DeviceReduceKernelINS2_10policy_hubIN4cuda3std3__45tupleIJblEEEjN6thrust24THRUST_300001_SM_1000_NS8cuda_cub9__find_if7functorIS9_EEE10Policy1000ENSB_12zip_iteratorINS8_IJNSD_26transform_input_iterator_tIbPiNSB_6detail10functional5actorINSM_9compositeIJNSM_16operator_adaptorINS7_8equal_toIvEEEENSN_INSM_8argumentILj0EEEEENSN_INSM_5valueIiEEEEEEEEEEENSB_17counting_iteratorIlNSB_11use_defaultES13_S13_EEEEEEEjSF_S9_NS7_10__identityEEEvT0_PT3_T1_NS0_13GridEvenShareIS1B_EET2_T4_)
        .other          _ZN3cub18CUB_300001_SM_10006detail6reduce18DeviceReduceKernelINS2_10policy_hubIN4cuda3std3__45tupleIJblEEEjN6thrust24THRUST_300001_SM_1000_NS8cuda_cub9__find_if7functorIS9_EEE10Policy1000ENSB_12zip_iteratorINS8_IJNSD_26transform_input_iterator_tIbPiNSB_6detail10functional5actorINSM_9compositeIJNSM_16operator_adaptorINS7_8equal_toIvEEEENSN_INSM_8argumentILj0EEEEENSN_INSM_5valueIiEEEEEEEEEEENSB_17counting_iteratorIlNSB_11use_defaultES13_S13_EEEEEEEjSF_S9_NS7_10__identityEEEvT0_PT3_T1_NS0_13GridEvenShareIS1B_EET2_T4_,@"STO_CUDA_ENTRY STV_DEFAULT"
_ZN3cub18CUB_300001_SM_10006detail6reduce18DeviceReduceKernelINS2_10policy_hubIN4cuda3std3__45tupleIJblEEEjN6thrust24THRUST_300001_SM_1000_NS8cuda_cub9__find_if7functorIS9_EEE10Policy1000ENSB_12zip_iteratorINS8_IJNSD_26transform_input_iterator_tIbPiNSB_6detail10functional5actorINSM_9compositeIJNSM_16operator_adaptorINS7_8equal_toIvEEEENSN_INSM_8argumentILj0EEEEENSN_INSM_5valueIiEEEEEEEEEEENSB_17counting_iteratorIlNSB_11use_defaultES13_S13_EEEEEEEjSF_S9_NS7_10__identityEEEvT0_PT3_T1_NS0_13GridEvenShareIS1B_EET2_T4_:
.text._ZN3cub18CUB_300001_SM_10006detail6reduce18DeviceReduceKernelINS2_10policy_hubIN4cuda3std3__45tupleIJblEEEjN6thrust24THRUST_300001_SM_1000_NS8cuda_cub9__find_if7functorIS9_EEE10Policy1000ENSB_12zip_iteratorINS8_IJNSD_26transform_input_iterator_tIbPiNSB_6detail10functional5actorINSM_9compositeIJNSM_16operator_adaptorINS7_8equal_toIvEEEENSN_INSM_8argumentILj0EEEEENSN_INSM_5valueIiEEEEEEEEEEENSB_17counting_iteratorIlNSB_11use_defaultES13_S13_EEEEEEEjSF_S9_NS7_10__identityEEEvT0_PT3_T1_NS0_13GridEvenShareIS1B_EET2_T4_:
[----:B------:R-:W-:Y:S01]  /*0000*/  LDC R1, c[0x0][0x37c] ;  /* 0x0000df00ff017b82 */ /* 0x000fe20000000800 */
[----:B------:R-:W0:Y:S01]  /*0010*/  S2R R0, SR_CTAID.X ;  /* 0x0000000000007919 */ /* 0x000e220000002500 */
[----:B------:R-:W1:Y:S01]  /*0020*/  LDCU.64 UR12, c[0x0][0x3b8] ;  /* 0x00007700ff0c77ac */ /* 0x000e620008000a00 */
[----:B------:R-:W-:Y:S01]  /*0030*/  BSSY.RECONVERGENT B0, `(.L_x_264) ;  /* 0x0000586000007945 */ /* 0x000fe20003800200 */
[----:B------:R-:W2:Y:S01]  /*0040*/  LDCU.64 UR10, c[0x0][0x358] ;  /* 0x00006b00ff0a77ac */ /* 0x000ea20008000a00 */
[----:B-1----:R-:W-:Y:S01]  /*0050*/  IMAD.U32 R12, RZ, RZ, UR12 ;  /* 0x0000000cff0c7e24 */ /* 0x002fe2000f8e00ff */
[----:B------:R-:W-:Y:S01]  /*0060*/  USHF.L.U32 UR4, UR13, 0xa, URZ ;  /* 0x0000000a0d047899 */ /* 0x000fe200080006ff */
[----:B0-----:R-:W-:-:S04]  /*0070*/  IMAD.SHL.U32 R5, R0, 0x400, RZ ;  /* 0x0000040000057824 */ /* 0x001fc800078e00ff */
[----:B------:R-:W-:-:S05]  /*0080*/  IMAD.IADD R4, R12, 0x1, -R5 ;  /* 0x000000010c047824 */ /* 0x000fca00078e0a05 */
[----:B------:R-:W-:-:S13]  /*0090*/  ISETP.GT.U32.AND P0, PT, R4, 0x3ff, PT ;  /* 0x000003ff0400780c */ /* 0x000fda0003f04070 */
[----:B--2---:R-:W-:Y:S05]  /*00a0*/  @P0 BRA `(.L_x_265) ;  /* 0x0000003000240947 */ /* 0x004fea0003800000 */
[----:B------:R-:W0:Y:S01]  /*00b0*/  S2R R14, SR_TID.X ;  /* 0x00000000000e7919 */ /* 0x000e220000002100 */
[----:B------:R-:W-:Y:S01]  /*00c0*/  CS2R R18, SRZ ;  /* 0x0000000000127805 */ /* 0x000fe2000001ff00 */
[----:B------:R-:W1:Y:S01]  /*00d0*/  LDCU UR6, c[0x0][0x38c] ;  /* 0x00007180ff0677ac */ /* 0x000e620008000800 */
[----:B------:R-:W2:Y:S01]  /*00e0*/  LDCU.64 UR4, c[0x0][0x390] ;  /* 0x00007200ff0477ac */ /* 0x000ea20008000a00 */
[----:B0-----:R-:W-:-:S13]  /*00f0*/  ISETP.GE.U32.AND P0, PT, R14, R4, PT ;  /* 0x000000040e00720c */ /* 0x001fda0003f06070 */
[----:B------:R-:W0:Y:S01]  /*0100*/  @!P0 LDC.64 R2, c[0x0][0x380] ;  /* 0x0000e000ff028b82 */ /* 0x000e220000000a00 */
[----:B------:R-:W-:-:S07]  /*0110*/  @!P0 IMAD.IADD R7, R5, 0x1, R14 ;  /* 0x0000000105078824 */ /* 0x000fce00078e020e */
[----:B------:R-:W3:Y:S08]  /*0120*/  @!P0 LDC R11, c[0x0][0x38c] ;  /* 0x0000e300ff0b8b82 */ /* 0x000ef00000000800 */
[----:B------:R-:W4:Y:S01]  /*0130*/  @!P0 LDC.64 R8, c[0x0][0x390] ;  /* 0x0000e400ff088b82 */ /* 0x000f220000000a00 */
[----:B0-----:R-:W-:-:S06]  /*0140*/  @!P0 IMAD.WIDE.U32 R2, R7, 0x4, R2 ;  /* 0x0000000407028825 */ /* 0x001fcc00078e0002 */
[----:B------:R-:W3:Y:S01]  /*0150*/  @!P0 LDG.E R2, desc[UR10][R2.64] ;  /* 0x0000000a02028981 */ /* 0x000ee2000c1e1900 */
[----:B------:R-:W-:Y:S01]  /*0160*/  IMAD.MOV.U32 R6, RZ, RZ, R14 ;  /* 0x000000ffff067224 */ /* 0x000fe200078e000e */
[----:B------:R-:W-:Y:S01]  /*0170*/  PRMT R20, RZ, 0x7610, R20 ;  /* 0x00007610ff147816 */ /* 0x000fe20000000014 */
[----:B------:R-:W-:Y:S01]  /*0180*/  @!P0 VIADD R6, R14, 0x100 ;  /* 0x000001000e068836 */ /* 0x000fe20000000000 */
[----:B------:R-:W-:Y:S04]  /*0190*/  BSSY.RECONVERGENT B1, `(.L_x_266) ;  /* 0x0000129000017945 */ /* 0x000fe80003800200 */
[----:B------:R-:W-:Y:S02]  /*01a0*/  ISETP.GE.U32.AND P2, PT, R6, R4, PT ;  /* 0x000000040600720c */ /* 0x000fe40003f46070 */
[----:B----4-:R-:W-:-:S05]  /*01b0*/  @!P0 IADD3 R18, P3, PT, R7, R8, RZ ;  /* 0x0000000807128210 */ /* 0x010fca0007f7e0ff */
[----:B------:R-:W-:Y:S01]  /*01c0*/  @!P0 IMAD.X R19, RZ, RZ, R9, P3 ;  /* 0x000000ffff138224 */ /* 0x000fe200018e0609 */
[----:B---3--:R-:W-:-:S04]  /*01d0*/  @!P0 ISETP.NE.AND P1, PT, R2, R11, PT ;  /* 0x0000000b0200820c */ /* 0x008fc80003f25270 */
[----:B------:R-:W-:-:S04]  /*01e0*/  @!P0 SEL R2, RZ, 0x1, P1 ;  /* 0x00000001ff028807 */ /* 0x000fc80000800000 */
[----:B------:R-:W-:Y:S01]  /*01f0*/  @!P0 PRMT R20, R2, 0x7610, R20 ;  /* 0x0000761002148816 */ /* 0x000fe20000000014 */
[----:B-12---:R-:W-:Y:S06]  /*0200*/  @P2 BRA `(.L_x_267) ;  /* 0x0000001000842947 */ /* 0x006fec0003800000 */
        /* <DEDUP_REMOVED lines=8> */
[----:B------:R-:W0:Y:S01]  /*0290*/  LDC.64 R2, c[0x0][0x380] ;  /* 0x0000e000ff027b82 */ /* 0x000e220000000a00 */
[----:B------:R-:W-:Y:S01]  /*02a0*/  LOP3.LUT R22, R15, 0x1fffff8, RZ, 0xc0, !PT ;  /* 0x01fffff80f167812 */ /* 0x000fe200078ec0ff */
[----:B------:R-:W-:Y:S01]  /*02b0*/  BSSY.RECONVERGENT B3, `(.L_x_270) ;  /* 0x0000089000037945 */ /* 0x000fe20003800200 */
[----:B------:R-:W-:Y:S02]  /*02c0*/  VIADD R21, R6, 0x400 ;  /* 0x0000040006157836 */ /* 0x000fe40000000000 */
[----:B------:R-:W-:Y:S02]  /*02d0*/  IMAD.IADD R17, R5, 0x1, R6 ;  /* 0x0000000105117824 */ /* 0x000fe400078e0206 */
[----:B------:R-:W-:-:S07]  /*02e0*/  IMAD.MOV R22, RZ, RZ, -R22 ;  /* 0x000000ffff167224 */ /* 0x000fce00078e0a16 */
.L_x_271:
[----:B0-----:R-:W-:-:S06]  /*02f0*/  IMAD.WIDE.U32 R6, R17, 0x4, R2 ;  /* 0x0000000411067825 */ /* 0x001fcc00078e0002 */
[----:B------:R0:W2:Y:S01]  /*0300*/  LDG.E R6, desc[UR10][R6.64] ;  /* 0x0000000a06067981 */ /* 0x0000a2000c1e1900 */
[----:B------:R-:W-:-:S04]  /*0310*/  VIADD R29, R17, 0x100 ;  /* 0x00000100111d7836 */ /* 0x000fc80000000000 */
[----:B------:R-:W-:-:S06]  /*0320*/  IMAD.WIDE.U32 R8, R29, 0x4, R2 ;  /* 0x000000041d087825 */ /* 0x000fcc00078e0002 */
[----:B------:R-:W3:Y:S01]  /*0330*/  LDG.E R8, desc[UR10][R8.64] ;  /* 0x0000000a08087981 */ /* 0x000ee2000c1e1900 */
[----:B------:R-:W-:-:S04]  /*0340*/  VIADD R27, R17, 0x200 ;  /* 0x00000200111b7836 */ /* 0x000fc80000000000 */
[----:B------:R-:W-:-:S06]  /*0350*/  IMAD.WIDE.U32 R10, R27, 0x4, R2 ;  /* 0x000000041b0a7825 */ /* 0x000fcc00078e0002 */
[----:B------:R1:W4:Y:S01]  /*0360*/  LDG.E R10, desc[UR10][R10.64] ;  /* 0x0000000a0a0a7981 */ /* 0x000322000c1e1900 */
[----:B------:R-:W-:Y:S01]  /*0370*/  PRMT R24, R20, 0x7610, R24 ;  /* 0x0000761014187816 */ /* 0x000fe20000000018 */
[----:B------:R-:W-:-:S03]  /*0380*/  VIADD R25, R17, 0x300 ;  /* 0x0000030011197836 */ /* 0x000fc60000000000 */
[----:B------:R-:W-:Y:S01]  /*0390*/  LOP3.LUT P3, RZ, R24, 0xff, RZ, 0xc0, !PT ;  /* 0x000000ff18ff7812 */ /* 0x000fe2000786c0ff */
[----:B------:R-:W-:Y:S01]  /*03a0*/  IMAD.WIDE.U32 R12, R25, 0x4, R2 ;  /* 0x00000004190c7825 */ /* 0x000fe200078e0002 */
[----:B0-----:R-:W-:-:S05]  /*03b0*/  IADD3 R7, P1, PT, R17, UR4, RZ ;  /* 0x0000000411077c10 */ /* 0x001fca000ff3e0ff */
[----:B------:R-:W-:Y:S01]  /*03c0*/  IMAD.X R26, RZ, RZ, UR5, P1 ;  /* 0x00000005ff1a7e24 */ /* 0x000fe200088e06ff */
[----:B------:R-:W5:Y:S01]  /*03d0*/  LDG.E R12, desc[UR10][R12.64] ;  /* 0x0000000a0c0c7981 */ /* 0x000f62000c1e1900 */
[----:B------:R-:W-:Y:S01]  /*03e0*/  ISETP.LT.U32.AND P0, PT, R7, R18, PT ;  /* 0x000000120700720c */ /* 0x000fe20003f01070 */
[----:B-1----:R-:W-:-:S03]  /*03f0*/  VIADD R11, R17, 0x400 ;  /* 0x00000400110b7836 */ /* 0x002fc60000000000 */
[----:B------:R-:W-:-:S04]  /*0400*/  ISETP.LT.AND.EX P0, PT, R26, R19, PT, P0 ;  /* 0x000000131a00720c */ /* 0x000fc80003f01300 */
[----:B------:R-:W-:Y:S02]  /*0410*/  SEL R20, R7, R18, P0 ;  /* 0x0000001207147207 */ /* 0x000fe40000000000 */
[----:B------:R-:W-:Y:S02]  /*0420*/  SEL R9, R26, R19, P0 ;  /* 0x000000131a097207 */ /* 0x000fe40000000000 */
[----:B------:R-:W-:Y:S02]  /*0430*/  IADD3 R29, P0, PT, R29, UR4, RZ ;  /* 0x000000041d1d7c10 */ /* 0x000fe4000ff1e0ff */
[C---:B--2---:R-:W-:Y:S02]  /*0440*/  ISETP.NE.AND P1, PT, R6.reuse, UR6, PT ;  /* 0x0000000606007c0c */ /* 0x044fe4000bf25270 */
[----:B------:R-:W-:Y:S02]  /*0450*/  ISETP.EQ.AND P2, PT, R6, UR6, P3 ;  /* 0x0000000606007c0c */ /* 0x000fe40009f42270 */
[----:B------:R-:W-:-:S04]  /*0460*/  @!P3 SEL R24, RZ, 0x1, P1 ;  /* 0x00000001ff18b807 */ /* 0x000fc80000800000 */
[----:B------:R-:W-:-:S04]  /*0470*/  SEL R24, R24, 0x1, !P2 ;  /* 0x0000000118187807 */ /* 0x000fc80005000000 */
[----:B------:R-:W-:-:S03]  /*0480*/  LOP3.LUT P1, RZ, R24, 0xff, RZ, 0xc0, !PT ;  /* 0x000000ff18ff7812 */ /* 0x000fc6000782c0ff */
[----:B------:R-:W-:Y:S01]  /*0490*/  @!P2 SEL R20, R7, R18, !P3 ;  /* 0x000000120714a207 */ /* 0x000fe20005800000 */
[----:B------:R-:W-:Y:S01]  /*04a0*/  IMAD.WIDE.U32 R6, R11, 0x4, R2 ;  /* 0x000000040b067825 */ /* 0x000fe200078e0002 */
[----:B------:R-:W-:Y:S02]  /*04b0*/  @!P2 SEL R9, R26, R19, !P3 ;  /* 0x000000131a09a207 */ /* 0x000fe40005800000 */
[C---:B---3--:R-:W-:Y:S01]  /*04c0*/  ISETP.NE.AND P2, PT, R8.reuse, UR6, PT ;  /* 0x0000000608007c0c */ /* 0x048fe2000bf45270 */
[----:B------:R-:W-:Y:S01]  /*04d0*/  IMAD.X R18, RZ, RZ, UR5, P0 ;  /* 0x00000005ff127e24 */ /* 0x000fe200080e06ff */
[----:B------:R0:W2:Y:S01]  /*04e0*/  LDG.E R13, desc[UR10][R6.64] ;  /* 0x0000000a060d7981 */ /* 0x0000a2000c1e1900 */
[----:B------:R-:W-:Y:S02]  /*04f0*/  ISETP.EQ.AND P3, PT, R8, UR6, P1 ;  /* 0x0000000608007c0c */ /* 0x000fe40008f62270 */
[----:B------:R-:W-:Y:S02]  /*0500*/  ISETP.LT.U32.AND P0, PT, R29, R20, PT ;  /* 0x000000141d00720c */ /* 0x000fe40003f01070 */
[----:B------:R-:W-:-:S02]  /*0510*/  @!P1 SEL R24, RZ, 0x1, P2 ;  /* 0x00000001ff189807 */ /* 0x000fc40001000000 */
[-C--:B------:R-:W-:Y:S02]  /*0520*/  ISETP.LT.AND.EX P0, PT, R18, R9.reuse, PT, P0 ;  /* 0x000000091200720c */ /* 0x080fe40003f01300 */
[----:B------:R-:W-:Y:S01]  /*0530*/  SEL R24, R24, 0x1, !P3 ;  /* 0x0000000118187807 */ /* 0x000fe20005800000 */
[----:B------:R-:W-:Y:S01]  /*0540*/  VIADD R19, R17, 0x500 ;  /* 0x0000050011137836 */ /* 0x000fe20000000000 */
[----:B------:R-:W-:Y:S02]  /*0550*/  SEL R26, R29, R20, P0 ;  /* 0x000000141d1a7207 */ /* 0x000fe40000000000 */
[----:B------:R-:W-:Y:S02]  /*0560*/  LOP3.LUT P2, RZ, R24, 0xff, RZ, 0xc0, !PT ;  /* 0x000000ff18ff7812 */ /* 0x000fe4000784c0ff */
[----:B------:R-:W-:Y:S02]  /*0570*/  SEL R8, R18, R9, P0 ;  /* 0x0000000912087207 */ /* 0x000fe40000000000 */
[----:B------:R-:W-:-:S02]  /*0580*/  IADD3 R27, P0, PT, R27, UR4, RZ ;  /* 0x000000041b1b7c10 */ /* 0x000fc4000ff1e0ff */
[----:B------:R-:W-:Y:S02]  /*0590*/  @!P3 SEL R26, R29, R20, !P1 ;  /* 0x000000141d1ab207 */ /* 0x000fe40004800000 */
[----:B------:R-:W-:Y:S01]  /*05a0*/  @!P3 SEL R8, R18, R9, !P1 ;  /* 0x000000091208b207 */ /* 0x000fe20004800000 */
[----:B0-----:R-:W-:Y:S01]  /*05b0*/  IMAD.WIDE.U32 R6, R19, 0x4, R2 ;  /* 0x0000000413067825 */ /* 0x001fe200078e0002 */
[----:B----4-:R-:W-:-:S03]  /*05c0*/  ISETP.EQ.AND P1, PT, R10, UR6, P2 ;  /* 0x000000060a007c0c */ /* 0x010fc60009722270 */
[----:B------:R-:W-:Y:S01]  /*05d0*/  IMAD.X R9, RZ, RZ, UR5, P0 ;  /* 0x00000005ff097e24 */ /* 0x000fe200080e06ff */
[----:B------:R-:W-:Y:S01]  /*05e0*/  ISETP.LT.U32.AND P0, PT, R27, R26, PT ;  /* 0x0000001a1b00720c */ /* 0x000fe20003f01070 */
[----:B------:R0:W3:Y:S03]  /*05f0*/  LDG.E R18, desc[UR10][R6.64] ;  /* 0x0000000a06127981 */ /* 0x0000e6000c1e1900 */
[----:B------:R-:W-:-:S04]  /*0600*/  ISETP.LT.AND.EX P0, PT, R9, R8, PT, P0 ;  /* 0x000000080900720c */ /* 0x000fc80003f01300 */
[CC--:B------:R-:W-:Y:S02]  /*0610*/  SEL R20, R27.reuse, R26.reuse, P0 ;  /* 0x0000001a1b147207 */ /* 0x0c0fe40000000000 */
[----:B------:R-:W-:Y:S01]  /*0620*/  @!P1 SEL R20, R27, R26, !P2 ;  /* 0x0000001a1b149207 */ /* 0x000fe20005000000 */
[----:B------:R-:W-:Y:S01]  /*0630*/  VIADD R27, R17, 0x600 ;  /* 0x00000600111b7836 */ /* 0x000fe20000000000 */
[----:B------:R-:W-:Y:S02]  /*0640*/  ISETP.NE.AND P3, PT, R10, UR6, PT ;  /* 0x000000060a007c0c */ /* 0x000fe4000bf65270 */
[CC--:B------:R-:W-:Y:S02]  /*0650*/  SEL R10, R9.reuse, R8.reuse, P0 ;  /* 0x00000008090a7207 */ /* 0x0c0fe40000000000 */
[----:B------:R-:W-:Y:S01]  /*0660*/  @!P1 SEL R10, R9, R8, !P2 ;  /* 0x00000008090a9207 */ /* 0x000fe20005000000 */
[----:B------:R-:W-:-:S06]  /*0670*/  IMAD.WIDE.U32 R8, R27, 0x4, R2 ;  /* 0x000000041b087825 */ /* 0x000fcc00078e0002 */
[----:B------:R1:W4:Y:S01]  /*0680*/  LDG.E R8, desc[UR10][R8.64] ;  /* 0x0000000a08087981 */ /* 0x000322000c1e1900 */
[----:B------:R-:W-:Y:S01]  /*0690*/  IADD3 R28, P0, PT, R25, UR4, RZ ;  /* 0x00000004191c7c10 */ /* 0x000fe2000ff1e0ff */
[----:B------:R-:W-:-:S04]  /*06a0*/  VIADD R25, R17, 0x700 ;  /* 0x0000070011197836 */ /* 0x000fc80000000000 */
[----:B0-----:R-:W-:-:S06]  /*06b0*/  IMAD.WIDE.U32 R6, R25, 0x4, R2 ;  /* 0x0000000419067825 */ /* 0x001fcc00078e0002 */
[----:B------:R0:W4:Y:S01]  /*06c0*/  LDG.E R6, desc[UR10][R6.64] ;  /* 0x0000000a06067981 */ /* 0x000122000c1e1900 */
[----:B------:R-:W-:-:S04]  /*06d0*/  @!P2 SEL R24, RZ, 0x1, P3 ;  /* 0x00000001ff18a807 */ /* 0x000fc80001800000 */
[----:B------:R-:W-:-:S04]  /*06e0*/  SEL R24, R24, 0x1, !P1 ;  /* 0x0000000118187807 */ /* 0x000fc80004800000 */
[----:B------:R-:W-:Y:S02]  /*06f0*/  LOP3.LUT P1, RZ, R24, 0xff, RZ, 0xc0, !PT ;  /* 0x000000ff18ff7812 */ /* 0x000fe4000782c0ff */
[C---:B-----5:R-:W-:Y:S02]  /*0700*/  ISETP.NE.AND P2, PT, R12.reuse, UR6, PT ;  /* 0x000000060c007c0c */ /* 0x060fe4000bf45270 */
[----:B------:R-:W-:Y:S01]  /*0710*/  ISETP.EQ.AND P3, PT, R12, UR6, P1 ;  /* 0x000000060c007c0c */ /* 0x000fe20008f62270 */
[----:B------:R-:W-:-:S08]  /*0720*/  IMAD.X R29, RZ, RZ, UR5, P0 ;  /* 0x00000005ff1d7e24 */ /* 0x000fd000080e06ff */
[----:B------:R-:W-:-:S04]  /*0730*/  @!P1 SEL R24, RZ, 0x1, P2 ;  /* 0x00000001ff189807 */ /* 0x000fc80001000000 */
[----:B------:R-:W-:Y:S02]  /*0740*/  SEL R24, R24, 0x1, !P3 ;  /* 0x0000000118187807 */ /* 0x000fe40005800000 */
[----:B------:R-:W-:Y:S02]  /*0750*/  ISETP.LT.U32.AND P0, PT, R28, R20, PT ;  /* 0x000000141c00720c */ /* 0x000fe40003f01070 */
[----:B------:R-:W-:Y:S02]  /*0760*/  LOP3.LUT P2, RZ, R24, 0xff, RZ, 0xc0, !PT ;  /* 0x000000ff18ff7812 */ /* 0x000fe4000784c0ff */
[----:B------:R-:W-:-:S04]  /*0770*/  ISETP.LT.AND.EX P0, PT, R29, R10, PT, P0 ;  /* 0x0000000a1d00720c */ /* 0x000fc80003f01300 */
[C---:B------:R-:W-:Y:S02]  /*0780*/  SEL R26, R28.reuse, R20, P0 ;  /* 0x000000141c1a7207 */ /* 0x040fe40000000000 */
[C---:B-1----:R-:W-:Y:S02]  /*0790*/  SEL R9, R29.reuse, R10, P0 ;  /* 0x0000000a1d097207 */ /* 0x042fe40000000000 */
[----:B------:R-:W-:Y:S02]  /*07a0*/  @!P3 SEL R26, R28, R20, !P1 ;  /* 0x000000141c1ab207 */ /* 0x000fe40004800000 */
[----:B------:R-:W-:Y:S02]  /*07b0*/  @!P3 SEL R9, R29, R10, !P1 ;  /* 0x0000000a1d09b207 */ /* 0x000fe40004800000 */
[----:B------:R-:W-:-:S05]  /*07c0*/  IADD3 R11, P1, PT, R11, UR4, RZ ;  /* 0x000000040b0b7c10 */ /* 0x000fca000ff3e0ff */
[----:B------:R-:W-:Y:S01]  /*07d0*/  IMAD.X R12, RZ, RZ, UR5, P1 ;  /* 0x00000005ff0c7e24 */ /* 0x000fe200088e06ff */
[----:B------:R-:W-:Y:S01]  /*07e0*/  IADD3 R10, P4, PT, R19, UR4, RZ ;  /* 0x00000004130a7c10 */ /* 0x000fe2000ff9e0ff */
[----:B------:R-:W-:Y:S02]  /*07f0*/  VIADD R22, R22, 0x8 ;  /* 0x0000000816167836 */ /* 0x000fe40000000000 */
[----:B------:R-:W-:Y:S02]  /*0800*/  VIADD R21, R21, 0x800 ;  /* 0x0000080015157836 */ /* 0x000fe40000000000 */
[----:B------:R-:W-:Y:S01]  /*0810*/  VIADD R17, R17, 0x800 ;  /* 0x0000080011117836 */ /* 0x000fe20000000000 */
[C---:B--2---:R-:W-:Y:S02]  /*0820*/  ISETP.NE.AND P0, PT, R13.reuse, UR6, PT ;  /* 0x000000060d007c0c */ /* 0x044fe4000bf05270 */
[----:B------:R-:W-:Y:S02]  /*0830*/  ISETP.EQ.AND P3, PT, R13, UR6, P2 ;  /* 0x000000060d007c0c */ /* 0x000fe40009762270 */
[----:B------:R-:W-:-:S04]  /*0840*/  @!P2 SEL R24, RZ, 0x1, P0 ;  /* 0x00000001ff18a807 */ /* 0x000fc80000000000 */
[----:B------:R-:W-:Y:S02]  /*0850*/  SEL R24, R24, 0x1, !P3 ;  /* 0x0000000118187807 */ /* 0x000fe40005800000 */
[----:B------:R-:W-:Y:S02]  /*0860*/  ISETP.LT.U32.AND P0, PT, R11, R26, PT ;  /* 0x0000001a0b00720c */ /* 0x000fe40003f01070 */
[----:B------:R-:W-:Y:S02]  /*0870*/  LOP3.LUT P1, RZ, R24, 0xff, RZ, 0xc0, !PT ;  /* 0x000000ff18ff7812 */ /* 0x000fe4000782c0ff */
[----:B------:R-:W-:-:S04]  /*0880*/  ISETP.LT.AND.EX P0, PT, R12, R9, PT, P0 ;  /* 0x000000090c00720c */ /* 0x000fc80003f01300 */
[CC--:B0-----:R-:W-:Y:S02]  /*0890*/  SEL R7, R11.reuse, R26.reuse, P0 ;  /* 0x0000001a0b077207 */ /* 0x0c1fe40000000000 */
[CC--:B------:R-:W-:Y:S02]  /*08a0*/  SEL R20, R12.reuse, R9.reuse, P0 ;  /* 0x000000090c147207 */ /* 0x0c0fe40000000000 */
[----:B------:R-:W-:Y:S02]  /*08b0*/  @!P3 SEL R7, R11, R26, !P2 ;  /* 0x0000001a0b07b207 */ /* 0x000fe40005000000 */
[----:B------:R-:W-:Y:S02]  /*08c0*/  @!P3 SEL R20, R12, R9, !P2 ;  /* 0x000000090c14b207 */ /* 0x000fe40005000000 */
[C---:B---3--:R-:W-:Y:S01]  /*08d0*/  ISETP.NE.AND P0, PT, R18.reuse, UR6, PT ;  /* 0x0000000612007c0c */ /* 0x048fe2000bf05270 */
[----:B------:R-:W-:Y:S01]  /*08e0*/  IMAD.X R9, RZ, RZ, UR5, P4 ;  /* 0x00000005ff097e24 */ /* 0x000fe2000a0e06ff */
[----:B------:R-:W-:-:S02]  /*08f0*/  ISETP.EQ.AND P3, PT, R18, UR6, P1 ;  /* 0x0000000612007c0c */ /* 0x000fc40008f62270 */
[----:B------:R-:W-:Y:S02]  /*0900*/  @!P1 SEL R24, RZ, 0x1, P0 ;  /* 0x00000001ff189807 */ /* 0x000fe40000000000 */
[-C--:B------:R-:W-:Y:S02]  /*0910*/  ISETP.LT.U32.AND P0, PT, R10, R7.reuse, PT ;  /* 0x000000070a00720c */ /* 0x080fe40003f01070 */
[----:B------:R-:W-:Y:S02]  /*0920*/  SEL R24, R24, 0x1, !P3 ;  /* 0x0000000118187807 */ /* 0x000fe40005800000 */
[----:B------:R-:W-:Y:S02]  /*0930*/  ISETP.LT.AND.EX P0, PT, R9, R20, PT, P0 ;  /* 0x000000140900720c */ /* 0x000fe40003f01300 */
[----:B------:R-:W-:Y:S02]  /*0940*/  LOP3.LUT P2, RZ, R24, 0xff, RZ, 0xc0, !PT ;  /* 0x000000ff18ff7812 */ /* 0x000fe4000784c0ff */
[----:B------:R-:W-:-:S02]  /*0950*/  SEL R12, R10, R7, P0 ;  /* 0x000000070a0c7207 */ /* 0x000fc40000000000 */
[-C--:B------:R-:W-:Y:S02]  /*0960*/  SEL R18, R9, R20.reuse, P0 ;  /* 0x0000001409127207 */ /* 0x080fe40000000000 */
[----:B------:R-:W-:Y:S02]  /*0970*/  IADD3 R27, P0, PT, R27, UR4, RZ ;  /* 0x000000041b1b7c10 */ /* 0x000fe4000ff1e0ff */
[----:B------:R-:W-:Y:S02]  /*0980*/  @!P3 SEL R12, R10, R7, !P1 ;  /* 0x000000070a0cb207 */ /* 0x000fe40004800000 */
[----:B------:R-:W-:Y:S01]  /*0990*/  @!P3 SEL R18, R9, R20, !P1 ;  /* 0x000000140912b207 */ /* 0x000fe20004800000 */
[----:B------:R-:W-:Y:S01]  /*09a0*/  IMAD.X R7, RZ, RZ, UR5, P0 ;  /* 0x00000005ff077e24 */ /* 0x000fe200080e06ff */
[----:B----4-:R-:W-:Y:S02]  /*09b0*/  ISETP.EQ.AND P3, PT, R8, UR6, P2 ;  /* 0x0000000608007c0c */ /* 0x010fe40009762270 */
[----:B------:R-:W-:-:S04]  /*09c0*/  ISETP.LT.U32.AND P0, PT, R27, R12, PT ;  /* 0x0000000c1b00720c */ /* 0x000fc80003f01070 */
[----:B------:R-:W-:Y:S02]  /*09d0*/  ISETP.LT.AND.EX P0, PT, R7, R18, PT, P0 ;  /* 0x000000120700720c */ /* 0x000fe40003f01300 */
[----:B------:R-:W-:Y:S02]  /*09e0*/  ISETP.NE.AND P1, PT, R8, UR6, PT ;  /* 0x0000000608007c0c */ /* 0x000fe4000bf25270 */
[----:B------:R-:W-:Y:S02]  /*09f0*/  SEL R8, R27, R12, P0 ;  /* 0x0000000c1b087207 */ /* 0x000fe40000000000 */
[----:B------:R-:W-:Y:S02]  /*0a00*/  SEL R10, R7, R18, P0 ;  /* 0x00000012070a7207 */ /* 0x000fe40000000000 */
[----:B------:R-:W-:Y:S02]  /*0a10*/  IADD3 R25, P0, PT, R25, UR4, RZ ;  /* 0x0000000419197c10 */ /* 0x000fe4000ff1e0ff */
[----:B------:R-:W-:-:S02]  /*0a20*/  @!P3 SEL R8, R27, R12, !P2 ;  /* 0x0000000c1b08b207 */ /* 0x000fc40005000000 */
[----:B------:R-:W-:Y:S01]  /*0a30*/  @!P3 SEL R10, R7, R18, !P2 ;  /* 0x00000012070ab207 */ /* 0x000fe20005000000 */
[----:B------:R-:W-:Y:S01]  /*0a40*/  IMAD.X R7, RZ, RZ, UR5, P0 ;  /* 0x00000005ff077e24 */ /* 0x000fe200080e06ff */
[----:B------:R-:W-:Y:S02]  /*0a50*/  @!P2 SEL R24, RZ, 0x1, P1 ;  /* 0x00000001ff18a807 */ /* 0x000fe40000800000 */
[----:B------:R-:W-:Y:S02]  /*0a60*/  ISETP.LT.U32.AND P0, PT, R25, R8, PT ;  /* 0x000000081900720c */ /* 0x000fe40003f01070 */
[----:B------:R-:W-:Y:S02]  /*0a70*/  SEL R24, R24, 0x1, !P3 ;  /* 0x0000000118187807 */ /* 0x000fe40005800000 */
[----:B------:R-:W-:Y:S02]  /*0a80*/  ISETP.LT.AND.EX P0, PT, R7, R10, PT, P0 ;  /* 0x0000000a0700720c */ /* 0x000fe40003f01300 */
[----:B------:R-:W-:-:S02]  /*0a90*/  LOP3.LUT P1, RZ, R24, 0xff, RZ, 0xc0, !PT ;  /* 0x000000ff18ff7812 */ /* 0x000fc4000782c0ff */
[----:B------:R-:W-:Y:S02]  /*0aa0*/  SEL R18, R25, R8, P0 ;  /* 0x0000000819127207 */ /* 0x000fe40000000000 */
[----:B------:R-:W-:Y:S02]  /*0ab0*/  SEL R19, R7, R10, P0 ;  /* 0x0000000a07137207 */ /* 0x000fe40000000000 */
[----:B------:R-:W-:Y:S02]  /*0ac0*/  ISETP.NE.AND P0, PT, R22, RZ, PT ;  /* 0x000000ff1600720c */ /* 0x000fe40003f05270 */
[C---:B------:R-:W-:Y:S02]  /*0ad0*/  ISETP.EQ.AND P2, PT, R6.reuse, UR6, P1 ;  /* 0x0000000606007c0c */ /* 0x040fe40008f42270 */
[----:B------:R-:W-:-:S04]  /*0ae0*/  ISETP.NE.AND P3, PT, R6, UR6, PT ;  /* 0x0000000606007c0c */ /* 0x000fc8000bf65270 */
[----:B------:R-:W-:-:S04]  /*0af0*/  @!P1 SEL R24, RZ, 0x1, P3 ;  /* 0x00000001ff189807 */ /* 0x000fc80001800000 */
[----:B------:R-:W-:-:S03]  /*0b00*/  SEL R20, R24, 0x1, !P2 ;  /* 0x0000000118147807 */ /* 0x000fc60005000000 */
[----:B------:R-:W-:Y:S02]  /*0b10*/  @!P2 SEL R18, R25, R8, !P1 ;  /* 0x000000081912a207 */ /* 0x000fe40004800000 */
[----:B------:R-:W-:Y:S01]  /*0b20*/  @!P2 SEL R19, R7, R10, !P1 ;  /* 0x0000000a0713a207 */ /* 0x000fe20004800000 */
[----:B------:R-:W-:Y:S06]  /*0b30*/  @P0 BRA `(.L_x_271) ;  /* 0xfffffff400ec0947 */ /* 0x000fec000383ffff */
[----:B------:R-:W-:Y:S05]  /*0b40*/  BSYNC.RECONVERGENT B3 ;  /* 0x0000000000037941 */ /* 0x000fea0003800200 */
.L_x_270:
[----:B------:R-:W-:-:S07]  /*0b50*/  VIADD R6, R21, 0xfffffc00 ;  /* 0xfffffc0015067836 */ /* 0x000fce0000000000 */
.L_x_269:
[----:B------:R-:W-:Y:S05]  /*0b60*/  BSYNC.RECONVERGENT B2 ;  /* 0x0000000000027941 */ /* 0x000fea0003800200 */
.L_x_268:
[----:B------:R-:W-:-:S13]  /*0b70*/  ISETP.NE.AND P0, PT, R23, RZ, PT ;  /* 0x000000ff1700720c */ /* 0x000fda0003f05270 */
[----:B------:R-:W-:Y:S05]  /*0b80*/  @!P0 BRA `(.L_x_267) ;  /* 0x0000000800248947 */ /* 0x000fea0003800000 */
[----:B------:R-:W-:Y:S01]  /*0b90*/  ISETP.GE.U32.AND P0, PT, R23, 0x4, PT ;  /* 0x000000041700780c */ /* 0x000fe20003f06070 */
[----:B------:R-:W-:Y:S01]  /*0ba0*/  BSSY.RECONVERGENT B2, `(.L_x_272) ;  /* 0x0000047000027945 */ /* 0x000fe20003800200 */
[----:B------:R-:W-:-:S11]  /*0bb0*/  LOP3.LUT P1, R15, R15, 0x3, RZ, 0xc0, !PT ;  /* 0x000000030f0f7812 */ /* 0x000fd6000782c0ff */
[----:B------:R-:W-:Y:S05]  /*0bc0*/  @!P0 BRA `(.L_x_273) ;  /* 0x0000000400108947 */ /* 0x000fea0003800000 */
[----:B------:R-:W0:Y:S01]  /*0bd0*/  LDC.64 R2, c[0x0][0x380] ;  /* 0x0000e000ff027b82 */ /* 0x000e220000000a00 */
[----:B------:R-:W-:Y:S01]  /*0be0*/  IMAD.IADD R17, R5, 0x1, R6 ;  /* 0x0000000105117824 */ /* 0x000fe200078e0206 */
[----:B------:R-:W1:Y:S03]  /*0bf0*/  LDCU UR7, c[0x0][0x38c] ;  /* 0x00007180ff0777ac */ /* 0x000e660008000800 */
[C---:B------:R-:W-:Y:S01]  /*0c00*/  VIADD R13, R17.reuse, 0x100 ;  /* 0x00000100110d7836 */ /* 0x040fe20000000000 */
[----:B------:R-:W2:Y:S01]  /*0c10*/  LDCU.64 UR8, c[0x0][0x390] ;  /* 0x00007200ff0877ac */ /* 0x000ea20008000a00 */
[----:B0-----:R-:W-:-:S06]  /*0c20*/  IMAD.WIDE.U32 R24, R17, 0x4, R2 ;  /* 0x0000000411187825 */ /* 0x001fcc00078e0002 */
[----:B------:R-:W1:Y:S01]  /*0c30*/  LDG.E R24, desc[UR10][R24.64] ;  /* 0x0000000a18187981 */ /* 0x000e62000c1e1900 */
[----:B------:R-:W-:-:S06]  /*0c40*/  IMAD.WIDE.U32 R22, R13, 0x4, R2 ;  /* 0x000000040d167825 */ /* 0x000fcc00078e0002 */
[----:B------:R-:W3:Y:S01]  /*0c50*/  LDG.E R22, desc[UR10][R22.64] ;  /* 0x0000000a16167981 */ /* 0x000ee2000c1e1900 */
[----:B------:R-:W-:-:S04]  /*0c60*/  VIADD R11, R17, 0x200 ;  /* 0x00000200110b7836 */ /* 0x000fc80000000000 */
[----:B------:R-:W-:-:S06]  /*0c70*/  IMAD.WIDE.U32 R8, R11, 0x4, R2 ;  /* 0x000000040b087825 */ /* 0x000fcc00078e0002 */
[----:B------:R-:W4:Y:S01]  /*0c80*/  LDG.E R8, desc[UR10][R8.64] ;  /* 0x0000000a08087981 */ /* 0x000f22000c1e1900 */
[----:B------:R-:W-:-:S04]  /*0c90*/  VIADD R7, R17, 0x300 ;  /* 0x0000030011077836 */ /* 0x000fc80000000000 */
[----:B------:R-:W-:-:S06]  /*0ca0*/  IMAD.WIDE.U32 R2, R7, 0x4, R2 ;  /* 0x0000000407027825 */ /* 0x000fcc00078e0002 */
[----:B------:R0:W5:Y:S01]  /*0cb0*/  LDG.E R2, desc[UR10][R2.64] ;  /* 0x0000000a02027981 */ /* 0x000162000c1e1900 */
[----:B------:R-:W-:Y:S01]  /*0cc0*/  LOP3.LUT P3, RZ, R20, 0xff, RZ, 0xc0, !PT ;  /* 0x000000ff14ff7812 */ /* 0x000fe2000786c0ff */
[----:B------:R-:W-:Y:S01]  /*0cd0*/  VIADD R6, R6, 0x400 ;  /* 0x0000040006067836 */ /* 0x000fe20000000000 */
[----:B--2---:R-:W-:Y:S02]  /*0ce0*/  IADD3 R17, P2, PT, R17, UR8, RZ ;  /* 0x0000000811117c10 */ /* 0x004fe4000ff5e0ff */
[----:B------:R-:W-:-:S03]  /*0cf0*/  IADD3 R13, P5, PT, R13, UR8, RZ ;  /* 0x000000080d0d7c10 */ /* 0x000fc6000ffbe0ff */
[----:B------:R-:W-:Y:S02]  /*0d00*/  IMAD.X R12, RZ, RZ, UR9, P2 ;  /* 0x00000009ff0c7e24 */ /* 0x000fe400090e06ff */
[----:B0-----:R-:W-:Y:S01]  /*0d10*/  IMAD.X R3, RZ, RZ, UR9, P5 ;  /* 0x00000009ff037e24 */ /* 0x001fe2000a8e06ff */
[----:B------:R-:W-:Y:S02]  /*0d20*/  IADD3 R7, P5, PT, R7, UR8, RZ ;  /* 0x0000000807077c10 */ /* 0x000fe4000ffbe0ff */
[C---:B-1----:R-:W-:Y:S02]  /*0d30*/  ISETP.NE.AND P0, PT, R24.reuse, UR7, PT ;  /* 0x0000000718007c0c */ /* 0x042fe4000bf05270 */
[----:B------:R-:W-:Y:S02]  /*0d40*/  ISETP.EQ.AND P4, PT, R24, UR7, P3 ;  /* 0x0000000718007c0c */ /* 0x000fe40009f82270 */
[----:B------:R-:W-:Y:S02]  /*0d50*/  @!P3 SEL R20, RZ, 0x1, P0 ;  /* 0x00000001ff14b807 */ /* 0x000fe40000000000 */
[----:B------:R-:W-:-:S02]  /*0d60*/  ISETP.LT.U32.AND P0, PT, R17, R18, PT ;  /* 0x000000121100720c */ /* 0x000fc40003f01070 */
[----:B------:R-:W-:Y:S02]  /*0d70*/  SEL R20, R20, 0x1, !P4 ;  /* 0x0000000114147807 */ /* 0x000fe40006000000 */
[-C--:B------:R-:W-:Y:S02]  /*0d80*/  ISETP.LT.AND.EX P0, PT, R12, R19.reuse, PT, P0 ;  /* 0x000000130c00720c */ /* 0x080fe40003f01300 */
[----:B------:R-:W-:Y:S02]  /*0d90*/  LOP3.LUT P2, RZ, R20, 0xff, RZ, 0xc0, !PT ;  /* 0x000000ff14ff7812 */ /* 0x000fe4000784c0ff */
[----:B------:R-:W-:Y:S02]  /*0da0*/  SEL R10, R17, R18, P0 ;  /* 0x00000012110a7207 */ /* 0x000fe40000000000 */
[----:B------:R-:W-:Y:S02]  /*0db0*/  SEL R24, R12, R19, P0 ;  /* 0x000000130c187207 */ /* 0x000fe40000000000 */
[----:B---3--:R-:W-:-:S02]  /*0dc0*/  ISETP.NE.AND P0, PT, R22, UR7, PT ;  /* 0x0000000716007c0c */ /* 0x008fc4000bf05270 */
[----:B------:R-:W-:Y:S02]  /*0dd0*/  @!P4 SEL R10, R17, R18, !P3 ;  /* 0x00000012110ac207 */ /* 0x000fe40005800000 */
[----:B------:R-:W-:Y:S02]  /*0de0*/  @!P4 SEL R24, R12, R19, !P3 ;  /* 0x000000130c18c207 */ /* 0x000fe40005800000 */
[----:B------:R-:W-:Y:S02]  /*0df0*/  ISETP.EQ.AND P4, PT, R22, UR7, P2 ;  /* 0x0000000716007c0c */ /* 0x000fe40009782270 */
[----:B------:R-:W-:Y:S02]  /*0e00*/  @!P2 SEL R20, RZ, 0x1, P0 ;  /* 0x00000001ff14a807 */ /* 0x000fe40000000000 */
[----:B------:R-:W-:Y:S02]  /*0e10*/  ISETP.LT.U32.AND P0, PT, R13, R10, PT ;  /* 0x0000000a0d00720c */ /* 0x000fe40003f01070 */
[----:B------:R-:W-:-:S02]  /*0e20*/  SEL R20, R20, 0x1, !P4 ;  /* 0x0000000114147807 */ /* 0x000fc40006000000 */
[----:B------:R-:W-:Y:S02]  /*0e30*/  ISETP.LT.AND.EX P0, PT, R3, R24, PT, P0 ;  /* 0x000000180300720c */ /* 0x000fe40003f01300 */
[----:B------:R-:W-:Y:S02]  /*0e40*/  LOP3.LUT P3, RZ, R20, 0xff, RZ, 0xc0, !PT ;  /* 0x000000ff14ff7812 */ /* 0x000fe4000786c0ff */
[----:B------:R-:W-:Y:S02]  /*0e50*/  SEL R12, R13, R10, P0 ;  /* 0x0000000a0d0c7207 */ /* 0x000fe40000000000 */
[----:B------:R-:W-:Y:S02]  /*0e60*/  SEL R18, R3, R24, P0 ;  /* 0x0000001803127207 */ /* 0x000fe40000000000 */
[----:B------:R-:W-:Y:S02]  /*0e70*/  @!P4 SEL R12, R13, R10, !P2 ;  /* 0x0000000a0d0cc207 */ /* 0x000fe40005000000 */
[----:B------:R-:W-:-:S02]  /*0e80*/  @!P4 SEL R18, R3, R24, !P2 ;  /* 0x000000180312c207 */ /* 0x000fc40005000000 */
[----:B------:R-:W-:Y:S02]  /*0e90*/  IADD3 R11, P0, PT, R11, UR8, RZ ;  /* 0x000000080b0b7c10 */ /* 0x000fe4000ff1e0ff */
[C---:B----4-:R-:W-:Y:S02]  /*0ea0*/  ISETP.NE.AND P2, PT, R8.reuse, UR7, PT ;  /* 0x0000000708007c0c */ /* 0x050fe4000bf45270 */
[----:B------:R-:W-:Y:S01]  /*0eb0*/  ISETP.EQ.AND P4, PT, R8, UR7, P3 ;  /* 0x0000000708007c0c */ /* 0x000fe20009f82270 */
[----:B------:R-:W-:Y:S01]  /*0ec0*/  IMAD.X R3, RZ, RZ, UR9, P0 ;  /* 0x00000009ff037e24 */ /* 0x000fe200080e06ff */
        /* <DEDUP_REMOVED lines=8> */
[----:B------:R-:W-:Y:S01]  /*0f50*/  @!P4 SEL R10, R3, R18, !P3 ;  /* 0x00000012030ac207 */ /* 0x000fe20005800000 */
[----:B------:R-:W-:Y:S01]  /*0f60*/  IMAD.X R3, RZ, RZ, UR9, P5 ;  /* 0x00000009ff037e24 */ /* 0x000fe2000a8e06ff */
[----:B-----5:R-:W-:-:S02]  /*0f70*/  ISETP.EQ.AND P3, PT, R2, UR7, P2 ;  /* 0x0000000702007c0c */ /* 0x020fc40009762270 */
        /* <DEDUP_REMOVED lines=9> */
.L_x_273:
[----:B------:R-:W-:Y:S05]  /*1010*/  BSYNC.RECONVERGENT B2 ;  /* 0x0000000000027941 */ /* 0x000fea0003800200 */
.L_x_272:
[----:B------:R-:W-:Y:S05]  /*1020*/  @!P1 BRA `(.L_x_267) ;  /* 0x0000000000fc9947 */ /* 0x000fea0003800000 */
[----:B------:R-:W-:Y:S01]  /*1030*/  ISETP.NE.AND P0, PT, R15, 0x1, PT ;  /* 0x000000010f00780c */ /* 0x000fe20003f05270 */
[----:B------:R-:W-:Y:S01]  /*1040*/  BSSY.RECONVERGENT B2, `(.L_x_274) ;  /* 0x0000027000027945 */ /* 0x000fe20003800200 */
[----:B------:R-:W-:-:S11]  /*1050*/  LOP3.LUT P1, RZ, R16, 0x100, RZ, 0xc0, !PT ;  /* 0x0000010010ff7812 */ /* 0x000fd6000782c0ff */
[----:B------:R-:W-:Y:S05]  /*1060*/  @!P0 BRA `(.L_x_275) ;  /* 0x0000000000908947 */ /* 0x000fea0003800000 */
[----:B------:R-:W0:Y:S01]  /*1070*/  LDC.64 R2, c[0x0][0x380] ;  /* 0x0000e000ff027b82 */ /* 0x000e220000000a00 */
[----:B------:R-:W-:Y:S01]  /*1080*/  IMAD.IADD R7, R5, 0x1, R6 ;  /* 0x0000000105077824 */ /* 0x000fe200078e0206 */
[----:B------:R-:W1:Y:S03]  /*1090*/  LDCU.64 UR8, c[0x0][0x390] ;  /* 0x00007200ff0877ac */ /* 0x000e660008000a00 */
[C---:B------:R-:W-:Y:S01]  /*10a0*/  VIADD R11, R7.reuse, 0x100 ;  /* 0x00000100070b7836 */ /* 0x040fe20000000000 */
[----:B------:R-:W2:Y:S01]  /*10b0*/  LDCU UR7, c[0x0][0x38c] ;  /* 0x00007180ff0777ac */ /* 0x000ea20008000800 */
[----:B0-----:R-:W-:-:S06]  /*10c0*/  IMAD.WIDE.U32 R8, R7, 0x4, R2 ;  /* 0x0000000407087825 */ /* 0x001fcc00078e0002 */
[----:B------:R-:W2:Y:S01]  /*10d0*/  LDG.E R8, desc[UR10][R8.64] ;  /* 0x0000000a08087981 */ /* 0x000ea2000c1e1900 */
[----:B------:R-:W-:-:S05]  /*10e0*/  IMAD.WIDE.U32 R2, R11, 0x4, R2 ;  /* 0x000000040b027825 */ /* 0x000fca00078e0002 */
[----:B------:R0:W3:Y:S01]  /*10f0*/  LDG.E R10, desc[UR10][R2.64] ;  /* 0x0000000a020a7981 */ /* 0x0000e2000c1e1900 */
[----:B------:R-:W-:Y:S01]  /*1100*/  LOP3.LUT P2, RZ, R20, 0xff, RZ, 0xc0, !PT ;  /* 0x000000ff14ff7812 */ /* 0x000fe2000784c0ff */
[----:B------:R-:W-:Y:S01]  /*1110*/  VIADD R6, R6, 0x200 ;  /* 0x0000020006067836 */ /* 0x000fe20000000000 */
[----:B-1----:R-:W-:-:S04]  /*1120*/  IADD3 R7, P4, PT, R7, UR8, RZ ;  /* 0x0000000807077c10 */ /* 0x002fc8000ff9e0ff */
[----:B------:R-:W-:Y:S02]  /*1130*/  ISETP.LT.U32.AND P0, PT, R7, R18, PT ;  /* 0x000000120700720c */ /* 0x000fe40003f01070 */
[C---:B--2---:R-:W-:Y:S02]  /*1140*/  ISETP.NE.AND P5, PT, R8.reuse, UR7, PT ;  /* 0x0000000708007c0c */ /* 0x044fe4000bfa5270 */
[----:B------:R-:W-:Y:S01]  /*1150*/  ISETP.EQ.AND P3, PT, R8, UR7, P2 ;  /* 0x0000000708007c0c */ /* 0x000fe20009762270 */
[----:B------:R-:W-:Y:S02]  /*1160*/  IMAD.X R8, RZ, RZ, UR9, P4 ;  /* 0x00000009ff087e24 */ /* 0x000fe4000a0e06ff */
[----:B------:R-:W-:Y:S02]  /*1170*/  @!P2 SEL R20, RZ, 0x1, P5 ;  /* 0x00000001ff14a807 */ /* 0x000fe40002800000 */
[----:B------:R-:W-:Y:S02]  /*1180*/  IADD3 R11, P5, PT, R11, UR8, RZ ;  /* 0x000000080b0b7c10 */ /* 0x000fe4000ffbe0ff */
[----:B------:R-:W-:-:S02]  /*1190*/  SEL R20, R20, 0x1, !P3 ;  /* 0x0000000114147807 */ /* 0x000fc40005800000 */
[-C--:B------:R-:W-:Y:S02]  /*11a0*/  ISETP.LT.AND.EX P0, PT, R8, R19.reuse, PT, P0 ;  /* 0x000000130800720c */ /* 0x080fe40003f01300 */
[----:B------:R-:W-:Y:S02]  /*11b0*/  LOP3.LUT P4, RZ, R20, 0xff, RZ, 0xc0, !PT ;  /* 0x000000ff14ff7812 */ /* 0x000fe4000788c0ff */
[CC--:B0-----:R-:W-:Y:S02]  /*11c0*/  SEL R2, R7.reuse, R18.reuse, P0 ;  /* 0x0000001207027207 */ /* 0x0c1fe40000000000 */
[CC--:B------:R-:W-:Y:S02]  /*11d0*/  SEL R3, R8.reuse, R19.reuse, P0 ;  /* 0x0000001308037207 */ /* 0x0c0fe40000000000 */
[----:B------:R-:W-:Y:S02]  /*11e0*/  @!P3 SEL R2, R7, R18, !P2 ;  /* 0x000000120702b207 */ /* 0x000fe40005000000 */
[----:B------:R-:W-:Y:S01]  /*11f0*/  @!P3 SEL R3, R8, R19, !P2 ;  /* 0x000000130803b207 */ /* 0x000fe20005000000 */
[----:B------:R-:W-:Y:S01]  /*1200*/  IMAD.X R8, RZ, RZ, UR9, P5 ;  /* 0x00000009ff087e24 */ /* 0x000fe2000a8e06ff */
[----:B---3--:R-:W-:-:S02]  /*1210*/  ISETP.EQ.AND P3, PT, R10, UR7, P4 ;  /* 0x000000070a007c0c */ /* 0x008fc4000a762270 */
        /* <DEDUP_REMOVED lines=8> */
[----:B------:R-:W-:-:S07]  /*12a0*/  @!P3 SEL R19, R8, R3, !P4 ;  /* 0x000000030813b207 */ /* 0x000fce0006000000 */
.L_x_275:
[----:B------:R-:W-:Y:S05]  /*12b0*/  BSYNC.RECONVERGENT B2 ;  /* 0x0000000000027941 */ /* 0x000fea0003800200 */
.L_x_274:
[----:B------:R-:W-:Y:S05]  /*12c0*/  @P1 BRA `(.L_x_267) ;  /* 0x0000000000541947 */ /* 0x000fea0003800000 */
[----:B------:R-:W0:Y:S01]  /*12d0*/  LDC.64 R2, c[0x0][0x380] ;  /* 0x0000e000ff027b82 */ /* 0x000e220000000a00 */
[----:B------:R-:W-:Y:S01]  /*12e0*/  IMAD.IADD R5, R5, 0x1, R6 ;  /* 0x0000000105057824 */ /* 0x000fe200078e0206 */
[----:B------:R-:W1:Y:S01]  /*12f0*/  LDCU.64 UR8, c[0x0][0x390] ;  /* 0x00007200ff0877ac */ /* 0x000e620008000a00 */
[----:B------:R-:W2:Y:S02]  /*1300*/  LDCU UR7, c[0x0][0x38c] ;  /* 0x00007180ff0777ac */ /* 0x000ea40008000800 */
[----:B0-----:R-:W-:-:S06]  /*1310*/  IMAD.WIDE.U32 R2, R5, 0x4, R2 ;  /* 0x0000000405027825 */ /* 0x001fcc00078e0002 */
[----:B------:R-:W2:Y:S01]  /*1320*/  LDG.E R2, desc[UR10][R2.64] ;  /* 0x0000000a02027981 */ /* 0x000ea2000c1e1900 */
[----:B------:R-:W-:Y:S02]  /*1330*/  LOP3.LUT P3, RZ, R20, 0xff, RZ, 0xc0, !PT ;  /* 0x000000ff14ff7812 */ /* 0x000fe4000786c0ff */
[----:B-1----:R-:W-:-:S05]  /*1340*/  IADD3 R7, P0, PT, R5, UR8, RZ ;  /* 0x0000000805077c10 */ /* 0x002fca000ff1e0ff */
[----:B------:R-:W-:Y:S01]  /*1350*/  IMAD.X R6, RZ, RZ, UR9, P0 ;  /* 0x00000009ff067e24 */ /* 0x000fe200080e06ff */
[----:B------:R-:W-:-:S04]  /*1360*/  ISETP.LT.U32.AND P0, PT, R7, R18, PT ;  /* 0x000000120700720c */ /* 0x000fc80003f01070 */
[----:B------:R-:W-:-:S04]  /*1370*/  ISETP.LT.AND.EX P0, PT, R6, R19, PT, P0 ;  /* 0x000000130600720c */ /* 0x000fc80003f01300 */
[----:B------:R-:W-:Y:S02]  /*1380*/  SEL R5, R7, R18, P0 ;  /* 0x0000001207057207 */ /* 0x000fe40000000000 */
[C---:B--2---:R-:W-:Y:S02]  /*1390*/  ISETP.EQ.AND P1, PT, R2.reuse, UR7, P3 ;  /* 0x0000000702007c0c */ /* 0x044fe40009f22270 */
        /* <DEDUP_REMOVED lines=8> */
.L_x_267:
[----:B------:R-:W-:Y:S05]  /*1420*/  BSYNC.RECONVERGENT B1 ;  /* 0x0000000000017941 */ /* 0x000fea0003800200 */
.L_x_266:
[----:B------:R-:W-:-:S13]  /*1430*/  ISETP.GE.U32.AND P0, PT, R4, 0x100, PT ;  /* 0x000001000400780c */ /* 0x000fda0003f06070 */
        /* <DEDUP_REMOVED lines=25> */
.L_x_278:
[----:B------:R-:W-:Y:S05]  /*15d0*/  BSYNC.RECONVERGENT B1 ;  /* 0x0000000000017941 */ /* 0x000fea0003800200 */
.L_x_277:
        /* <DEDUP_REMOVED lines=23> */
.L_x_280:
[----:B------:R-:W-:Y:S05]  /*1750*/  BSYNC.RECONVERGENT B1 ;  /* 0x0000000000017941 */ /* 0x000fea0003800200 */
.L_x_279:
        /* <DEDUP_REMOVED lines=20> */
.L_x_282:
[----:B------:R-:W-:Y:S05]  /*18a0*/  BSYNC.RECONVERGENT B1 ;  /* 0x0000000000017941 */ /* 0x000fea0003800200 */
.L_x_281:
        /* <DEDUP_REMOVED lines=20> */
.L_x_284:
[----:B------:R-:W-:Y:S05]  /*19f0*/  BSYNC.RECONVERGENT B1 ;  /* 0x0000000000017941 */ /* 0x000fea0003800200 */
.L_x_283:
        /* <DEDUP_REMOVED lines=20> */
.L_x_286:
[----:B------:R-:W-:Y:S05]  /*1b40*/  BSYNC.RECONVERGENT B1 ;  /* 0x0000000000017941 */ /* 0x000fea0003800200 */
.L_x_285:
        /* <DEDUP_REMOVED lines=10> */
.L_x_288:
[----:B------:R-:W-:Y:S05]  /*1bf0*/  BSYNC.RECONVERGENT B1 ;  /* 0x0000000000017941 */ /* 0x000fea0003800200 */
.L_x_287:
        /* <DEDUP_REMOVED lines=15> */
[----:B-----5:R-:W-:-:S04]  /*1cf0*/  ISETP.NE.AND P2, PT, R12, RZ, PT ;  /* 0x000000ff0c00720c */ /* 0x020fc80003f45270 */
[----:B------:R-:W-:Y:S02]  /*1d00*/  @P4 SEL R12, R20, 0x1, !P2 ;  /* 0x00000001140c4807 */ /* 0x000fe40005000000 */
[-C--:B-1----:R-:W-:Y:S01]  /*1d10*/  ISETP.LT.U32.AND P0, PT, R8, R18.reuse, PT ;  /* 0x000000120800720c */ /* 0x082fe20003f01070 */
[----:B------:R-:W-:Y:S01]  /*1d20*/  LDS.U8 R20, [UR4+0x78] ;  /* 0x00007804ff147984 */ /* 0x000fe20008000000 */
[----:B------:R-:W-:Y:S02]  /*1d30*/  LOP3.LUT P3, RZ, R12, 0xff, RZ, 0xc0, !PT ;  /* 0x000000ff0cff7812 */ /* 0x000fe4000786c0ff */
[----:B------:R-:W-:Y:S02]  /*1d40*/  ISETP.LT.AND.EX P0, PT, R9, R19, PT, P0 ;  /* 0x000000130900720c */ /* 0x000fe40003f01300 */
[----:B---3--:R-:W-:Y:S02]  /*1d50*/  ISETP.NE.AND P5, PT, R14, RZ, PT ;  /* 0x000000ff0e00720c */ /* 0x008fe40003fa5270 */
[----:B------:R-:W-:-:S02]  /*1d60*/  @P2 SEL R18, R8, R18, P0 ;  /* 0x0000001208122207 */ /* 0x000fc40000000000 */
[C---:B------:R-:W-:Y:S02]  /*1d70*/  @P2 SEL R19, R9.reuse, R19, P0 ;  /* 0x0000001309132207 */ /* 0x040fe40000000000 */
[----:B------:R-:W-:Y:S02]  /*1d80*/  SEL R11, R8, R18, !P4 ;  /* 0x00000012080b7207 */ /* 0x000fe40006000000 */
[----:B------:R-:W-:Y:S02]  /*1d90*/  SEL R13, R9, R19, !P4 ;  /* 0x00000013090d7207 */ /* 0x000fe40006000000 */
[----:B------:R-:W-:Y:S01]  /*1da0*/  ISETP.LT.U32.AND P0, PT, R6, R11, PT ;  /* 0x0000000b0600720c */ /* 0x000fe20003f01070 */
[----:B------:R-:W-:Y:S01]  /*1db0*/  LDS.64 R8, [UR4+0x60] ;  /* 0x00006004ff087984 */ /* 0x000fe20008000a00 */
[----:B------:R-:W-:Y:S02]  /*1dc0*/  @P3 SEL R14, R12, 0x1, !P5 ;  /* 0x000000010c0e3807 */ /* 0x000fe40006800000 */
[----:B------:R-:W-:Y:S01]  /*1dd0*/  ISETP.LT.AND.EX P0, PT, R7, R13, PT, P0 ;  /* 0x0000000d0700720c */ /* 0x000fe20003f01300 */
[----:B------:R-:W1:Y:S01]  /*1de0*/  LDS.U8 R12, [UR4+0x58] ;  /* 0x00005804ff0c7984 */ /* 0x000e620008000000 */
[----:B------:R-:W-:-:S02]  /*1df0*/  LOP3.LUT P2, RZ, R14, 0xff, RZ, 0xc0, !PT ;  /* 0x000000ff0eff7812 */ /* 0x000fc4000784c0ff */
[C---:B------:R-:W-:Y:S02]  /*1e00*/  @P5 SEL R11, R6.reuse, R11, P0 ;  /* 0x0000000b060b5207 */ /* 0x040fe40000000000 */
[----:B------:R-:W-:Y:S02]  /*1e10*/  ISETP.NE.AND P4, PT, R15, RZ, PT ;  /* 0x000000ff0f00720c */ /* 0x000fe40003f85270 */
[C---:B------:R-:W-:Y:S02]  /*1e20*/  @P5 SEL R13, R7.reuse, R13, P0 ;  /* 0x0000000d070d5207 */ /* 0x040fe40000000000 */
[----:B------:R-:W-:Y:S02]  /*1e30*/  SEL R11, R6, R11, !P3 ;  /* 0x0000000b060b7207 */ /* 0x000fe40005800000 */
[----:B------:R-:W-:Y:S02]  /*1e40*/  SEL R13, R7, R13, !P3 ;  /* 0x0000000d070d7207 */ /* 0x000fe40005800000 */
[----:B0-----:R-:W-:Y:S01]  /*1e50*/  ISETP.LT.U32.AND P0, PT, R2, R11, PT ;  /* 0x0000000b0200720c */ /* 0x001fe20003f01070 */
[----:B------:R-:W-:Y:S01]  /*1e60*/  LDS.64 R6, [UR4+0x70] ;  /* 0x00007004ff067984 */ /* 0x000fe20008000a00 */
[----:B------:R-:W-:-:S02]  /*1e70*/  @P2 SEL R15, R14, 0x1, !P4 ;  /* 0x000000010e0f2807 */ /* 0x000fc40006000000 */
[----:B------:R-:W-:Y:S01]  /*1e80*/  ISETP.LT.AND.EX P0, PT, R3, R13, PT, P0 ;  /* 0x0000000d0300720c */ /* 0x000fe20003f01300 */
[----:B------:R-:W0:Y:S01]  /*1e90*/  LDS.U8 R14, [UR4+0x68] ;  /* 0x00006804ff0e7984 */ /* 0x000e220008000000 */
[----:B------:R-:W-:Y:S02]  /*1ea0*/  ISETP.NE.AND P3, PT, R10, RZ, PT ;  /* 0x000000ff0a00720c */ /* 0x000fe40003f65270 */
[C---:B------:R-:W-:Y:S02]  /*1eb0*/  @P4 SEL R11, R2.reuse, R11, P0 ;  /* 0x0000000b020b4207 */ /* 0x040fe40000000000 */
[----:B------:R-:W-:Y:S02]  /*1ec0*/  LOP3.LUT P5, RZ, R15, 0xff, RZ, 0xc0, !PT ;  /* 0x000000ff0fff7812 */ /* 0x000fe400078ac0ff */
[----:B------:R-:W-:Y:S02]  /*1ed0*/  @P4 SEL R13, R3, R13, P0 ;  /* 0x0000000d030d4207 */ /* 0x000fe40000000000 */
[----:B------:R-:W-:-:S02]  /*1ee0*/  SEL R11, R2, R11, !P2 ;  /* 0x0000000b020b7207 */ /* 0x000fc40005000000 */
[----:B------:R-:W-:Y:S02]  /*1ef0*/  SEL R13, R3, R13, !P2 ;  /* 0x0000000d030d7207 */ /* 0x000fe40005000000 */
[C---:B--2---:R-:W-:Y:S01]  /*1f00*/  ISETP.LT.U32.AND P0, PT, R4.reuse, R11, PT ;  /* 0x0000000b0400720c */ /* 0x044fe20003f01070 */
[----:B------:R-:W2:Y:S03]  /*1f10*/  LDS.64 R2, [UR4+0x80] ;  /* 0x00008004ff027984 */ /* 0x000ea60008000a00 */
[----:B------:R-:W-:Y:S02]  /*1f20*/  ISETP.LT.AND.EX P0, PT, R5, R13, PT, P0 ;  /* 0x0000000d0500720c */ /* 0x000fe40003f01300 */
[----:B------:R-:W-:Y:S02]  /*1f30*/  @P5 SEL R10, R15, 0x1, !P3 ;  /* 0x000000010f0a5807 */ /* 0x000fe40005800000 */
[----:B------:R-:W-:-:S02]  /*1f40*/  @P3 SEL R11, R4, R11, P0 ;  /* 0x0000000b040b3207 */ /* 0x000fc40000000000 */
[----:B-1----:R-:W-:Y:S02]  /*1f50*/  ISETP.NE.AND P2, PT, R12, RZ, PT ;  /* 0x000000ff0c00720c */ /* 0x002fe40003f45270 */
[C---:B------:R-:W-:Y:S02]  /*1f60*/  @P3 SEL R13, R5.reuse, R13, P0 ;  /* 0x0000000d050d3207 */ /* 0x040fe40000000000 */
[----:B------:R-:W-:Y:S02]  /*1f70*/  SEL R11, R4, R11, !P5 ;  /* 0x0000000b040b7207 */ /* 0x000fe40006800000 */
[----:B------:R-:W-:Y:S02]  /*1f80*/  LOP3.LUT P4, RZ, R10, 0xff, RZ, 0xc0, !PT ;  /* 0x000000ff0aff7812 */ /* 0x000fe4000788c0ff */
[----:B------:R-:W-:Y:S02]  /*1f90*/  SEL R13, R5, R13, !P5 ;  /* 0x0000000d050d7207 */ /* 0x000fe40006800000 */
[----:B------:R-:W-:-:S04]  /*1fa0*/  ISETP.LT.U32.AND P0, PT, R8, R11, PT ;  /* 0x0000000b0800720c */ /* 0x000fc80003f01070 */
[C---:B------:R-:W-:Y:S02]  /*1fb0*/  ISETP.LT.AND.EX P0, PT, R9.reuse, R13, PT, P0 ;  /* 0x0000000d0900720c */ /* 0x040fe40003f01300 */
[----:B0-----:R-:W-:Y:S02]  /*1fc0*/  ISETP.NE.AND P3, PT, R14, RZ, PT ;  /* 0x000000ff0e00720c */ /* 0x001fe40003f65270 */
[----:B------:R-:W-:Y:S02]  /*1fd0*/  @P2 SEL R11, R8, R11, P0 ;  /* 0x0000000b080b2207 */ /* 0x000fe40000000000 */
[----:B------:R-:W-:Y:S02]  /*1fe0*/  @P4 SEL R12, R10, 0x1, !P2 ;  /* 0x000000010a0c4807 */ /* 0x000fe40005000000 */
[----:B------:R-:W-:Y:S02]  /*1ff0*/  @P2 SEL R13, R9, R13, P0 ;  /* 0x0000000d090d2207 */ /* 0x000fe40000000000 */
[----:B------:R-:W-:-:S02]  /*2000*/  SEL R5, R8, R11, !P4 ;  /* 0x0000000b08057207 */ /* 0x000fc40006000000 */
[----:B------:R-:W-:Y:S02]  /*2010*/  LOP3.LUT P5, RZ, R12, 0xff, RZ, 0xc0, !PT ;  /* 0x000000ff0cff7812 */ /* 0x000fe400078ac0ff */
[----:B------:R-:W-:Y:S02]  /*2020*/  SEL R9, R9, R13, !P4 ;  /* 0x0000000d09097207 */ /* 0x000fe40006000000 */
[----:B------:R-:W-:Y:S02]  /*2030*/  ISETP.LT.U32.AND P0, PT, R6, R5, PT ;  /* 0x000000050600720c */ /* 0x000fe40003f01070 */
[----:B------:R-:W-:Y:S02]  /*2040*/  ISETP.NE.AND P4, PT, R20, RZ, PT ;  /* 0x000000ff1400720c */ /* 0x000fe40003f85270 */
[----:B------:R-:W-:-:S04]  /*2050*/  ISETP.LT.AND.EX P0, PT, R7, R9, PT, P0 ;  /* 0x000000090700720c */ /* 0x000fc80003f01300 */
[----:B------:R-:W-:Y:S02]  /*2060*/  @P3 SEL R5, R6, R5, P0 ;  /* 0x0000000506053207 */ /* 0x000fe40000000000 */
        /* <DEDUP_REMOVED lines=13> */
.L_x_276:
[----:B------:R-:W0:Y:S01]  /*2140*/  S2R R9, SR_LANEID ;  /* 0x0000000000097919 */ /* 0x000e220000000000 */
[----:B------:R-:W-:Y:S01]  /*2150*/  LOP3.LUT R2, R14, 0x3e0, RZ, 0xc0, !PT ;  /* 0x000003e00e027812 */ /* 0x000fe200078ec0ff */
[----:B------:R-:W-:Y:S03]  /*2160*/  BSSY.RECONVERGENT B1, `(.L_x_290) ;  /* 0x0000022000017945 */ /* 0x000fe60003800200 */
[----:B------:R-:W-:Y:S01]  /*2170*/  LOP3.LUT R5, RZ, R2, RZ, 0x33, !PT ;  /* 0x00000002ff057212 */ /* 0x000fe200078e33ff */
[----:B------:R-:W-:-:S04]  /*2180*/  VIADD R3, R2, 0x20 ;  /* 0x0000002002037836 */ /* 0x000fc80000000000 */
[----:B------:R-:W-:Y:S01]  /*2190*/  IMAD.IADD R2, R4, 0x1, R5 ;  /* 0x0000000104027824 */ /* 0x000fe200078e0205 */
[----:B------:R-:W-:-:S04]  /*21a0*/  ISETP.GT.U32.AND P0, PT, R3, R4, PT ;  /* 0x000000040300720c */ /* 0x000fc80003f04070 */
        /* <DEDUP_REMOVED lines=29> */
.L_x_291:
[----:B------:R-:W-:Y:S05]  /*2380*/  BSYNC.RECONVERGENT B1 ;  /* 0x0000000000017941 */ /* 0x000fea0003800200 */
.L_x_290:
        /* <DEDUP_REMOVED lines=21> */
.L_x_293:
[----:B------:R-:W-:Y:S05]  /*24e0*/  BSYNC.RECONVERGENT B1 ;  /* 0x0000000000017941 */ /* 0x000fea0003800200 */
.L_x_292:
        /* <DEDUP_REMOVED lines=20> */
.L_x_295:
[----:B------:R-:W-:Y:S05]  /*2630*/  BSYNC.RECONVERGENT B1 ;  /* 0x0000000000017941 */ /* 0x000fea0003800200 */
.L_x_294:
        /* <DEDUP_REMOVED lines=20> */
.L_x_297:
[----:B------:R-:W-:Y:S05]  /*2780*/  BSYNC.RECONVERGENT B1 ;  /* 0x0000000000017941 */ /* 0x000fea0003800200 */
.L_x_296:
        /* <DEDUP_REMOVED lines=20> */
.L_x_299:
[----:B------:R-:W-:Y:S05]  /*28d0*/  BSYNC.RECONVERGENT B1 ;  /* 0x0000000000017941 */ /* 0x000fea0003800200 */
.L_x_298:
        /* <DEDUP_REMOVED lines=10> */
.L_x_301:
[----:B------:R-:W-:Y:S05]  /*2980*/  BSYNC.RECONVERGENT B1 ;  /* 0x0000000000017941 */ /* 0x000fea0003800200 */
.L_x_300:
[----:B------:R-:W-:Y:S01]  /*2990*/  BAR.SYNC.DEFER_BLOCKING 0x0 ;  /* 0x0000000000007b1d */ /* 0x000fe20000010000 */
[----:B------:R-:W-:-:S13]  /*29a0*/  ISETP.NE.AND P1, PT, R14, RZ, PT ;  /* 0x000000ff0e00720c */ /* 0x000fda0003f25270 */
[----:B------:R-:W-:Y:S05]  /*29b0*/  @P1 BRA `(.L_x_289) ;  /* 0x0000002c00b41947 */ /* 0x000fea0003800000 */
[C---:B------:R-:W-:Y:S02]  /*29c0*/  ISETP.GE.U32.AND P0, PT, R4.reuse, 0x21, PT ;  /* 0x000000210400780c */ /* 0x040fe40003f06070 */
[C---:B------:R-:W-:Y:S02]  /*29d0*/  ISETP.GE.U32.AND P2, PT, R4.reuse, 0x41, PT ;  /* 0x000000410400780c */ /* 0x040fe40003f46070 */
[C---:B------:R-:W-:Y:S02]  /*29e0*/  ISETP.GE.U32.AND P3, PT, R4.reuse, 0x61, PT ;  /* 0x000000610400780c */ /* 0x040fe40003f66070 */
[----:B------:R-:W-:-:S07]  /*29f0*/  ISETP.GE.U32.AND P4, PT, R4, 0x81, PT ;  /* 0x000000810400780c */ /* 0x000fce0003f86070 */
[----:B------:R-:W-:Y:S06]  /*2a00*/  @!P0 BRA `(.L_x_302) ;  /* 0x00000000003c8947 */ /* 0x000fec0003800000 */
[----:B------:R-:W5:Y:S01]  /*2a10*/  S2UR UR5, SR_CgaCtaId ;  /* 0x00000000000579c3 */ /* 0x000f620000008800 */
[----:B------:R-:W-:Y:S01]  /*2a20*/  UMOV UR4, 0x400 ;  /* 0x0000040000047882 */ /* 0x000fe20000000000 */
[----:B------:R-:W-:Y:S01]  /*2a30*/  LOP3.LUT P5, RZ, R20, 0xff, RZ, 0xc0, !PT ;  /* 0x000000ff14ff7812 */ /* 0x000fe200078ac0ff */
[----:B-----5:R-:W-:-:S09]  /*2a40*/  ULEA UR4, UR5, UR4, 0x18 ;  /* 0x0000000405047291 */ /* 0x020fd2000f8ec0ff */
[----:B----4-:R-:W4:Y:S04]  /*2a50*/  LDS.U8 R5, [UR4+0x18] ;  /* 0x00001804ff057984 */ /* 0x010f280008000000 */
[----:B012---:R-:W0:Y:S01]  /*2a60*/  LDS.64 R2, [UR4+0x20] ;  /* 0x00002004ff027984 */ /* 0x007e220008000a00 */
[----:B----4-:R-:W-:Y:S02]  /*2a70*/  ISETP.NE.AND P6, PT, R5, RZ, PT ;  /* 0x000000ff0500720c */ /* 0x010fe40003fc5270 */
        /* <DEDUP_REMOVED lines=8> */
.L_x_302:
[----:B------:R-:W-:Y:S01]  /*2b00*/  ISETP.GE.U32.AND P5, PT, R4, 0xa1, PT ;  /* 0x000000a10400780c */ /* 0x000fe20003fa6070 */
[----:B------:R-:W-:-:S12]  /*2b10*/  @!P2 BRA `(.L_x_303) ;  /* 0x00000000003ca947 */ /* 0x000fd80003800000 */
        /* <DEDUP_REMOVED lines=15> */
.L_x_303:
        /* <DEDUP_REMOVED lines=17> */
.L_x_304:
[----:B------:R-:W-:Y:S01]  /*2d20*/  ISETP.GE.U32.AND P3, PT, R4, 0xe1, PT ;  /* 0x000000e10400780c */ /* 0x000fe20003f66070 */
        /* <DEDUP_REMOVED lines=16> */
.L_x_305:
        /* <DEDUP_REMOVED lines=16> */
.L_x_306:
        /* <DEDUP_REMOVED lines=16> */
.L_x_307:
        /* <DEDUP_REMOVED lines=17> */
.L_x_265:
[----:B------:R-:W0:Y:S01]  /*3140*/  S2R R10, SR_TID.X ;  /* 0x00000000000a7919 */ /* 0x000e220000002100 */
[----:B------:R-:W1:Y:S01]  /*3150*/  LDCU.64 UR6, c[0x0][0x380] ;  /* 0x00007000ff0677ac */ /* 0x000e620008000a00 */
[----:B------:R-:W2:Y:S01]  /*3160*/  LDCU UR5, c[0x0][0x38c] ;  /* 0x00007180ff0577ac */ /* 0x000ea20008000800 */
[----:B0-----:R-:W-:-:S05]  /*3170*/  IADD3 R3, P0, PT, R5, R10, RZ ;  /* 0x0000000a05037210 */ /* 0x001fca0007f1e0ff */
[----:B------:R-:W-:Y:S01]  /*3180*/  IMAD.X R6, RZ, RZ, RZ, P0 ;  /* 0x000000ffff067224 */ /* 0x000fe200000e06ff */
[----:B-1----:R-:W-:-:S04]  /*3190*/  LEA R2, P0, R3, UR6, 0x2 ;  /* 0x0000000603027c11 */ /* 0x002fc8000f8010ff */
[----:B------:R-:W-:Y:S01]  /*31a0*/  LEA.HI.X R3, R3, UR7, R6, 0x2, P0 ;  /* 0x0000000703037c11 */ /* 0x000fe200080f1406 */
[----:B------:R-:W0:Y:S04]  /*31b0*/  LDCU.64 UR6, c[0x0][0x390] ;  /* 0x00007200ff0677ac */ /* 0x000e280008000a00 */
[----:B------:R-:W2:Y:S04]  /*31c0*/  LDG.E R7, desc[UR10][R2.64] ;  /* 0x0000000a02077981 */ /* 0x000ea8000c1e1900 */
[----:B------:R-:W3:Y:S04]  /*31d0*/  LDG.E R8, desc[UR10][R2.64+0x800] ;  /* 0x0008000a02087981 */ /* 0x000ee8000c1e1900 */
[----:B------:R-:W4:Y:S04]  /*31e0*/  LDG.E R6, desc[UR10][R2.64+0x400] ;  /* 0x0004000a02067981 */ /* 0x000f28000c1e1900 */
[----:B------:R1:W5:Y:S01]  /*31f0*/  LDG.E R9, desc[UR10][R2.64+0xc00] ;  /* 0x000c000a02097981 */ /* 0x000362000c1e1900 */
[----:B------:R-:W-:Y:S01]  /*3200*/  VIADD R11, R10, 0x100 ;  /* 0x000001000a0b7836 */ /* 0x000fe20000000000 */
[----:B0-----:R-:W-:-:S02]  /*3210*/  IADD3 R13, P1, PT, R5, UR6, RZ ;  /* 0x00000006050d7c10 */ /* 0x001fc4000ff3e0ff */
[----:B--2---:R-:W-:Y:S01]  /*3220*/  ISETP.NE.AND P0, PT, R7, UR5, PT ;  /* 0x0000000507007c0c */ /* 0x004fe2000bf05270 */
[----:B------:R-:W-:-:S03]  /*3230*/  VIADD R7, R10, 0x200 ;  /* 0x000002000a077836 */ /* 0x000fc60000000000 */
[----:B------:R-:W-:Y:S01]  /*3240*/  SEL R18, R10, R11, !P0 ;  /* 0x0000000b0a127207 */ /* 0x000fe20004000000 */
[----:B------:R-:W-:Y:S01]  /*3250*/  IMAD.U32 R11, RZ, RZ, UR7 ;  /* 0x00000007ff0b7e24 */ /* 0x000fe2000f8e00ff */
[-C--:B------:R-:W-:Y:S02]  /*3260*/  IADD3 R7, P3, PT, R7, R13.reuse, RZ ;  /* 0x0000000d07077210 */ /* 0x080fe40007f7e0ff */
[----:B------:R-:W-:Y:S01]  /*3270*/  IADD3 R18, P4, PT, R18, R13, RZ ;  /* 0x0000000d12127210 */ /* 0x000fe20007f9e0ff */
[----:B------:R-:W-:Y:S01]  /*3280*/  IMAD.X R19, RZ, RZ, R11, P1 ;  /* 0x000000ffff137224 */ /* 0x000fe200008e060b */
[----:B---3--:R-:W-:Y:S02]  /*3290*/  ISETP.NE.AND P2, PT, R8, UR5, PT ;  /* 0x0000000508007c0c */ /* 0x008fe4000bf45270 */
[C---:B------:R-:W-:Y:S01]  /*32a0*/  ISETP.LT.U32.AND P1, PT, R7.reuse, R18, PT ;  /* 0x000000120700720c */ /* 0x040fe20003f21070 */
[--C-:B-1----:R-:W-:Y:S01]  /*32b0*/  IMAD.X R2, RZ, RZ, R19.reuse, P3 ;  /* 0x000000ffff027224 */ /* 0x102fe200018e0613 */
[----:B----4-:R-:W-:Y:S01]  /*32c0*/  ISETP.EQ.OR P0, PT, R6, UR5, !P0 ;  /* 0x0000000506007c0c */ /* 0x010fe2000c702670 */
[----:B------:R-:W-:Y:S01]  /*32d0*/  IMAD.X R19, RZ, RZ, R19, P4 ;  /* 0x000000ffff137224 */ /* 0x000fe200020e0613 */
[----:B------:R-:W-:-:S02]  /*32e0*/  IADD3 R3, P3, PT, R7, 0x100, RZ ;  /* 0x0000010007037810 */ /* 0x000fc40007f7e0ff */
[----:B------:R-:W-:Y:S02]  /*32f0*/  ISETP.GE.U32.AND P4, PT, R4, UR4, PT ;  /* 0x0000000404007c0c */ /* 0x000fe4000bf86070 */
[----:B------:R-:W-:-:S04]  /*3300*/  ISETP.LT.AND.EX P1, PT, R2, R19, PT, P1 ;  /* 0x000000130200720c */ /* 0x000fc80003f21310 */
[----:B------:R-:W-:Y:S02]  /*3310*/  @!P2 SEL R18, R7, R18, P1 ;  /* 0x000000120712a207 */ /* 0x000fe40000800000 */
[----:B------:R-:W-:Y:S02]  /*3320*/  @!P2 SEL R19, R2, R19, P1 ;  /* 0x000000130213a207 */ /* 0x000fe40000800000 */
[----:B-----5:R-:W-:Y:S02]  /*3330*/  ISETP.NE.AND P2, PT, R9, UR5, PT ;  /* 0x0000000509007c0c */ /* 0x020fe4000bf45270 */
[----:B------:R-:W-:Y:S02]  /*3340*/  SEL R18, R18, R7, P0 ;  /* 0x0000000712127207 */ /* 0x000fe40000000000 */
[----:B------:R-:W-:Y:S01]  /*3350*/  SEL R19, R19, R2, P0 ;  /* 0x0000000213137207 */ /* 0x000fe20000000000 */
[----:B------:R-:W-:Y:S01]  /*3360*/  IMAD.X R2, RZ, RZ, R2, P3 ;  /* 0x000000ffff027224 */ /* 0x000fe200018e0602 */
[----:B------:R-:W-:-:S02]  /*3370*/  ISETP.LT.U32.AND P1, PT, R3, R18, PT ;  /* 0x000000120300720c */ /* 0x000fc40003f21070 */
[----:B------:R-:W-:Y:S02]  /*3380*/  ISETP.EQ.OR P0, PT, R8, UR5, P0 ;  /* 0x0000000508007c0c */ /* 0x000fe40008702670 */
[CC--:B------:R-:W-:Y:S02]  /*3390*/  ISETP.LT.AND.EX P1, PT, R2.reuse, R19.reuse, PT, P1 ;  /* 0x000000130200720c */ /* 0x0c0fe40003f21310 */
[----:B------:R-:W-:Y:S02]  /*33a0*/  ISETP.EQ.OR P3, PT, R9, UR5, P0 ;  /* 0x0000000509007c0c */ /* 0x000fe40008762670 */
[----:B------:R-:W-:Y:S02]  /*33b0*/  @!P2 SEL R18, R3, R18, P1 ;  /* 0x000000120312a207 */ /* 0x000fe40000800000 */
[----:B------:R-:W-:Y:S02]  /*33c0*/  @!P2 SEL R19, R2, R19, P1 ;  /* 0x000000130213a207 */ /* 0x000fe40000800000 */
[----:B------:R-:W-:-:S02]  /*33d0*/  SEL R20, RZ, 0x1, !P3 ;  /* 0x00000001ff147807 */ /* 0x000fc40005800000 */
[----:B------:R-:W-:Y:S02]  /*33e0*/  SEL R18, R18, R3, P0 ;  /* 0x0000000312127207 */ /* 0x000fe40000000000 */
[----:B------:R-:W-:Y:S01]  /*33f0*/  SEL R19, R19, R2, P0 ;  /* 0x0000000213137207 */ /* 0x000fe20000000000 */
[----:B------:R-:W-:Y:S06]  /*3400*/  @!P4 BRA `(.L_x_308) ;  /* 0x0000001400e8c947 */ /* 0x000fec0003800000 */
[----:B------:R-:W0:Y:S01]  /*3410*/  LDC.64 R2, c[0x0][0x380] ;  /* 0x0000e000ff027b82 */ /* 0x000e220000000a00 */
[C---:B------:R-:W-:Y:S01]  /*3420*/  VIADD R13, R5.reuse, UR4 ;  /* 0x00000004050d7c36 */ /* 0x040fe20008000000 */
[----:B------:R-:W-:Y:S01]  /*3430*/  LOP3.LUT R7, RZ, R10, RZ, 0x33, !PT ;  /* 0x0000000aff077212 */ /* 0x000fe200078e33ff */
[C---:B------:R-:W-:Y:S01]  /*3440*/  VIADD R8, R12.reuse, 0xfffffc00 ;  /* 0xfffffc000c087836 */ /* 0x040fe20000000000 */
[----:B------:R-:W-:Y:S01]  /*3450*/  IADD3 R15, PT, PT, R5, UR4, R10 ;  /* 0x00000004050f7c10 */ /* 0x000fe2000fffe00a */
[----:B------:R-:W1:Y:S01]  /*3460*/  LDCU UR7, c[0x0][0x38c] ;  /* 0x00007180ff0777ac */ /* 0x000e620008000800 */
[----:B------:R-:W-:Y:S01]  /*3470*/  IADD3 R6, PT, PT, R12, -UR4, R7 ;  /* 0x800000040c067c10 */ /* 0x000fe2000fffe007 */
[----:B------:R-:W-:Y:S01]  /*3480*/  IMAD.MOV.U32 R7, RZ, RZ, RZ ;  /* 0x000000ffff077224 */ /* 0x000fe200078e00ff */
[----:B------:R-:W-:Y:S01]  /*3490*/  ISETP.GT.U32.AND P0, PT, R13, R8, PT ;  /* 0x000000080d00720c */ /* 0x000fe20003f04070 */
[----:B------:R-:W2:Y:S01]  /*34a0*/  LDCU.64 UR8, c[0x0][0x390] ;  /* 0x00007200ff0877ac */ /* 0x000ea20008000a00 */
[----:B------:R-:W-:-:S02]  /*34b0*/  VIADD R15, R15, 0x400 ;  /* 0x000004000f0f7836 */ /* 0x000fc40000000000 */
[----:B------:R-:W-:Y:S01]  /*34c0*/  IMAD.IADD R6, R6, 0x1, -R5 ;  /* 0x0000000106067824 */ /* 0x000fe200078e0a05 */
[----:B------:R-:W3:Y:S08]  /*34d0*/  LDCU.64 UR14, c[0x0][0x3b8] ;  /* 0x00007700ff0e77ac */ /* 0x000ef00008000a00 */
[----:B------:R-:W-:Y:S05]  /*34e0*/  @P0 BRA `(.L_x_309) ;  /* 0x00000004001c0947 */ /* 0x000fea0003800000 */
.L_x_310:
[----:B------:R-:W-:-:S04]  /*34f0*/  IMAD.IADD R11, R10, 0x1, R13 ;  /* 0x000000010a0b7824 */ /* 0x000fc800078e020d */
[----:B0-----:R-:W-:-:S05]  /*3500*/  IMAD.WIDE.U32 R4, R11, 0x4, R2 ;  /* 0x000000040b047825 */ /* 0x001fca00078e0002 */
[----:B------:R-:W4:Y:S04]  /*3510*/  LDG.E R12, desc[UR10][R4.64] ;  /* 0x0000000a040c7981 */ /* 0x000f28000c1e1900 */
[----:B------:R-:W5:Y:S04]  /*3520*/  LDG.E R17, desc[UR10][R4.64+0x400] ;  /* 0x0004000a04117981 */ /* 0x000f68000c1e1900 */
[----:B------:R-:W5:Y:S04]  /*3530*/  LDG.E R16, desc[UR10][R4.64+0x800] ;  /* 0x0008000a04107981 */ /* 0x000f68000c1e1900 */
[----:B------:R0:W5:Y:S01]  /*3540*/  LDG.E R9, desc[UR10][R4.64+0xc00] ;  /* 0x000c000a04097981 */ /* 0x000162000c1e1900 */
[----:B-1----:R-:W-:Y:S01]  /*3550*/  UMOV UR5, UR7 ;  /* 0x0000000700057c82 */ /* 0x002fe20008000000 */
[----:B--2---:R-:W-:Y:S01]  /*3560*/  UMOV UR6, UR8 ;  /* 0x0000000800067c82 */ /* 0x004fe20008000000 */
[----:B------:R-:W-:Y:S01]  /*3570*/  LOP3.LUT P1, RZ, R20, 0xff, RZ, 0xc0, !PT ;  /* 0x000000ff14ff7812 */ /* 0x000fe2000782c0ff */
[----:B---3--:R-:W-:-:S02]  /*3580*/  UMOV UR13, UR15 ;  /* 0x0000000f000d7c82 */ /* 0x008fc40008000000 */
[----:B------:R-:W-:Y:S01]  /*3590*/  USHF.L.U32 UR4, UR13, 0xa, URZ ;  /* 0x0000000a0d047899 */ /* 0x000fe200080006ff */
[----:B----4-:R-:W-:Y:S02]  /*35a0*/  ISETP.NE.AND P3, PT, R12, UR5, PT ;  /* 0x000000050c007c0c */ /* 0x010fe4000bf65270 */
[----:B------:R-:W-:Y:S01]  /*35b0*/  IADD3 R12, P2, PT, R11, UR6, RZ ;  /* 0x000000060b0c7c10 */ /* 0x000fe2000ff5e0ff */
[----:B------:R-:W-:Y:S01]  /*35c0*/  IMAD.U32 R11, RZ, RZ, UR9 ;  /* 0x00000009ff0b7e24 */ /* 0x000fe2000f8e00ff */
[----:B------:R-:W-:Y:S02]  /*35d0*/  SEL R21, RZ, 0x1, P3 ;  /* 0x00000001ff157807 */ /* 0x000fe40001800000 */
[C---:B------:R-:W-:Y:S01]  /*35e0*/  ISETP.LT.U32.AND P0, PT, R12.reuse, R18, PT ;  /* 0x000000120c00720c */ /* 0x040fe20003f01070 */
[----:B------:R-:W-:Y:S01]  /*35f0*/  IMAD.X R14, RZ, RZ, R11, P2 ;  /* 0x000000ffff0e7224 */ /* 0x000fe200010e060b */
[C---:B------:R-:W-:Y:S01]  /*3600*/  IADD3 RZ, P4, PT, R12.reuse, 0x100, RZ ;  /* 0x000001000cff7810 */ /* 0x040fe20007f9e0ff */
[----:B0-----:R-:W-:Y:S01]  /*3610*/  VIADD R5, R12, 0x100 ;  /* 0x000001000c057836 */ /* 0x001fe20000000000 */
[----:B-----5:R-:W-:-:S02]  /*3620*/  ISETP.NE.AND P2, PT, R17, UR5, PT ;  /* 0x0000000511007c0c */ /* 0x020fc4000bf45270 */
[-C--:B------:R-:W-:Y:S01]  /*3630*/  ISETP.LT.AND.EX P0, PT, R14, R19.reuse, PT, P0 ;  /* 0x000000130e00720c */ /* 0x080fe20003f01300 */
[----:B------:R-:W-:Y:S01]  /*3640*/  IMAD.X R4, RZ, RZ, R14, P4 ;  /* 0x000000ffff047224 */ /* 0x000fe200020e060e */
[----:B------:R-:W-:Y:S02]  /*3650*/  @P1 SEL R21, R20, 0x1, P3 ;  /* 0x0000000114151807 */ /* 0x000fe40001800000 */
[----:B------:R-:W-:Y:S02]  /*3660*/  @!P3 SEL R18, R12, R18, P0 ;  /* 0x000000120c12b207 */ /* 0x000fe40000000000 */
[----:B------:R-:W-:Y:S02]  /*3670*/  @!P3 SEL R19, R14, R19, P0 ;  /* 0x000000130e13b207 */ /* 0x000fe40000000000 */
[----:B------:R-:W-:Y:S02]  /*3680*/  SEL R18, R12, R18, !P1 ;  /* 0x000000120c127207 */ /* 0x000fe40004800000 */
[----:B------:R-:W-:-:S02]  /*3690*/  SEL R19, R14, R19, !P1 ;  /* 0x000000130e137207 */ /* 0x000fc40004800000 */
[-C--:B------:R-:W-:Y:S02]  /*36a0*/  ISETP.LT.U32.AND P0, PT, R5, R18.reuse, PT ;  /* 0x000000120500720c */ /* 0x080fe40003f01070 */
[----:B------:R-:W-:Y:S02]  /*36b0*/  LOP3.LUT P3, RZ, R21, 0xff, RZ, 0xc0, !PT ;  /* 0x000000ff15ff7812 */ /* 0x000fe4000786c0ff */
[-C--:B------:R-:W-:Y:S02]  /*36c0*/  ISETP.LT.AND.EX P0, PT, R4, R19.reuse, PT, P0 ;  /* 0x000000130400720c */ /* 0x080fe40003f01300 */
[----:B------:R-:W-:Y:S02]  /*36d0*/  ISETP.NE.AND P1, PT, R16, UR5, PT ;  /* 0x0000000510007c0c */ /* 0x000fe4000bf25270 */
[----:B------:R-:W-:Y:S02]  /*36e0*/  @!P2 SEL R18, R5, R18, P0 ;  /* 0x000000120512a207 */ /* 0x000fe40000000000 */
[----:B------:R-:W-:-:S02]  /*36f0*/  @!P2 SEL R19, R4, R19, P0 ;  /* 0x000000130413a207 */ /* 0x000fc40000000000 */
[----:B------:R-:W-:Y:S01]  /*3700*/  SEL R18, R5, R18, !P3 ;  /* 0x0000001205127207 */ /* 0x000fe20005800000 */
[C---:B------:R-:W-:Y:S01]  /*3710*/  VIADD R5, R12.reuse, 0x200 ;  /* 0x000002000c057836 */ /* 0x040fe20000000000 */
[----:B------:R-:W-:Y:S02]  /*3720*/  IADD3 RZ, P0, PT, R12, 0x200, RZ ;  /* 0x000002000cff7810 */ /* 0x000fe40007f1e0ff */
[----:B------:R-:W-:Y:S02]  /*3730*/  SEL R19, R4, R19, !P3 ;  /* 0x0000001304137207 */ /* 0x000fe40005800000 */
[----:B------:R-:W-:Y:S01]  /*3740*/  SEL R17, RZ, 0x1, P2 ;  /* 0x00000001ff117807 */ /* 0x000fe20001000000 */
[----:B------:R-:W-:Y:S01]  /*3750*/  IMAD.X R4, RZ, RZ, R14, P0 ;  /* 0x000000ffff047224 */ /* 0x000fe200000e060e */
[----:B------:R-:W-:Y:S02]  /*3760*/  ISETP.LT.U32.AND P0, PT, R5, R18, PT ;  /* 0x000000120500720c */ /* 0x000fe40003f01070 */
[----:B------:R-:W-:-:S02]  /*3770*/  @P3 SEL R17, R21, 0x1, P2 ;  /* 0x0000000115113807 */ /* 0x000fc40001000000 */
[CC--:B------:R-:W-:Y:S02]  /*3780*/  ISETP.LT.AND.EX P0, PT, R4.reuse, R19.reuse, PT, P0 ;  /* 0x000000130400720c */ /* 0x0c0fe40003f01300 */
[----:B------:R-:W-:Y:S02]  /*3790*/  LOP3.LUT P2, RZ, R17, 0xff, RZ, 0xc0, !PT ;  /* 0x000000ff11ff7812 */ /* 0x000fe4000784c0ff */
[C---:B------:R-:W-:Y:S02]  /*37a0*/  @!P1 SEL R18, R5.reuse, R18, P0 ;  /* 0x0000001205129207 */ /* 0x040fe40000000000 */
[----:B------:R-:W-:Y:S02]  /*37b0*/  @!P1 SEL R19, R4, R19, P0 ;  /* 0x0000001304139207 */ /* 0x000fe40000000000 */
[----:B------:R-:W-:Y:S02]  /*37c0*/  SEL R18, R5, R18, !P2 ;  /* 0x0000001205127207 */ /* 0x000fe40005000000 */
[----:B------:R-:W-:Y:S01]  /*37d0*/  IADD3 R5, P0, PT, R12, 0x300, RZ ;  /* 0x000003000c057810 */ /* 0x000fe20007f1e0ff */
[----:B------:R-:W-:Y:S01]  /*37e0*/  IMAD.U32 R12, RZ, RZ, UR14 ;  /* 0x0000000eff0c7e24 */ /* 0x000fe2000f8e00ff */
[----:B------:R-:W-:-:S02]  /*37f0*/  SEL R19, R4, R19, !P2 ;  /* 0x0000001304137207 */ /* 0x000fc40005000000 */
[----:B------:R-:W-:Y:S01]  /*3800*/  SEL R16, RZ, 0x1, P1 ;  /* 0x00000001ff107807 */ /* 0x000fe20000800000 */
[----:B------:R-:W-:Y:S01]  /*3810*/  IMAD.IADD R4, R12, 0x1, -R13 ;  /* 0x000000010c047824 */ /* 0x000fe200078e0a0d */
[----:B------:R-:W-:Y:S01]  /*3820*/  @P2 SEL R16, R17, 0x1, P1 ;  /* 0x0000000111102807 */ /* 0x000fe20000800000 */
[----:B------:R-:W-:Y:S01]  /*3830*/  IMAD.X R14, RZ, RZ, R14, P0 ;  /* 0x000000ffff0e7224 */ /* 0x000fe200000e060e */
[----:B------:R-:W-:Y:S02]  /*3840*/  ISETP.NE.AND P1, PT, R9, UR5, PT ;  /* 0x0000000509007c0c */ /* 0x000fe4000bf25270 */
[----:B------:R-:W-:Y:S02]  /*3850*/  ISETP.GE.U32.AND P3, PT, R4, UR4, PT ;  /* 0x0000000404007c0c */ /* 0x000fe4000bf66070 */
[----:B------:R-:W-:Y:S02]  /*3860*/  LOP3.LUT P2, RZ, R16, 0xff, RZ, 0xc0, !PT ;  /* 0x000000ff10ff7812 */ /* 0x000fe4000784c0ff */
[----:B------:R-:W-:-:S02]  /*3870*/  ISETP.LT.U32.AND P0, PT, R5, R18, PT ;  /* 0x000000120500720c */ /* 0x000fc40003f01070 */
        /* <DEDUP_REMOVED lines=8> */
[----:B------:R-:W-:Y:S02]  /*3900*/  VIADD R13, R13, UR4 ;  /* 0x000000040d0d7c36 */ /* 0x000fe40008000000 */
[----:B------:R-:W-:Y:S02]  /*3910*/  VIADD R15, R15, UR4 ;  /* 0x000000040f0f7c36 */ /* 0x000fe40008000000 */
[----:B------:R-:W-:Y:S01]  /*3920*/  VIADD R6, R6, -UR4 ;  /* 0x8000000406067c36 */ /* 0x000fe20008000000 */
[----:B------:R-:W-:Y:S01]  /*3930*/  ISETP.GT.U32.AND P0, PT, R13, R8, PT ;  /* 0x000000080d00720c */ /* 0x000fe20003f04070 */
[----:B------:R-:W-:-:S12]  /*3940*/  VIADD R7, R7, 0x1 ;  /* 0x0000000107077836 */ /* 0x000fd80000000000 */
[----:B------:R-:W-:Y:S05]  /*3950*/  @!P0 BRA `(.L_x_310) ;  /* 0xfffffff800e48947 */ /* 0x000fea000383ffff */
.L_x_309:
[----:B0-----:R-:W-:Y:S01]  /*3960*/  IMAD.IADD R3, R12, 0x1, -R13 ;  /* 0x000000010c037824 */ /* 0x001fe200078e0a0d */
[----:B------:R-:W-:Y:S04]  /*3970*/  BSSY.RECONVERGENT B1, `(.L_x_308) ;  /* 0x0000123000017945 */ /* 0x000fe80003800200 */
[----:B------:R-:W-:-:S04]  /*3980*/  ISETP.GE.AND P0, PT, R10, R3, PT ;  /* 0x000000030a00720c */ /* 0x000fc80003f06270 */
[----:B------:R-:W-:-:S13]  /*3990*/  ISETP.GE.U32.OR P0, PT, R13, R12, P0 ;  /* 0x0000000c0d00720c */ /* 0x000fda0000706470 */
[----:B------:R-:W-:Y:S05]  /*39a0*/  @P0 BRA `(.L_x_311) ;  /* 0x00000010007c0947 */ /* 0x000fea0003800000 */
[----:B------:R-:W-:Y:S01]  /*39b0*/  LOP3.LUT R3, RZ, R10, RZ, 0x33, !PT ;  /* 0x0000000aff037212 */ /* 0x000fe200078e33ff */
[----:B------:R-:W-:Y:S01]  /*39c0*/  IMAD.SHL.U32 R5, R0, 0x400, RZ ;  /* 0x0000040000057824 */ /* 0x000fe200078e00ff */
[----:B------:R-:W-:Y:S01]  /*39d0*/  BSSY.RECONVERGENT B2, `(.L_x_312) ;  /* 0x0000097000027945 */ /* 0x000fe20003800200 */
[----:B------:R-:W-:Y:S02]  /*39e0*/  IMAD R7, R7, UR13, RZ ;  /* 0x0000000d07077c24 */ /* 0x000fe4000f8e02ff */
[----:B------:R-:W-:Y:S02]  /*39f0*/  IMAD.IADD R12, R3, 0x1, R12 ;  /* 0x00000001030c7824 */ /* 0x000fe400078e020c */
[----:B------:R-:W-:-:S03]  /*3a00*/  IMAD.MOV.U32 R16, RZ, RZ, R10 ;  /* 0x000000ffff107224 */ /* 0x000fc600078e000a */
[----:B------:R-:W-:-:S05]  /*3a10*/  IADD3 R2, PT, PT, R12, -UR4, -R5 ;  /* 0x800000040c027c10 */ /* 0x000fca000fffe805 */
[----:B------:R-:W-:-:S05]  /*3a20*/  IMAD R2, R7, -0x400, R2 ;  /* 0xfffffc0007027824 */ /* 0x000fca00078e0202 */
[C---:B------:R-:W-:Y:S02]  /*3a30*/  ISETP.GE.U32.AND P0, PT, R2.reuse, 0x700, PT ;  /* 0x000007000200780c */ /* 0x040fe40003f06070 */
[----:B------:R-:W-:-:S04]  /*3a40*/  LEA.HI R14, R2, 0x1, RZ, 0x18 ;  /* 0x00000001020e7811 */ /* 0x000fc800078fc0ff */
[----:B------:R-:W-:-:S07]  /*3a50*/  LOP3.LUT R21, R14, 0x7, RZ, 0xc0, !PT ;  /* 0x000000070e157812 */ /* 0x000fce00078ec0ff */
[----:B------:R-:W-:Y:S05]  /*3a60*/  @!P0 BRA `(.L_x_313) ;  /* 0x0000000800348947 */ /* 0x000fea0003800000 */
[----:B------:R-:W0:Y:S01]  /*3a70*/  LDC.64 R2, c[0x0][0x380] ;  /* 0x0000e000ff027b82 */ /* 0x000e220000000a00 */
[----:B------:R-:W-:Y:S01]  /*3a80*/  LEA.HI R6, R6, 0x1, RZ, 0x18 ;  /* 0x0000000106067811 */ /* 0x000fe200078fc0ff */
[----:B------:R-:W-:Y:S01]  /*3a90*/  BSSY.RECONVERGENT B3, `(.L_x_314) ;  /* 0x0000089000037945 */ /* 0x000fe20003800200 */
[----:B------:R-:W-:Y:S02]  /*3aa0*/  LOP3.LUT R16, R10, 0x400, RZ, 0xfc, !PT ;  /* 0x000004000a107812 */ /* 0x000fe400078efcff */
[----:B------:R-:W-:-:S05]  /*3ab0*/  LOP3.LUT R6, R6, 0x1fffff8, RZ, 0xc0, !PT ;  /* 0x01fffff806067812 */ /* 0x000fca00078ec0ff */
[----:B------:R-:W-:-:S07]  /*3ac0*/  IMAD.MOV R17, RZ, RZ, -R6 ;  /* 0x000000ffff117224 */ /* 0x000fce00078e0a06 */
.L_x_315:
[----:B------:R-:W-:-:S04]  /*3ad0*/  VIADD R26, R15, 0xfffffc00 ;  /* 0xfffffc000f1a7836 */ /* 0x000fc80000000000 */
[----:B0-----:R-:W-:-:S05]  /*3ae0*/  IMAD.WIDE.U32 R4, R26, 0x4, R2 ;  /* 0x000000041a047825 */ /* 0x001fca00078e0002 */
[----:B------:R-:W4:Y:S01]  /*3af0*/  LDG.E R24, desc[UR10][R4.64] ;  /* 0x0000000a04187981 */ /* 0x000f22000c1e1900 */
[----:B------:R-:W-:-:S04]  /*3b00*/  VIADD R27, R15, 0xfffffd00 ;  /* 0xfffffd000f1b7836 */ /* 0x000fc80000000000 */
[----:B------:R-:W-:-:S05]  /*3b10*/  IMAD.WIDE.U32 R6, R27, 0x4, R2 ;  /* 0x000000041b067825 */ /* 0x000fca00078e0002 */
[----:B------:R0:W5:Y:S01]  /*3b20*/  LDG.E R22, desc[UR10][R6.64] ;  /* 0x0000000a06167981 */ /* 0x000162000c1e1900 */
[----:B------:R-:W-:-:S04]  /*3b30*/  VIADD R25, R15, 0xfffffe00 ;  /* 0xfffffe000f197836 */ /* 0x000fc80000000000 */
[----:B------:R-:W-:-:S06]  /*3b40*/  IMAD.WIDE.U32 R8, R25, 0x4, R2 ;  /* 0x0000000419087825 */ /* 0x000fcc00078e0002 */
[----:B------:R-:W2:Y:S01]  /*3b50*/  LDG.E R8, desc[UR10][R8.64] ;  /* 0x0000000a08087981 */ /* 0x000ea2000c1e1900 */
[----:B------:R-:W-:Y:S01]  /*3b60*/  PRMT R29, R20, 0x7610, R29 ;  /* 0x00007610141d7816 */ /* 0x000fe2000000001d */
[----:B------:R-:W-:Y:S01]  /*3b70*/  VIADD R23, R15, 0xffffff00 ;  /* 0xffffff000f177836 */ /* 0x000fe20000000000 */
[----:B0-----:R-:W-:Y:S02]  /*3b80*/  IADD3 R7, P1, PT, R26, UR6, RZ ;  /* 0x000000061a077c10 */ /* 0x001fe4000ff3e0ff */
[----:B------:R-:W-:Y:S01]  /*3b90*/  LOP3.LUT P3, RZ, R29, 0xff, RZ, 0xc0, !PT ;  /* 0x000000ff1dff7812 */ /* 0x000fe2000786c0ff */
[----:B------:R-:W-:Y:S01]  /*3ba0*/  IMAD.WIDE.U32 R4, R23, 0x4, R2 ;  /* 0x0000000417047825 */ /* 0x000fe200078e0002 */
[----:B------:R-:W-:-:S03]  /*3bb0*/  ISETP.LT.U32.AND P0, PT, R7, R18, PT ;  /* 0x000000120700720c */ /* 0x000fc60003f01070 */
[----:B------:R-:W-:Y:S01]  /*3bc0*/  IMAD.X R26, RZ, RZ, R11, P1 ;  /* 0x000000ffff1a7224 */ /* 0x000fe200008e060b */
[----:B------:R0:W3:Y:S04]  /*3bd0*/  LDG.E R20, desc[UR10][R4.64] ;  /* 0x0000000a04147981 */ /* 0x0000e8000c1e1900 */
[----:B------:R-:W-:-:S04]  /*3be0*/  ISETP.LT.AND.EX P0, PT, R26, R19, PT, P0 ;  /* 0x000000131a00720c */ /* 0x000fc80003f01300 */
[----:B------:R-:W-:Y:S02]  /*3bf0*/  SEL R28, R7, R18, P0 ;  /* 0x00000012071c7207 */ /* 0x000fe40000000000 */
[C---:B----4-:R-:W-:Y:S02]  /*3c00*/  ISETP.EQ.AND P2, PT, R24.reuse, UR5, P3 ;  /* 0x0000000518007c0c */ /* 0x050fe40009f42270 */
[----:B------:R-:W-:-:S04]  /*3c10*/  ISETP.NE.AND P1, PT, R24, UR5, PT ;  /* 0x0000000518007c0c */ /* 0x000fc8000bf25270 */
[----:B------:R-:W-:-:S04]  /*3c20*/  @!P3 SEL R29, RZ, 0x1, P1 ;  /* 0x00000001ff1db807 */ /* 0x000fc80000800000 */
[----:B------:R-:W-:-:S03]  /*3c30*/  SEL R24, R29, 0x1, !P2 ;  /* 0x000000011d187807 */ /* 0x000fc60005000000 */
[----:B------:R-:W-:Y:S01]  /*3c40*/  @!P2 SEL R28, R7, R18, !P3 ;  /* 0x00000012071ca207 */ /* 0x000fe20005800000 */
[----:B------:R-:W-:Y:S01]  /*3c50*/  IMAD.WIDE.U32 R6, R15, 0x4, R2 ;  /* 0x000000040f067825 */ /* 0x000fe200078e0002 */
[----:B------:R-:W-:Y:S02]  /*3c60*/  LOP3.LUT P1, RZ, R24, 0xff, RZ, 0xc0, !PT ;  /* 0x000000ff18ff7812 */ /* 0x000fe4000782c0ff */
[CC--:B------:R-:W-:Y:S02]  /*3c70*/  SEL R18, R26.reuse, R19.reuse, P0 ;  /* 0x000000131a127207 */ /* 0x0c0fe40000000000 */
[----:B------:R4:W3:Y:S01]  /*3c80*/  LDG.E R9, desc[UR10][R6.64] ;  /* 0x0000000a06097981 */ /* 0x0008e2000c1e1900 */
[----:B------:R-:W-:Y:S02]  /*3c90*/  IADD3 R29, P0, PT, R27, UR6, RZ ;  /* 0x000000061b1d7c10 */ /* 0x000fe4000ff1e0ff */
[----:B------:R-:W-:Y:S02]  /*3ca0*/  @!P2 SEL R18, R26, R19, !P3 ;  /* 0x000000131a12a207 */ /* 0x000fe40005800000 */
[----:B-----5:R-:W-:-:S02]  /*3cb0*/  ISETP.NE.AND P2, PT, R22, UR5, PT ;  /* 0x0000000516007c0c */ /* 0x020fc4000bf45270 */
[----:B------:R-:W-:Y:S01]  /*3cc0*/  ISETP.EQ.AND P3, PT, R22, UR5, P1 ;  /* 0x0000000516007c0c */ /* 0x000fe20008f62270 */
[----:B------:R-:W-:Y:S01]  /*3cd0*/  IMAD.X R27, RZ, RZ, R11, P0 ;  /* 0x000000ffff1b7224 */ /* 0x000fe200000e060b */
[----:B------:R-:W-:Y:S02]  /*3ce0*/  @!P1 SEL R24, RZ, 0x1, P2 ;  /* 0x00000001ff189807 */ /* 0x000fe40001000000 */
[----:B------:R-:W-:Y:S01]  /*3cf0*/  ISETP.LT.U32.AND P0, PT, R29, R28, PT ;  /* 0x0000001c1d00720c */ /* 0x000fe20003f01070 */
[----:B------:R-:W-:Y:S01]  /*3d00*/  VIADD R19, R15, 0x100 ;  /* 0x000001000f137836 */ /* 0x000fe20000000000 */
[----:B------:R-:W-:Y:S02]  /*3d10*/  SEL R22, R24, 0x1, !P3 ;  /* 0x0000000118167807 */ /* 0x000fe40005800000 */
[----:B------:R-:W-:Y:S01]  /*3d20*/  ISETP.LT.AND.EX P0, PT, R27, R18, PT, P0 ;  /* 0x000000121b00720c */ /* 0x000fe20003f01300 */
[----:B0-----:R-:W-:Y:S01]  /*3d30*/  IMAD.WIDE.U32 R4, R19, 0x4, R2 ;  /* 0x0000000413047825 */ /* 0x001fe200078e0002 */
[----:B------:R-:W-:-:S02]  /*3d40*/  LOP3.LUT P2, RZ, R22, 0xff, RZ, 0xc0, !PT ;  /* 0x000000ff16ff7812 */ /* 0x000fc4000784c0ff */
[----:B------:R-:W-:Y:S02]  /*3d50*/  SEL R26, R29, R28, P0 ;  /* 0x0000001c1d1a7207 */ /* 0x000fe40000000000 */
[----:B------:R-:W-:Y:S02]  /*3d60*/  SEL R24, R27, R18, P0 ;  /* 0x000000121b187207 */ /* 0x000fe40000000000 */
[----:B----4-:R-:W-:Y:S02]  /*3d70*/  IADD3 R7, P0, PT, R25, UR6, RZ ;  /* 0x0000000619077c10 */ /* 0x010fe4000ff1e0ff */
[----:B------:R-:W-:Y:S01]  /*3d80*/  @!P3 SEL R26, R29, R28, !P1 ;  /* 0x0000001c1d1ab207 */ /* 0x000fe20004800000 */
[----:B------:R0:W4:Y:S01]  /*3d90*/  LDG.E R25, desc[UR10][R4.64] ;  /* 0x0000000a04197981 */ /* 0x000122000c1e1900 */
[----:B------:R-:W-:Y:S02]  /*3da0*/  @!P3 SEL R24, R27, R18, !P1 ;  /* 0x000000121b18b207 */ /* 0x000fe40004800000 */
[----:B--2---:R-:W-:Y:S01]  /*3db0*/  ISETP.EQ.AND P1, PT, R8, UR5, P2 ;  /* 0x0000000508007c0c */ /* 0x004fe20009722270 */
[----:B------:R-:W-:Y:S01]  /*3dc0*/  IMAD.X R28, RZ, RZ, R11, P0 ;  /* 0x000000ffff1c7224 */ /* 0x000fe200000e060b */
[----:B------:R-:W-:Y:S01]  /*3dd0*/  ISETP.LT.U32.AND P0, PT, R7, R26, PT ;  /* 0x0000001a0700720c */ /* 0x000fe20003f01070 */
[----:B------:R-:W-:-:S03]  /*3de0*/  VIADD R27, R15, 0x200 ;  /* 0x000002000f1b7836 */ /* 0x000fc60000000000 */
[----:B------:R-:W-:-:S04]  /*3df0*/  ISETP.LT.AND.EX P0, PT, R28, R24, PT, P0 ;  /* 0x000000181c00720c */ /* 0x000fc80003f01300 */
[----:B------:R-:W-:-:S03]  /*3e00*/  SEL R18, R7, R26, P0 ;  /* 0x0000001a07127207 */ /* 0x000fc60000000000 */
[----:B------:R-:W-:Y:S01]  /*3e10*/  @!P1 SEL R18, R7, R26, !P2 ;  /* 0x0000001a07129207 */ /* 0x000fe20005000000 */
[----:B------:R-:W-:-:S06]  /*3e20*/  IMAD.WIDE.U32 R6, R27, 0x4, R2 ;  /* 0x000000041b067825 */ /* 0x000fcc00078e0002 */
[----:B------:R2:W5:Y:S01]  /*3e30*/  LDG.E R6, desc[UR10][R6.64] ;  /* 0x0000000a06067981 */ /* 0x000562000c1e1900 */
[----:B------:R-:W-:-:S04]  /*3e40*/  VIADD R29, R15, 0x300 ;  /* 0x000003000f1d7836 */ /* 0x000fc80000000000 */
[----:B0-----:R-:W-:-:S06]  /*3e50*/  IMAD.WIDE.U32 R4, R29, 0x4, R2 ;  /* 0x000000041d047825 */ /* 0x001fcc00078e0002 */
[----:B------:R0:W5:Y:S01]  /*3e60*/  LDG.E R4, desc[UR10][R4.64] ;  /* 0x0000000a04047981 */ /* 0x000162000c1e1900 */
[----:B------:R-:W-:Y:S02]  /*3e70*/  SEL R26, R28, R24, P0 ;  /* 0x000000181c1a7207 */ /* 0x000fe40000000000 */
[----:B------:R-:W-:-:S04]  /*3e80*/  ISETP.NE.AND P0, PT, R8, UR5, PT ;  /* 0x0000000508007c0c */ /* 0x000fc8000bf05270 */
[----:B------:R-:W-:-:S04]  /*3e90*/  @!P2 SEL R22, RZ, 0x1, P0 ;  /* 0x00000001ff16a807 */ /* 0x000fc80000000000 */
[----:B------:R-:W-:Y:S02]  /*3ea0*/  SEL R22, R22, 0x1, !P1 ;  /* 0x0000000116167807 */ /* 0x000fe40004800000 */
[----:B------:R-:W-:Y:S02]  /*3eb0*/  @!P1 SEL R26, R28, R24, !P2 ;  /* 0x000000181c1a9207 */ /* 0x000fe40005000000 */
[----:B------:R-:W-:Y:S02]  /*3ec0*/  LOP3.LUT P1, RZ, R22, 0xff, RZ, 0xc0, !PT ;  /* 0x000000ff16ff7812 */ /* 0x000fe4000782c0ff */
[C---:B---3--:R-:W-:Y:S02]  /*3ed0*/  ISETP.NE.AND P2, PT, R20.reuse, UR5, PT ;  /* 0x0000000514007c0c */ /* 0x048fe4000bf45270 */
[----:B------:R-:W-:Y:S02]  /*3ee0*/  ISETP.EQ.AND P3, PT, R20, UR5, P1 ;  /* 0x0000000514007c0c */ /* 0x000fe40008f62270 */
[----:B------:R-:W-:-:S07]  /*3ef0*/  IADD3 R23, P0, PT, R23, UR6, RZ ;  /* 0x0000000617177c10 */ /* 0x000fce000ff1e0ff */
[----:B------:R-:W-:Y:S01]  /*3f00*/  @!P1 SEL R22, RZ, 0x1, P2 ;  /* 0x00000001ff169807 */ /* 0x000fe20001000000 */
[----:B------:R-:W-:-:S03]  /*3f10*/  IMAD.X R20, RZ, RZ, R11, P0 ;  /* 0x000000ffff147224 */ /* 0x000fc600000e060b */
[----:B------:R-:W-:Y:S02]  /*3f20*/  SEL R22, R22, 0x1, !P3 ;  /* 0x0000000116167807 */ /* 0x000fe40005800000 */
[----:B------:R-:W-:Y:S02]  /*3f30*/  ISETP.LT.U32.AND P0, PT, R23, R18, PT ;  /* 0x000000121700720c */ /* 0x000fe40003f01070 */
[----:B------:R-:W-:Y:S02]  /*3f40*/  LOP3.LUT P2, RZ, R22, 0xff, RZ, 0xc0, !PT ;  /* 0x000000ff16ff7812 */ /* 0x000fe4000784c0ff */
[----:B------:R-:W-:-:S04]  /*3f50*/  ISETP.LT.AND.EX P0, PT, R20, R26, PT, P0 ;  /* 0x0000001a1400720c */ /* 0x000fc80003f01300 */
[C---:B--2---:R-:W-:Y:S02]  /*3f60*/  SEL R7, R23.reuse, R18, P0 ;  /* 0x0000001217077207 */ /* 0x044fe40000000000 */
[C---:B------:R-:W-:Y:S02]  /*3f70*/  SEL R8, R20.reuse, R26, P0 ;  /* 0x0000001a14087207 */ /* 0x040fe40000000000 */
[----:B------:R-:W-:Y:S02]  /*3f80*/  @!P3 SEL R7, R23, R18, !P1 ;  /* 0x000000121707b207 */ /* 0x000fe40004800000 */
[----:B------:R-:W-:Y:S02]  /*3f90*/  @!P3 SEL R8, R20, R26, !P1 ;  /* 0x0000001a1408b207 */ /* 0x000fe40004800000 */
[----:B------:R-:W-:Y:S02]  /*3fa0*/  IADD3 R18, P1, PT, R15, UR6, RZ ;  /* 0x000000060f127c10 */ /* 0x000fe4000ff3e0ff */
[----:B------:R-:W-:Y:S01]  /*3fb0*/  IADD3 R24, P4, PT, R19, UR6, RZ ;  /* 0x0000000613187c10 */ /* 0x000fe2000ff9e0ff */
[----:B------:R-:W-:-:S02]  /*3fc0*/  VIADD R17, R17, 0x8 ;  /* 0x0000000811117836 */ /* 0x000fc40000000000 */
[----:B------:R-:W-:Y:S02]  /*3fd0*/  VIADD R16, R16, 0x800 ;  /* 0x0000080010107836 */ /* 0x000fe40000000000 */
[----:B------:R-:W-:Y:S01]  /*3fe0*/  VIADD R15, R15, 0x800 ;  /* 0x000008000f0f7836 */ /* 0x000fe20000000000 */
[C---:B------:R-:W-:Y:S02]  /*3ff0*/  ISETP.NE.AND P0, PT, R9.reuse, UR5, PT ;  /* 0x0000000509007c0c */ /* 0x040fe4000bf05270 */
[----:B------:R-:W-:Y:S02]  /*4000*/  ISETP.EQ.AND P3, PT, R9, UR5, P2 ;  /* 0x0000000509007c0c */ /* 0x000fe40009762270 */
[----:B------:R-:W-:Y:S01]  /*4010*/  @!P2 SEL R22, RZ, 0x1, P0 ;  /* 0x00000001ff16a807 */ /* 0x000fe20000000000 */
[----:B------:R-:W-:-:S03]  /*4020*/  IMAD.X R9, RZ, RZ, R11, P1 ;  /* 0x000000ffff097224 */ /* 0x000fc600008e060b */
        /* <DEDUP_REMOVED lines=8> */
[C---:B----4-:R-:W-:Y:S01]  /*40b0*/  ISETP.NE.AND P0, PT, R25.reuse, UR5, PT ;  /* 0x0000000519007c0c */ /* 0x050fe2000bf05270 */
[----:B------:R-:W-:Y:S01]  /*40c0*/  IMAD.X R7, RZ, RZ, R11, P4 ;  /* 0x000000ffff077224 */ /* 0x000fe200020e060b */
        /* <DEDUP_REMOVED lines=11> */
[----:B------:R-:W-:Y:S01]  /*4180*/  IMAD.X R5, RZ, RZ, R11, P0 ;  /* 0x000000ffff057224 */ /* 0x000fe200000e060b */
[----:B-----5:R-:W-:Y:S02]  /*4190*/  ISETP.EQ.AND P3, PT, R6, UR5, P2 ;  /* 0x0000000506007c0c */ /* 0x020fe40009762270 */
        /* <DEDUP_REMOVED lines=8> */
[----:B------:R-:W-:Y:S01]  /*4220*/  IMAD.X R5, RZ, RZ, R11, P0 ;  /* 0x000000ffff057224 */ /* 0x000fe200000e060b */
        /* <DEDUP_REMOVED lines=15> */
[----:B-1----:R-:W-:Y:S05]  /*4320*/  BSYNC.RECONVERGENT B3 ;  /* 0x0000000000037941 */ /* 0x002fea0003800200 */
.L_x_314:
[----:B------:R-:W-:-:S07]  /*4330*/  VIADD R16, R16, 0xfffffc00 ;  /* 0xfffffc0010107836 */ /* 0x000fce0000000000 */
.L_x_313:
[----:B-123--:R-:W-:Y:S05]  /*4340*/  BSYNC.RECONVERGENT B2 ;  /* 0x0000000000027941 */ /* 0x00efea0003800200 */
.L_x_312:
[----:B------:R-:W-:-:S13]  /*4350*/  ISETP.NE.AND P0, PT, R21, RZ, PT ;  /* 0x000000ff1500720c */ /* 0x000fda0003f05270 */
[----:B------:R-:W-:Y:S05]  /*4360*/  @!P0 BRA `(.L_x_311) ;  /* 0x00000008000c8947 */ /* 0x000fea0003800000 */
[----:B------:R-:W-:Y:S01]  /*4370*/  ISETP.GE.U32.AND P0, PT, R21, 0x4, PT ;  /* 0x000000041500780c */ /* 0x000fe20003f06070 */
[----:B------:R-:W-:Y:S01]  /*4380*/  BSSY.RECONVERGENT B2, `(.L_x_316) ;  /* 0x0000045000027945 */ /* 0x000fe20003800200 */
[----:B------:R-:W-:-:S11]  /*4390*/  LOP3.LUT P1, R14, R14, 0x3, RZ, 0xc0, !PT ;  /* 0x000000030e0e7812 */ /* 0x000fd6000782c0ff */
[----:B------:R-:W-:Y:S05]  /*43a0*/  @!P0 BRA `(.L_x_317) ;  /* 0x0000000400088947 */ /* 0x000fea0003800000 */
[----:B------:R-:W0:Y:S01]  /*43b0*/  LDC.64 R2, c[0x0][0x380] ;  /* 0x0000e000ff027b82 */ /* 0x000e220000000a00 */
[----:B------:R-:W-:-:S04]  /*43c0*/  IMAD.IADD R21, R16, 0x1, R13 ;  /* 0x0000000110157824 */ /* 0x000fc800078e020d */
[C---:B------:R-:W-:Y:S02]  /*43d0*/  VIADD R17, R21.reuse, 0x100 ;  /* 0x0000010015117836 */ /* 0x040fe40000000000 */
[----:B0-----:R-:W-:-:S06]  /*43e0*/  IMAD.WIDE.U32 R22, R21, 0x4, R2 ;  /* 0x0000000415167825 */ /* 0x001fcc00078e0002 */
[----:B------:R-:W2:Y:S01]  /*43f0*/  LDG.E R22, desc[UR10][R22.64] ;  /* 0x0000000a16167981 */ /* 0x000ea2000c1e1900 */
        /* <DEDUP_REMOVED lines=10> */
[----:B------:R-:W-:Y:S02]  /*44a0*/  IADD3 R21, P2, PT, R21, UR6, RZ ;  /* 0x0000000615157c10 */ /* 0x000fe4000ff5e0ff */
[----:B------:R-:W-:-:S03]  /*44b0*/  IADD3 R17, P5, PT, R17, UR6, RZ ;  /* 0x0000000611117c10 */ /* 0x000fc6000ffbe0ff */
[--C-:B------:R-:W-:Y:S02]  /*44c0*/  IMAD.X R8, RZ, RZ, R11.reuse, P2 ;  /* 0x000000ffff087224 */ /* 0x100fe400010e060b */
[----:B0-----:R-:W-:Y:S01]  /*44d0*/  IMAD.X R3, RZ, RZ, R11, P5 ;  /* 0x000000ffff037224 */ /* 0x001fe200028e060b */
[----:B------:R-:W-:Y:S02]  /*44e0*/  IADD3 R9, P5, PT, R9, UR6, RZ ;  /* 0x0000000609097c10 */ /* 0x000fe4000ffbe0ff */
[C---:B--2---:R-:W-:Y:S02]  /*44f0*/  ISETP.NE.AND P0, PT, R22.reuse, UR5, PT ;  /* 0x0000000516007c0c */ /* 0x044fe4000bf05270 */
        /* <DEDUP_REMOVED lines=24> */
[----:B------:R-:W-:Y:S01]  /*4680*/  IMAD.X R3, RZ, RZ, R11, P0 ;  /* 0x000000ffff037224 */ /* 0x000fe200000e060b */
        /* <DEDUP_REMOVED lines=9> */
[----:B------:R-:W-:Y:S01]  /*4720*/  IMAD.X R3, RZ, RZ, R11, P5 ;  /* 0x000000ffff037224 */ /* 0x000fe200028e060b */
        /* <DEDUP_REMOVED lines=10> */
.L_x_317:
[----:B------:R-:W-:Y:S05]  /*47d0*/  BSYNC.RECONVERGENT B2 ;  /* 0x0000000000027941 */ /* 0x000fea0003800200 */
.L_x_316:
[----:B------:R-:W-:Y:S05]  /*47e0*/  @!P1 BRA `(.L_x_311) ;  /* 0x0000000000ec9947 */ /* 0x000fea0003800000 */
[----:B------:R-:W-:Y:S01]  /*47f0*/  ISETP.NE.AND P0, PT, R14, 0x1, PT ;  /* 0x000000010e00780c */ /* 0x000fe20003f05270 */
[----:B------:R-:W-:Y:S01]  /*4800*/  BSSY.RECONVERGENT B2, `(.L_x_318) ;  /* 0x0000025000027945 */ /* 0x000fe20003800200 */
[----:B------:R-:W-:-:S11]  /*4810*/  LOP3.LUT P1, RZ, R12, 0x100, RZ, 0xc0, !PT ;  /* 0x000001000cff7812 */ /* 0x000fd6000782c0ff */
[----:B------:R-:W-:Y:S05]  /*4820*/  @!P0 BRA `(.L_x_319) ;  /* 0x0000000000888947 */ /* 0x000fea0003800000 */
[----:B------:R-:W0:Y:S01]  /*4830*/  LDC.64 R2, c[0x0][0x380] ;  /* 0x0000e000ff027b82 */ /* 0x000e220000000a00 */
[----:B------:R-:W-:-:S04]  /*4840*/  IMAD.IADD R7, R16, 0x1, R13 ;  /* 0x0000000110077824 */ /* 0x000fc800078e020d */
[C---:B------:R-:W-:Y:S02]  /*4850*/  VIADD R9, R7.reuse, 0x100 ;  /* 0x0000010007097836 */ /* 0x040fe40000000000 */
[----:B0-----:R-:W-:-:S06]  /*4860*/  IMAD.WIDE.U32 R4, R7, 0x4, R2 ;  /* 0x0000000407047825 */ /* 0x001fcc00078e0002 */
[----:B------:R-:W2:Y:S01]  /*4870*/  LDG.E R4, desc[UR10][R4.64] ;  /* 0x0000000a04047981 */ /* 0x000ea2000c1e1900 */
[----:B------:R-:W-:-:S05]  /*4880*/  IMAD.WIDE.U32 R2, R9, 0x4, R2 ;  /* 0x0000000409027825 */ /* 0x000fca00078e0002 */
[----:B------:R0:W3:Y:S01]  /*4890*/  LDG.E R8, desc[UR10][R2.64] ;  /* 0x0000000a02087981 */ /* 0x0000e2000c1e1900 */
[----:B------:R-:W-:Y:S01]  /*48a0*/  LOP3.LUT P2, RZ, R20, 0xff, RZ, 0xc0, !PT ;  /* 0x000000ff14ff7812 */ /* 0x000fe2000784c0ff */
[----:B------:R-:W-:Y:S01]  /*48b0*/  VIADD R16, R16, 0x200 ;  /* 0x0000020010107836 */ /* 0x000fe20000000000 */
[----:B------:R-:W-:-:S04]  /*48c0*/  IADD3 R7, P4, PT, R7, UR6, RZ ;  /* 0x0000000607077c10 */ /* 0x000fc8000ff9e0ff */
[----:B------:R-:W-:Y:S01]  /*48d0*/  ISETP.LT.U32.AND P0, PT, R7, R18, PT ;  /* 0x000000120700720c */ /* 0x000fe20003f01070 */
[----:B------:R-:W-:-:S05]  /*48e0*/  IMAD.X R6, RZ, RZ, R11, P4 ;  /* 0x000000ffff067224 */ /* 0x000fca00020e060b */
[----:B------:R-:W-:-:S04]  /*48f0*/  ISETP.LT.AND.EX P0, PT, R6, R19, PT, P0 ;  /* 0x000000130600720c */ /* 0x000fc80003f01300 */
[----:B0-----:R-:W-:Y:S02]  /*4900*/  SEL R2, R7, R18, P0 ;  /* 0x0000001207027207 */ /* 0x001fe40000000000 */
[----:B------:R-:W-:Y:S02]  /*4910*/  SEL R3, R6, R19, P0 ;  /* 0x0000001306037207 */ /* 0x000fe40000000000 */
[C---:B--2---:R-:W-:Y:S02]  /*4920*/  ISETP.NE.AND P5, PT, R4.reuse, UR5, PT ;  /* 0x0000000504007c0c */ /* 0x044fe4000bfa5270 */
[----:B------:R-:W-:Y:S02]  /*4930*/  ISETP.EQ.AND P3, PT, R4, UR5, P2 ;  /* 0x0000000504007c0c */ /* 0x000fe40009762270 */
[----:B------:R-:W-:Y:S02]  /*4940*/  @!P2 SEL R20, RZ, 0x1, P5 ;  /* 0x00000001ff14a807 */ /* 0x000fe40002800000 */
[----:B------:R-:W-:-:S02]  /*4950*/  IADD3 R9, P5, PT, R9, UR6, RZ ;  /* 0x0000000609097c10 */ /* 0x000fc4000ffbe0ff */
[----:B------:R-:W-:-:S03]  /*4960*/  SEL R20, R20, 0x1, !P3 ;  /* 0x0000000114147807 */ /* 0x000fc60005800000 */
[----:B------:R-:W-:Y:S01]  /*4970*/  IMAD.X R4, RZ, RZ, R11, P5 ;  /* 0x000000ffff047224 */ /* 0x000fe200028e060b */
[----:B------:R-:W-:-:S03]  /*4980*/  LOP3.LUT P4, RZ, R20, 0xff, RZ, 0xc0, !PT ;  /* 0x000000ff14ff7812 */ /* 0x000fc6000788c0ff */
[----:B------:R-:W-:Y:S02]  /*4990*/  @!P3 SEL R2, R7, R18, !P2 ;  /* 0x000000120702b207 */ /* 0x000fe40005000000 */
[----:B------:R-:W-:Y:S02]  /*49a0*/  @!P3 SEL R3, R6, R19, !P2 ;  /* 0x000000130603b207 */ /* 0x000fe40005000000 */
[C---:B---3--:R-:W-:Y:S02]  /*49b0*/  ISETP.EQ.AND P3, PT, R8.reuse, UR5, P4 ;  /* 0x0000000508007c0c */ /* 0x048fe4000a762270 */
[----:B------:R-:W-:Y:S02]  /*49c0*/  ISETP.LT.U32.AND P0, PT, R9, R2, PT ;  /* 0x000000020900720c */ /* 0x000fe40003f01070 */
[----:B------:R-:W-:Y:S02]  /*49d0*/  ISETP.NE.AND P2, PT, R8, UR5, PT ;  /* 0x0000000508007c0c */ /* 0x000fe4000bf45270 */
[----:B------:R-:W-:-:S02]  /*49e0*/  ISETP.LT.AND.EX P0, PT, R4, R3, PT, P0 ;  /* 0x000000030400720c */ /* 0x000fc40003f01300 */
[----:B------:R-:W-:Y:S02]  /*49f0*/  @!P4 SEL R20, RZ, 0x1, P2 ;  /* 0x00000001ff14c807 */ /* 0x000fe40001000000 */
[CC--:B------:R-:W-:Y:S02]  /*4a00*/  SEL R18, R9.reuse, R2.reuse, P0 ;  /* 0x0000000209127207 */ /* 0x0c0fe40000000000 */
[-C--:B------:R-:W-:Y:S02]  /*4a10*/  SEL R19, R4, R3.reuse, P0 ;  /* 0x0000000304137207 */ /* 0x080fe40000000000 */
[----:B------:R-:W-:Y:S02]  /*4a20*/  SEL R20, R20, 0x1, !P3 ;  /* 0x0000000114147807 */ /* 0x000fe40005800000 */
[----:B------:R-:W-:Y:S02]  /*4a30*/  @!P3 SEL R18, R9, R2, !P4 ;  /* 0x000000020912b207 */ /* 0x000fe40006000000 */
[----:B------:R-:W-:-:S07]  /*4a40*/  @!P3 SEL R19, R4, R3, !P4 ;  /* 0x000000030413b207 */ /* 0x000fce0006000000 */
.L_x_319:
[----:B------:R-:W-:Y:S05]  /*4a50*/  BSYNC.RECONVERGENT B2 ;  /* 0x0000000000027941 */ /* 0x000fea0003800200 */
.L_x_318:
[----:B------:R-:W-:Y:S05]  /*4a60*/  @P1 BRA `(.L_x_311) ;  /* 0x00000000004c1947 */ /* 0x000fea0003800000 */
[----:B------:R-:W0:Y:S01]  /*4a70*/  LDC.64 R2, c[0x0][0x380] ;  /* 0x0000e000ff027b82 */ /* 0x000e220000000a00 */
[----:B------:R-:W-:-:S04]  /*4a80*/  IMAD.IADD R13, R16, 0x1, R13 ;  /* 0x00000001100d7824 */ /* 0x000fc800078e020d */
[----:B0-----:R-:W-:-:S06]  /*4a90*/  IMAD.WIDE.U32 R2, R13, 0x4, R2 ;  /* 0x000000040d027825 */ /* 0x001fcc00078e0002 */
[----:B------:R-:W2:Y:S01]  /*4aa0*/  LDG.E R2, desc[UR10][R2.64] ;  /* 0x0000000a02027981 */ /* 0x000ea2000c1e1900 */
[----:B------:R-:W-:Y:S02]  /*4ab0*/  LOP3.LUT P3, RZ, R20, 0xff, RZ, 0xc0, !PT ;  /* 0x000000ff14ff7812 */ /* 0x000fe4000786c0ff */
[----:B------:R-:W-:-:S05]  /*4ac0*/  IADD3 R13, P0, PT, R13, UR6, RZ ;  /* 0x000000060d0d7c10 */ /* 0x000fca000ff1e0ff */
[----:B------:R-:W-:Y:S01]  /*4ad0*/  IMAD.X R6, RZ, RZ, R11, P0 ;  /* 0x000000ffff067224 */ /* 0x000fe200000e060b */
        /* <DEDUP_REMOVED lines=12> */
.L_x_311:
[----:B-123--:R-:W-:Y:S05]  /*4ba0*/  BSYNC.RECONVERGENT B1 ;  /* 0x0000000000017941 */ /* 0x00efea0003800200 */
.L_x_308:
        /* <DEDUP_REMOVED lines=24> */
.L_x_321:
[----:B------:R-:W-:Y:S05]  /*4d30*/  BSYNC.RECONVERGENT B1 ;  /* 0x0000000000017941 */ /* 0x000fea0003800200 */
.L_x_320:
        /* <DEDUP_REMOVED lines=23> */
.L_x_323:
[----:B------:R-:W-:Y:S05]  /*4eb0*/  BSYNC.RECONVERGENT B1 ;  /* 0x0000000000017941 */ /* 0x000fea0003800200 */
.L_x_322:
        /* <DEDUP_REMOVED lines=20> */
.L_x_325:
[----:B------:R-:W-:Y:S05]  /*5000*/  BSYNC.RECONVERGENT B1 ;  /* 0x0000000000017941 */ /* 0x000fea0003800200 */
.L_x_324:
        /* <DEDUP_REMOVED lines=20> */
.L_x_327:
[----:B------:R-:W-:Y:S05]  /*5150*/  BSYNC.RECONVERGENT B1 ;  /* 0x0000000000017941 */ /* 0x000fea0003800200 */
.L_x_326:
        /* <DEDUP_REMOVED lines=20> */
.L_x_329:
[----:B------:R-:W-:Y:S05]  /*52a0*/  BSYNC.RECONVERGENT B1 ;  /* 0x0000000000017941 */ /* 0x000fea0003800200 */
.L_x_328:
        /* <DEDUP_REMOVED lines=10> */
.L_x_331:
[----:B------:R-:W-:Y:S05]  /*5350*/  BSYNC.RECONVERGENT B1 ;  /* 0x0000000000017941 */ /* 0x000fea0003800200 */
.L_x_330:
        /* <DEDUP_REMOVED lines=83> */
.L_x_289:
[----:B------:R-:W-:Y:S05]  /*5890*/  BSYNC.RECONVERGENT B0 ;  /* 0x0000000000007941 */ /* 0x000fea0003800200 */
.L_x_264:
[----:B------:R-:W-:Y:S05]  /*58a0*/  @P1 EXIT ;  /* 0x000000000000194d */ /* 0x000fea0003800000 */
[----:B012---:R-:W0:Y:S02]  /*58b0*/  LDC.64 R2, c[0x0][0x398] ;  /* 0x0000e600ff027b82 */ /* 0x007e240000000a00 */
[----:B0-----:R-:W-:-:S05]  /*58c0*/  IMAD.WIDE.U32 R2, R0, 0x10, R2 ;  /* 0x0000001000027825 */ /* 0x001fca00078e0002 */
[----:B------:R-:W-:Y:S04]  /*58d0*/  STG.E.64 desc[UR10][R2.64+0x8], R18 ;  /* 0x0000081202007986 */ /* 0x000fe8000c101b0a */
[----:B------:R-:W-:Y:S01]  /*58e0*/  STG.E.U8 desc[UR10][R2.64], R20 ;  /* 0x0000001402007986 */ /* 0x000fe2000c10110a */
[----:B------:R-:W-:Y:S05]  /*58f0*/  EXIT ;  /* 0x000000000000794d */ /* 0x000fea0003800000 */
.L_x_332:
        /* <DEDUP_REMOVED lines=16> */
.L_x_472:


//--------------------- .text._ZN3cub18CUB_300001_SM_10006detail6reduce28DeviceReduceSingleTileKernelINS2_10policy_hubIN4cuda3std3__45tupleIJblEEEjN6thrust24THRUST_300001_SM_1000_NS8cuda_cub9__find_if7functorIS9_EEE10Policy1000ENSB_12zip_iteratorINS8_IJNSD_26transform_input_iterator_tIbPiNSB_6detail10functional5actorINSM_9compositeIJNSM_16operator_adaptorINS7_8equal_toIvEEEENSN_INSM_8argumentILj0EEEEENSN_INSM_5valueIiEEEEEEEEEEENSB_17counting_iteratorIlNSB_11use_defaultES13_S13_EEEEEEEPS9_jSF_S9_S9_NS7_10__identityEEEvT0_T1_T2_T3_T4_T6_ --------------------------
	.section	.text._ZN3cub18CUB_300001_SM_10006detail6reduce28DeviceReduceSingleTileKernelINS2_10policy_hubIN4cuda3std3__45tupleIJblEEEjN6thrust24THRUST_300001_SM_1000_NS8cuda_cub9__find_if7functorIS9_EEE10Policy1000ENSB_12zip_iteratorINS8_IJNSD_26transform_input_iterator_tIbPiNSB_6detail10functional5actorINSM_9compositeIJNSM_16operator_adaptorINS7_8equal_toIvEEEENSN_INSM_8argumentILj0EEEEENSN_INSM_5valueIiEEEEEEEEEEENSB_17counting_iteratorIlNSB_11use_defaultES13_S13_EEEEEEEPS9_jSF_S9_S9_NS7_10__identityEEEvT0_T1_T2_T3_T4_T6_,"ax",@progbits
	.align	128
        .global         _ZN3cub18CUB_300001_SM_10006detail6reduce28DeviceReduceSingleTileKernelINS2_10policy_hubIN4cuda3std3__45tupleIJblEEEjN6thrust24THRUST_300001_SM_1000_NS8cuda_cub9__find_if7functorIS9_EEE10Policy1000ENSB_12zip_iteratorINS8_IJNSD_26transform_input_iterator_tIbPiNSB_6detail10functional5actorINSM_9compositeIJNSM_16operator_adaptorINS7_8equal_toIvEEEENSN_INSM_8argumentILj0EEEEENSN_INSM_5valueIiEEEEEEEEEEENSB_17counting_iteratorIlNSB_11use_defaultES13_S13_EEEEEEEPS9_jSF_S9_S9_NS7_10__identityEEEvT0_T1_T2_T3_T4_T6_
        .type           _ZN3cub18CUB_300001_SM_10006detail6reduce28DeviceReduceSingleTileKernelINS2_10policy_hubIN4cuda3std3__45tupleIJblEEEjN6thrust24THRUST_300001_SM_1000_NS8cuda_cub9__find_if7functorIS9_EEE10Policy1000ENSB_12zip_iteratorINS8_IJNSD_26transform_input_iterator_tIbPiNSB_6detail10functional5actorINSM_9compositeIJNSM_16operator_adaptorINS7_8equal_toIvEEEENSN_INSM_8argumentILj0EEEEENSN_INSM_5valueIiEEEEEEEEEEENSB_17counting_iteratorIlNSB_11use_defaultES13_S13_EEEEEEEPS9_jSF_S9_S9_NS7_10__identityEEEvT0_T1_T2_T3_T4_T6_,@function
        .size           _ZN3cub18CUB_300001_SM_10006detail6reduce28DeviceReduceSingleTileKernelINS2_10policy_hubIN4cuda3std3__45tupleIJblEEEjN6thrust24THRUST_300001_SM_1000_NS8cuda_cub9__find_if7functorIS9_EEE10Policy1000ENSB_12zip_iteratorINS8_IJNSD_26transform_input_iterator_tIbPiNSB_6detail10functional5actorINSM_9compositeIJNSM_16operator_adaptorINS7_8equal_toIvEEEENSN_INSM_8argumentILj0EEEEENSN_INSM_5valueIiEEEEEEEEEEENSB_17counting_iteratorIlNSB_11use_defaultES13_S13_EEEEEEEPS9_jSF_S9_S9_NS7_10__identityEEEvT0_T1_T2_T3_T4_T6_,(.L_x_473 - _ZN3cub18CUB_300001_SM_10006detail6reduce28DeviceReduceSingleTileKernelINS2_10policy_hubIN4cuda3std3__45tupleIJblEEEjN6thrust24THRUST_300001_SM_1000_NS8cuda_cub9__find_if7functorIS9_EEE10Policy1000ENSB_12zip_iteratorINS8_IJNSD_26transform_input_iterator_tIbPiNSB_6detail10functional5actorINSM_9compositeIJNSM_16operator_adaptorINS7_8equal_toIvEEEENSN_INSM_8argumentILj0EEEEENSN_INSM_5valueIiEEEEEEEEEEENSB_17counting_iteratorIlNSB_11use_defaultES13_S13_EEEEEEEPS9_jSF_S9_S9_NS7_10__identityEEEvT0_T1_T2_T3_T4_T6_)
        .other          _ZN3cub18CUB_300001_SM_10006detail6reduce28DeviceReduceSingleTileKernelINS2_10policy_hubIN4cuda3std3__45tupleIJblEEEjN6thrust24THRUST_300001_SM_1000_NS8cuda_cub9__find_if7functorIS9_EEE10Policy1000ENSB_12zip_iteratorINS8_IJNSD_26transform_input_iterator_tIbPiNSB_6detail10functional5actorINSM_9compositeIJNSM_16operator_adaptorINS7_8equal_toIvEEEENSN_INSM_8argumentILj0EEEEENSN_INSM_5valueIiEEEEEEEEEEENSB_17counting_iteratorIlNSB_11use_defaultES13_S13_EEEEEEEPS9_jSF_S9_S9_NS7_10__identityEEEvT0_T1_T2_T3_T4_T6_,@"STO_CUDA_ENTRY STV_DEFAULT"
_ZN3cub18CUB_300001_SM_10006detail6reduce28DeviceReduceSingleTileKernelINS2_10policy_hubIN4cuda3std3__45tupleIJblEEEjN6thrust24THRUST_300001_SM_1000_NS8cuda_cub9__find_if7functorIS9_EEE10Policy1000ENSB_12zip_iteratorINS8_IJNSD_26transform_input_iterator_tIbPiNSB_6detail10functional5actorINSM_9compositeIJNSM_16operator_adaptorINS7_8equal_toIvEEEENSN_INSM_8argumentILj0EEEEENSN_INSM_5valueIiEEEEEEEEEEENSB_17counting_iteratorIlNSB_11use_defaultES13_S13_EEEEEEEPS9_jSF_S9_S9_NS7_10__identityEEEvT0_T1_T2_T3_T4_T6_:
.text._ZN3cub18CUB_300001_SM_10006detail6reduce28DeviceReduceSingleTileKernelINS2_10policy_hubIN4cuda3std3__45tupleIJblEEEjN6thrust24THRUST_300001_SM_1000_NS8cuda_cub9__find_if7functorIS9_EEE10Policy1000ENSB_12zip_iteratorINS8_IJNSD_26transform_input_iterator_tIbPiNSB_6detail10functional5actorINSM_9compositeIJNSM_16operator_adaptorINS7_8equal_toIvEEEENSN_INSM_8argumentILj0EEEEENSN_INSM_5valueIiEEEEEEEEEEENSB_17counting_iteratorIlNSB_11use_defaultES13_S13_EEEEEEEPS9_jSF_S9_S9_NS7_10__identityEEEvT0_T1_T2_T3_T4_T6_:
        /* <DEDUP_REMOVED lines=14> */
.L_x_333:
[----:B------:R-:W-:Y:S01]  /*00e0*/  UISETP.GT.U32.AND UP0, UPT, UR4, 0x3ff, UPT ;  /* 0x000003ff0400788c */ /* 0x000fe2000bf04070 */
[----:B------:R-:W-:Y:S08]  /*00f0*/  BSSY.RECONVERGENT B0, `(.L_x_334) ;  /* 0x0000545000007945 */ /* 0x000ff00003800200 */
[----:B------:R-:W-:Y:S05]  /*0100*/  BRA.U UP0, `(.L_x_335) ;  /* 0x0000002d00ac7547 */ /* 0x000fea000b800000 */
[----:B------:R-:W0:Y:S01]  /*0110*/  S2R R3, SR_TID.X ;  /* 0x0000000000037919 */ /* 0x000e220000002100 */
[----:B------:R-:W-:Y:S01]  /*0120*/  CS2R R12, SRZ ;  /* 0x00000000000c7805 */ /* 0x000fe2000001ff00 */
        /* <DEDUP_REMOVED lines=13> */
[----:B-----5:R-:W-:-:S05]  /*0200*/  @!P0 IADD3 R12, P3, PT, R3, R8, RZ ;  /* 0x00000008030c8210 */ /* 0x020fca0007f7e0ff */
[----:B------:R-:W-:Y:S01]  /*0210*/  @!P0 IMAD.X R13, RZ, RZ, R9, P3 ;  /* 0x000000ffff0d8224 */ /* 0x000fe200018e0609 */
[----:B----4-:R-:W-:-:S04]  /*0220*/  @!P0 ISETP.NE.AND P1, PT, R4, R11, PT ;  /* 0x0000000b0400820c */ /* 0x010fc80003f25270 */
        /* <DEDUP_REMOVED lines=14> */
.L_x_340:
        /* <DEDUP_REMOVED lines=11> */
[C---:B------:R-:W-:Y:S01]  /*03c0*/  IADD3 R15, P3, PT, R7.reuse, UR6, RZ ;  /* 0x00000006070f7c10 */ /* 0x040fe2000ff7e0ff */
[----:B------:R-:W-:Y:S01]  /*03d0*/  VIADD R7, R7, 0x800 ;  /* 0x0000080007077836 */ /* 0x000fe20000000000 */
[----:B--2---:R-:W-:-:S02]  /*03e0*/  ISETP.NE.AND P0, PT, R10, UR5, PT ;  /* 0x000000050a007c0c */ /* 0x004fc4000bf05270 */
[----:B------:R-:W-:Y:S01]  /*03f0*/  ISETP.EQ.AND P2, PT, R10, UR5, P5 ;  /* 0x000000050a007c0c */ /* 0x000fe2000af42270 */
[----:B------:R-:W-:-:S06]  /*0400*/  IMAD.X R10, RZ, RZ, UR7, P3 ;  /* 0x00000007ff0a7e24 */ /* 0x000fcc00098e06ff */
[----:B------:R-:W-:Y:S02]  /*0410*/  @!P5 SEL R14, RZ, 0x1, P0 ;  /* 0x00000001ff0ed807 */ /* 0x000fe40000000000 */
[----:B---3--:R-:W-:Y:S02]  /*0420*/  ISETP.NE.AND P6, PT, R19, UR5, PT ;  /* 0x0000000513007c0c */ /* 0x008fe4000bfc5270 */
[----:B------:R-:W-:Y:S02]  /*0430*/  SEL R14, R14, 0x1, !P2 ;  /* 0x000000010e0e7807 */ /* 0x000fe40005000000 */
[----:B------:R-:W-:Y:S02]  /*0440*/  ISETP.LT.U32.AND P0, PT, R15, R12, PT ;  /* 0x0000000c0f00720c */ /* 0x000fe40003f01070 */
[----:B------:R-:W-:Y:S02]  /*0450*/  LOP3.LUT P3, RZ, R14, 0xff, RZ, 0xc0, !PT ;  /* 0x000000ff0eff7812 */ /* 0x000fe4000786c0ff */
[----:B------:R-:W-:-:S02]  /*0460*/  ISETP.LT.AND.EX P0, PT, R10, R13, PT, P0 ;  /* 0x0000000d0a00720c */ /* 0x000fc40003f01300 */
[----:B------:R-:W-:Y:S02]  /*0470*/  ISETP.EQ.AND P4, PT, R19, UR5, P3 ;  /* 0x0000000513007c0c */ /* 0x000fe40009f82270 */
[CC--:B------:R-:W-:Y:S02]  /*0480*/  SEL R25, R15.reuse, R12.reuse, P0 ;  /* 0x0000000c0f197207 */ /* 0x0c0fe40000000000 */
[CC--:B0-----:R-:W-:Y:S02]  /*0490*/  SEL R20, R10.reuse, R13.reuse, P0 ;  /* 0x0000000d0a147207 */ /* 0x0c1fe40000000000 */
        /* <DEDUP_REMOVED lines=53> */
[----:B------:R-:W-:Y:S02]  /*07f0*/  @!P3 SEL R14, RZ, 0x1, P0 ;  /* 0x00000001ff0eb807 */ /* 0x000fe40000000000 */
[----:B------:R-:W-:-:S02]  /*0800*/  IADD3 R12, P6, PT, R15, 0x500, RZ ;  /* 0x000005000f0c7810 */ /* 0x000fc40007fde0ff */
[----:B------:R-:W-:Y:S02]  /*0810*/  SEL R14, R14, 0x1, !P4 ;  /* 0x000000010e0e7807 */ /* 0x000fe40006000000 */
[----:B------:R-:W-:Y:S01]  /*0820*/  @!P5 SEL R20, R13, R18, !P2 ;  /* 0x000000120d14d207 */ /* 0x000fe20005000000 */
[----:B------:R-:W-:Y:S01]  /*0830*/  IMAD.X R13, RZ, RZ, R10, P6 ;  /* 0x000000ffff0d7224 */ /* 0x000fe200030e060a */
[----:B------:R-:W-:Y:S02]  /*0840*/  ISETP.LT.U32.AND P0, PT, R12, R19, PT ;  /* 0x000000130c00720c */ /* 0x000fe40003f01070 */
[----:B------:R-:W-:Y:S02]  /*0850*/  LOP3.LUT P2, RZ, R14, 0xff, RZ, 0xc0, !PT ;  /* 0x000000ff0eff7812 */ /* 0x000fe4000784c0ff */
[----:B------:R-:W-:-:S04]  /*0860*/  ISETP.LT.AND.EX P0, PT, R13, R20, PT, P0 ;  /* 0x000000140d00720c */ /* 0x000fc80003f01300 */
[CC--:B------:R-:W-:Y:S02]  /*0870*/  SEL R17, R12.reuse, R19.reuse, P0 ;  /* 0x000000130c117207 */ /* 0x0c0fe40000000000 */
[CC--:B------:R-:W-:Y:S02]  /*0880*/  SEL R18, R13.reuse, R20.reuse, P0 ;  /* 0x000000140d127207 */ /* 0x0c0fe40000000000 */
[----:B------:R-:W-:Y:S02]  /*0890*/  @!P4 SEL R17, R12, R19, !P3 ;  /* 0x000000130c11c207 */ /* 0x000fe40005800000 */
[----:B------:R-:W-:Y:S02]  /*08a0*/  @!P4 SEL R18, R13, R20, !P3 ;  /* 0x000000140d12c207 */ /* 0x000fe40005800000 */
[----:B------:R-:W-:Y:S02]  /*08b0*/  IADD3 R12, P0, PT, R15, 0x600, RZ ;  /* 0x000006000f0c7810 */ /* 0x000fe40007f1e0ff */
[----:B------:R-:W-:-:S02]  /*08c0*/  ISETP.NE.AND P3, PT, R11, UR5, PT ;  /* 0x000000050b007c0c */ /* 0x000fc4000bf65270 */
[----:B------:R-:W-:Y:S01]  /*08d0*/  ISETP.EQ.AND P4, PT, R11, UR5, P2 ;  /* 0x000000050b007c0c */ /* 0x000fe20009782270 */
[----:B------:R-:W-:Y:S01]  /*08e0*/  IMAD.X R13, RZ, RZ, R10, P0 ;  /* 0x000000ffff0d7224 */ /* 0x000fe200000e060a */
[----:B------:R-:W-:Y:S02]  /*08f0*/  @!P2 SEL R14, RZ, 0x1, P3 ;  /* 0x00000001ff0ea807 */ /* 0x000fe40001800000 */
[----:B------:R-:W-:Y:S02]  /*0900*/  ISETP.LT.U32.AND P0, PT, R12, R17, PT ;  /* 0x000000110c00720c */ /* 0x000fe40003f01070 */
[----:B------:R-:W-:Y:S02]  /*0910*/  SEL R14, R14, 0x1, !P4 ;  /* 0x000000010e0e7807 */ /* 0x000fe40006000000 */
[----:B------:R-:W-:Y:S02]  /*0920*/  IADD3 R15, P5, PT, R15, 0x700, RZ ;  /* 0x000007000f0f7810 */ /* 0x000fe40007fbe0ff */
[----:B------:R-:W-:-:S02]  /*0930*/  ISETP.LT.AND.EX P0, PT, R13, R18, PT, P0 ;  /* 0x000000120d00720c */ /* 0x000fc40003f01300 */
[----:B------:R-:W-:Y:S01]  /*0940*/  LOP3.LUT P3, RZ, R14, 0xff, RZ, 0xc0, !PT ;  /* 0x000000ff0eff7812 */ /* 0x000fe2000786c0ff */
[----:B------:R-:W-:Y:S01]  /*0950*/  IMAD.X R10, RZ, RZ, R10, P5 ;  /* 0x000000ffff0a7224 */ /* 0x000fe200028e060a */
[-C--:B------:R-:W-:Y:S02]  /*0960*/  SEL R16, R12, R17.reuse, P0 ;  /* 0x000000110c107207 */ /* 0x080fe40000000000 */
[CC--:B------:R-:W-:Y:S02]  /*0970*/  SEL R11, R13.reuse, R18.reuse, P0 ;  /* 0x000000120d0b7207 */ /* 0x0c0fe40000000000 */
[----:B------:R-:W-:Y:S02]  /*0980*/  ISETP.NE.AND P5, PT, R8, RZ, PT ;  /* 0x000000ff0800720c */ /* 0x000fe40003fa5270 */
[----:B------:R-:W-:Y:S02]  /*0990*/  @!P4 SEL R16, R12, R17, !P2 ;  /* 0x000000110c10c207 */ /* 0x000fe40005000000 */
[----:B------:R-:W-:-:S02]  /*09a0*/  @!P4 SEL R11, R13, R18, !P2 ;  /* 0x000000120d0bc207 */ /* 0x000fc40005000000 */
[----:B------:R-:W-:Y:S02]  /*09b0*/  ISETP.EQ.AND P2, PT, R9, UR5, P3 ;  /* 0x0000000509007c0c */ /* 0x000fe40009f42270 */
[-C--:B------:R-:W-:Y:S02]  /*09c0*/  ISETP.LT.U32.AND P0, PT, R15, R16.reuse, PT ;  /* 0x000000100f00720c */ /* 0x080fe40003f01070 */
[----:B------:R-:W-:Y:S02]  /*09d0*/  ISETP.NE.AND P4, PT, R9, UR5, PT ;  /* 0x0000000509007c0c */ /* 0x000fe4000bf85270 */
[----:B------:R-:W-:Y:S02]  /*09e0*/  ISETP.LT.AND.EX P0, PT, R10, R11, PT, P0 ;  /* 0x0000000b0a00720c */ /* 0x000fe40003f01300 */
[----:B------:R-:W-:Y:S02]  /*09f0*/  @!P3 SEL R14, RZ, 0x1, P4 ;  /* 0x00000001ff0eb807 */ /* 0x000fe40002000000 */
[----:B------:R-:W-:-:S02]  /*0a00*/  SEL R12, R15, R16, P0 ;  /* 0x000000100f0c7207 */ /* 0x000fc40000000000 */
[-C--:B------:R-:W-:Y:S02]  /*0a10*/  SEL R13, R10, R11.reuse, P0 ;  /* 0x0000000b0a0d7207 */ /* 0x080fe40000000000 */
[----:B------:R-:W-:Y:S02]  /*0a20*/  SEL R14, R14, 0x1, !P2 ;  /* 0x000000010e0e7807 */ /* 0x000fe40005000000 */
[----:B------:R-:W-:Y:S02]  /*0a30*/  @!P2 SEL R12, R15, R16, !P3 ;  /* 0x000000100f0ca207 */ /* 0x000fe40005800000 */
[----:B------:R-:W-:Y:S01]  /*0a40*/  @!P2 SEL R13, R10, R11, !P3 ;  /* 0x0000000b0a0da207 */ /* 0x000fe20005800000 */
[----:B------:R-:W-:Y:S06]  /*0a50*/  @P5 BRA `(.L_x_340) ;  /* 0xfffffff8002c5947 */ /* 0x000fec000383ffff */
.L_x_339:
[----:B------:R-:W-:Y:S05]  /*0a60*/  BSYNC.RECONVERGENT B2 ;  /* 0x0000000000027941 */ /* 0x000fea0003800200 */
.L_x_338:
        /* <DEDUP_REMOVED lines=14> */
[C---:B---3--:R-:W-:Y:S01]  /*0b50*/  IADD3 R15, P2, PT, R7.reuse, UR10, RZ ;  /* 0x0000000a070f7c10 */ /* 0x048fe2000ff5e0ff */
[----:B0-----:R-:W-:-:S05]  /*0b60*/  VIADD R4, R7, 0x100 ;  /* 0x0000010007047836 */ /* 0x001fca0000000000 */
[----:B------:R-:W-:Y:S01]  /*0b70*/  IADD3 R5, P5, PT, R4, UR10, RZ ;  /* 0x0000000a04057c10 */ /* 0x000fe2000ffbe0ff */
[----:B------:R-:W-:Y:S01]  /*0b80*/  VIADD R4, R7, 0x200 ;  /* 0x0000020007047836 */ /* 0x000fe20000000000 */
[C---:B--2---:R-:W-:Y:S02]  /*0b90*/  ISETP.NE.AND P0, PT, R10.reuse, UR12, PT ;  /* 0x0000000c0a007c0c */ /* 0x044fe4000bf05270 */
[----:B------:R-:W-:Y:S01]  /*0ba0*/  ISETP.EQ.AND P4, PT, R10, UR12, P3 ;  /* 0x0000000c0a007c0c */ /* 0x000fe20009f82270 */
[----:B------:R-:W-:Y:S01]  /*0bb0*/  IMAD.X R10, RZ, RZ, UR11, P2 ;  /* 0x0000000bff0a7e24 */ /* 0x000fe200090e06ff */
[----:B------:R-:W-:Y:S02]  /*0bc0*/  @!P3 SEL R14, RZ, 0x1, P0 ;  /* 0x00000001ff0eb807 */ /* 0x000fe40000000000 */
[----:B------:R-:W-:Y:S02]  /*0bd0*/  ISETP.LT.U32.AND P0, PT, R15, R12, PT ;  /* 0x0000000c0f00720c */ /* 0x000fe40003f01070 */
[----:B------:R-:W-:-:S02]  /*0be0*/  SEL R14, R14, 0x1, !P4 ;  /* 0x000000010e0e7807 */ /* 0x000fc40006000000 */
[-C--:B------:R-:W-:Y:S02]  /*0bf0*/  ISETP.LT.AND.EX P0, PT, R10, R13.reuse, PT, P0 ;  /* 0x0000000d0a00720c */ /* 0x080fe40003f01300 */
[----:B------:R-:W-:Y:S02]  /*0c00*/  LOP3.LUT P2, RZ, R14, 0xff, RZ, 0xc0, !PT ;  /* 0x000000ff0eff7812 */ /* 0x000fe4000784c0ff */
[CC--:B------:R-:W-:Y:S02]  /*0c10*/  SEL R16, R15.reuse, R12.reuse, P0 ;  /* 0x0000000c0f107207 */ /* 0x0c0fe40000000000 */
[----:B------:R-:W-:Y:S02]  /*0c20*/  SEL R11, R10, R13, P0 ;  /* 0x0000000d0a0b7207 */ /* 0x000fe40000000000 */
[----:B----4-:R-:W-:Y:S02]  /*0c30*/  ISETP.NE.AND P0, PT, R6, UR12, PT ;  /* 0x0000000c06007c0c */ /* 0x010fe4000bf05270 */
[----:B------:R-:W-:-:S02]  /*0c40*/  @!P4 SEL R16, R15, R12, !P3 ;  /* 0x0000000c0f10c207 */ /* 0x000fc40005800000 */
[----:B------:R-:W-:Y:S02]  /*0c50*/  @!P4 SEL R11, R10, R13, !P3 ;  /* 0x0000000d0a0bc207 */ /* 0x000fe40005800000 */
[----:B------:R-:W-:Y:S01]  /*0c60*/  ISETP.EQ.AND P4, PT, R6, UR12, P2 ;  /* 0x0000000c06007c0c */ /* 0x000fe20009782270 */
[----:B------:R-:W-:Y:S01]  /*0c70*/  IMAD.X R6, RZ, RZ, UR11, P5 ;  /* 0x0000000bff067e24 */ /* 0x000fe2000a8e06ff */
[----:B------:R-:W-:Y:S02]  /*0c80*/  @!P2 SEL R14, RZ, 0x1, P0 ;  /* 0x00000001ff0ea807 */ /* 0x000fe40000000000 */
        /* <DEDUP_REMOVED lines=22> */
[----:B------:R-:W-:Y:S01]  /*0df0*/  @!P4 SEL R11, R5, R10, !P3 ;  /* 0x0000000a050bc207 */ /* 0x000fe20005800000 */
[----:B------:R-:W-:Y:S01]  /*0e00*/  IMAD.X R5, RZ, RZ, UR11, P5 ;  /* 0x0000000bff057e24 */ /* 0x000fe2000a8e06ff */
[----:B------:R-:W-:Y:S02]  /*0e10*/  @!P4 SEL R6, R8, R13, !P3 ;  /* 0x0000000d0806c207 */ /* 0x000fe40005800000 */
[C---:B------:R-:W-:Y:S02]  /*0e20*/  ISETP.EQ.AND P3, PT, R9.reuse, UR12, P2 ;  /* 0x0000000c09007c0c */ /* 0x040fe40009762270 */
[----:B------:R-:W-:Y:S02]  /*0e30*/  ISETP.LT.U32.AND P0, PT, R4, R11, PT ;  /* 0x0000000b0400720c */ /* 0x000fe40003f01070 */
[----:B------:R-:W-:-:S02]  /*0e40*/  ISETP.NE.AND P4, PT, R9, UR12, PT ;  /* 0x0000000c09007c0c */ /* 0x000fc4000bf85270 */
[CC--:B------:R-:W-:Y:S02]  /*0e50*/  ISETP.LT.AND.EX P0, PT, R5.reuse, R6.reuse, PT, P0 ;  /* 0x000000060500720c */ /* 0x0c0fe40003f01300 */
[----:B------:R-:W-:Y:S02]  /*0e60*/  @!P2 SEL R14, RZ, 0x1, P4 ;  /* 0x00000001ff0ea807 */ /* 0x000fe40002000000 */
[-C--:B------:R-:W-:Y:S02]  /*0e70*/  SEL R12, R4, R11.reuse, P0 ;  /* 0x0000000b040c7207 */ /* 0x080fe40000000000 */
[----:B------:R-:W-:Y:S02]  /*0e80*/  SEL R13, R5, R6, P0 ;  /* 0x00000006050d7207 */ /* 0x000fe40000000000 */
[----:B------:R-:W-:Y:S02]  /*0e90*/  SEL R14, R14, 0x1, !P3 ;  /* 0x000000010e0e7807 */ /* 0x000fe40005800000 */
[----:B------:R-:W-:-:S02]  /*0ea0*/  @!P3 SEL R12, R4, R11, !P2 ;  /* 0x0000000b040cb207 */ /* 0x000fc40005000000 */
[----:B------:R-:W-:-:S07]  /*0eb0*/  @!P3 SEL R13, R5, R6, !P2 ;  /* 0x00000006050db207 */ /* 0x000fce0005000000 */
.L_x_342:
[----:B------:R-:W-:Y:S05]  /*0ec0*/  BSYNC.RECONVERGENT B2 ;  /* 0x0000000000027941 */ /* 0x000fea0003800200 */
.L_x_341:
[----:B------:R-:W-:Y:S05]  /*0ed0*/  @!P1 BRA `(.L_x_337) ;  /* 0x0000000000f09947 */ /* 0x000fea0003800000 */
[----:B------:R-:W-:Y:S01]  /*0ee0*/  ISETP.NE.AND P0, PT, R17, 0x1, PT ;  /* 0x000000011100780c */ /* 0x000fe20003f05270 */
[----:B------:R-:W-:Y:S01]  /*0ef0*/  BSSY.RECONVERGENT B2, `(.L_x_343) ;  /* 0x0000025000027945 */ /* 0x000fe20003800200 */
[----:B------:R-:W-:-:S11]  /*0f00*/  LOP3.LUT P1, RZ, R2, 0x100, RZ, 0xc0, !PT ;  /* 0x0000010002ff7812 */ /* 0x000fd6000782c0ff */
[----:B------:R-:W-:Y:S05]  /*0f10*/  @!P0 BRA `(.L_x_344) ;  /* 0x0000000000888947 */ /* 0x000fea0003800000 */
[----:B------:R-:W0:Y:S01]  /*0f20*/  LDC.64 R4, c[0x0][0x380] ;  /* 0x0000e000ff047b82 */ /* 0x000e220000000a00 */
[----:B------:R-:W2:Y:S01]  /*0f30*/  LDCU.64 UR10, c[0x0][0x390] ;  /* 0x00007200ff0a77ac */ /* 0x000ea20008000a00 */
[----:B------:R-:W3:Y:S01]  /*0f40*/  LDCU UR12, c[0x0][0x38c] ;  /* 0x00007180ff0c77ac */ /* 0x000ee20008000800 */
[----:B0-----:R-:W-:-:S05]  /*0f50*/  IMAD.WIDE.U32 R4, R7, 0x4, R4 ;  /* 0x0000000407047825 */ /* 0x001fca00078e0004 */
[----:B------:R-:W3:Y:S04]  /*0f60*/  LDG.E R2, desc[UR8][R4.64] ;  /* 0x0000000804027981 */ /* 0x000ee8000c1e1900 */
[----:B------:R0:W4:Y:S01]  /*0f70*/  LDG.E R8, desc[UR8][R4.64+0x400] ;  /* 0x0004000804087981 */ /* 0x000122000c1e1900 */
[----:B------:R-:W-:Y:S01]  /*0f80*/  LOP3.LUT P2, RZ, R14, 0xff, RZ, 0xc0, !PT ;  /* 0x000000ff0eff7812 */ /* 0x000fe2000784c0ff */
[C---:B------:R-:W-:Y:S01]  /*0f90*/  VIADD R6, R7.reuse, 0x100 ;  /* 0x0000010007067836 */ /* 0x040fe20000000000 */
[C---:B--2---:R-:W-:Y:S01]  /*0fa0*/  IADD3 R9, P4, PT, R7.reuse, UR10, RZ ;  /* 0x0000000a07097c10 */ /* 0x044fe2000ff9e0ff */
[----:B------:R-:W-:-:S03]  /*0fb0*/  VIADD R7, R7, 0x200 ;  /* 0x0000020007077836 */ /* 0x000fc60000000000 */
[----:B------:R-:W-:Y:S02]  /*0fc0*/  ISETP.LT.U32.AND P0, PT, R9, R12, PT ;  /* 0x0000000c0900720c */ /* 0x000fe40003f01070 */
[C---:B---3--:R-:W-:Y:S02]  /*0fd0*/  ISETP.NE.AND P5, PT, R2.reuse, UR12, PT ;  /* 0x0000000c02007c0c */ /* 0x048fe4000bfa5270 */
        /* <DEDUP_REMOVED lines=12> */
[----:B----4-:R-:W-:-:S02]  /*10a0*/  ISETP.EQ.AND P3, PT, R8, UR12, P4 ;  /* 0x0000000c08007c0c */ /* 0x010fc4000a762270 */
        /* <DEDUP_REMOVED lines=9> */
.L_x_344:
[----:B------:R-:W-:Y:S05]  /*1140*/  BSYNC.RECONVERGENT B2 ;  /* 0x0000000000027941 */ /* 0x000fea0003800200 */
.L_x_343:
        /* <DEDUP_REMOVED lines=21> */
.L_x_337:
[----:B------:R-:W-:Y:S05]  /*12a0*/  BSYNC.RECONVERGENT B1 ;  /* 0x0000000000017941 */ /* 0x000fea0003800200 */
.L_x_336:
[----:B------:R-:W-:-:S09]  /*12b0*/  UISETP.GE.U32.AND UP0, UPT, UR4, 0x100, UPT ;  /* 0x000001000400788c */ /* 0x000fd2000bf06070 */
        /* <DEDUP_REMOVED lines=25> */
.L_x_347:
[----:B------:R-:W-:Y:S05]  /*1450*/  BSYNC.RECONVERGENT B1 ;  /* 0x0000000000017941 */ /* 0x000fea0003800200 */
.L_x_346:
        /* <DEDUP_REMOVED lines=23> */
.L_x_349:
[----:B------:R-:W-:Y:S05]  /*15d0*/  BSYNC.RECONVERGENT B1 ;  /* 0x0000000000017941 */ /* 0x000fea0003800200 */
.L_x_348:
        /* <DEDUP_REMOVED lines=20> */
.L_x_351:
[----:B------:R-:W-:Y:S05]  /*1720*/  BSYNC.RECONVERGENT B1 ;  /* 0x0000000000017941 */ /* 0x000fea0003800200 */
.L_x_350:
        /* <DEDUP_REMOVED lines=20> */
.L_x_353:
[----:B------:R-:W-:Y:S05]  /*1870*/  BSYNC.RECONVERGENT B1 ;  /* 0x0000000000017941 */ /* 0x000fea0003800200 */
.L_x_352:
        /* <DEDUP_REMOVED lines=20> */
.L_x_355:
[----:B------:R-:W-:Y:S05]  /*19c0*/  BSYNC.RECONVERGENT B1 ;  /* 0x0000000000017941 */ /* 0x000fea0003800200 */
.L_x_354:
[----:B------:R-:W-:Y:S04]  /*19d0*/  BSSY.RECONVERGENT B1, `(.L_x_356) ;  /* 0x000000a000017945 */ /* 0x000fe80003800200 */
[----:B------:R-:W-:Y:S05]  /*19e0*/  @P1 BRA `(.L_x_357) ;  /* 0x0000000000201947 */ /* 0x000fea0003800000 */
[----:B0-----:R-:W0:Y:S01]  /*19f0*/  S2R R5, SR_CgaCtaId ;  /* 0x0000000000057919 */ /* 0x001e220000008800 */
[----:B--2---:R-:W-:Y:S02]  /*1a00*/  MOV R4, 0x400 ;  /* 0x0000040000047802 */ /* 0x004fe40000000f00 */
[----:B------:R-:W-:-:S04]  /*1a10*/  SHF.R.U32.HI R2, RZ, 0x1, R3 ;  /* 0x00000001ff027819 */ /* 0x000fc80000011603 */
[----:B------:R-:W-:Y:S02]  /*1a20*/  LOP3.LUT R2, R2, 0x1f0, RZ, 0xc0, !PT ;  /* 0x000001f002027812 */ /* 0x000fe400078ec0ff */
[----:B0-----:R-:W-:-:S05]  /*1a30*/  LEA R5, R5, R4, 0x18 ;  /* 0x0000000405057211 */ /* 0x001fca00078ec0ff */
[----:B------:R-:W-:-:S05]  /*1a40*/  IMAD.IADD R5, R2, 0x1, R5 ;  /* 0x0000000102057824 */ /* 0x000fca00078e0205 */
[----:B------:R0:W-:Y:S04]  /*1a50*/  STS.64 [R5+0x10], R12 ;  /* 0x0000100c05007388 */ /* 0x0001e80000000a00 */
[----:B------:R0:W-:Y:S02]  /*1a60*/  STS.U8 [R5+0x8], R14 ;  /* 0x0000080e05007388 */ /* 0x0001e40000000000 */
.L_x_357:
[----:B------:R-:W-:Y:S05]  /*1a70*/  BSYNC.RECONVERGENT B1 ;  /* 0x0000000000017941 */ /* 0x000fea0003800200 */
.L_x_356:
        /* <DEDUP_REMOVED lines=8> */
[----:B0-2---:R-:W0:Y:S04]  /*1b00*/  LDS.64 R4, [UR5+0x20] ;  /* 0x00002005ff047984 */ /* 0x005e280008000a00 */
[----:B------:R-:W2:Y:S04]  /*1b10*/  LDS.U8 R15, [UR5+0x28] ;  /* 0x00002805ff0f7984 */ /* 0x000ea80008000000 */
[----:B------:R-:W1:Y:S04]  /*1b20*/  LDS.64 R8, [UR5+0x30] ;  /* 0x00003005ff087984 */ /* 0x000e680008000a00 */
[----:B------:R-:W1:Y:S04]  /*1b30*/  LDS.U8 R16, [UR5+0x38] ;  /* 0x00003805ff107984 */ /* 0x000e680008000000 */
[----:B----4-:R-:W4:Y:S04]  /*1b40*/  LDS.64 R6, [UR5+0x40] ;  /* 0x00004005ff067984 */ /* 0x010f280008000a00 */
[----:B------:R-:W4:Y:S04]  /*1b50*/  LDS.U8 R17, [UR5+0x48] ;  /* 0x00004805ff117984 */ /* 0x000f280008000000 */
[----:B------:R-:W4:Y:S01]  /*1b60*/  LDS.64 R2, [UR5+0x50] ;  /* 0x00005005ff027984 */ /* 0x000f220008000a00 */
[----:B-----5:R-:W-:-:S02]  /*1b70*/  ISETP.NE.AND P2, PT, R10, RZ, PT ;  /* 0x000000ff0a00720c */ /* 0x020fc40003f45270 */
[----:B0-----:R-:W-:Y:S02]  /*1b80*/  ISETP.LT.U32.AND P0, PT, R4, R12, PT ;  /* 0x0000000c0400720c */ /* 0x001fe40003f01070 */
[----:B------:R-:W-:Y:S02]  /*1b90*/  @P4 SEL R10, R14, 0x1, !P2 ;  /* 0x000000010e0a4807 */ /* 0x000fe40005000000 */
[----:B------:R-:W-:Y:S01]  /*1ba0*/  ISETP.LT.AND.EX P0, PT, R5, R13, PT, P0 ;  /* 0x0000000d0500720c */ /* 0x000fe20003f01300 */
[----:B------:R-:W-:Y:S01]  /*1bb0*/  LDS.U8 R14, [UR5+0x78] ;  /* 0x00007805ff0e7984 */ /* 0x000fe20008000000 */
[----:B------:R-:W-:Y:S02]  /*1bc0*/  LOP3.LUT P3, RZ, R10, 0xff, RZ, 0xc0, !PT ;  /* 0x000000ff0aff7812 */ /* 0x000fe4000786c0ff */
[----:B--2---:R-:W-:-:S03]  /*1bd0*/  ISETP.NE.AND P5, PT, R15, RZ, PT ;  /* 0x000000ff0f00720c */ /* 0x004fc60003fa5270 */
[C---:B-1-3--:R-:W-:Y:S02]  /*1be0*/  @P2 SEL R12, R4.reuse, R12, P0 ;  /* 0x0000000c040c2207 */ /* 0x04afe40000000000 */
[C---:B------:R-:W-:Y:S02]  /*1bf0*/  @P2 SEL R13, R5.reuse, R13, P0 ;  /* 0x0000000d050d2207 */ /* 0x040fe40000000000 */
[----:B------:R-:W-:Y:S02]  /*1c00*/  SEL R11, R4, R12, !P4 ;  /* 0x0000000c040b7207 */ /* 0x000fe40006000000 */
[----:B------:R-:W-:Y:S01]  /*1c10*/  SEL R13, R5, R13, !P4 ;  /* 0x0000000d050d7207 */ /* 0x000fe20006000000 */
[----:B------:R-:W-:Y:S01]  /*1c20*/  LDS.U8 R12, [UR5+0x68] ;  /* 0x00006805ff0c7984 */ /* 0x000fe20008000000 */
[----:B------:R-:W-:Y:S02]  /*1c30*/  ISETP.LT.U32.AND P0, PT, R8, R11, PT ;  /* 0x0000000b0800720c */ /* 0x000fe40003f01070 */
[----:B------:R-:W-:Y:S01]  /*1c40*/  @P3 SEL R15, R10, 0x1, !P5 ;  /* 0x000000010a0f3807 */ /* 0x000fe20006800000 */
[----:B------:R-:W-:Y:S01]  /*1c50*/  LDS.64 R4, [UR5+0x60] ;  /* 0x00006005ff047984 */ /* 0x000fe20008000a00 */
[----:B------:R-:W-:-:S02]  /*1c60*/  ISETP.LT.AND.EX P0, PT, R9, R13, PT, P0 ;  /* 0x0000000d0900720c */ /* 0x000fc40003f01300 */
[----:B------:R-:W-:Y:S01]  /*1c70*/  LOP3.LUT P2, RZ, R15, 0xff, RZ, 0xc0, !PT ;  /* 0x000000ff0fff7812 */ /* 0x000fe2000784c0ff */
[----:B------:R-:W0:Y:S01]  /*1c80*/  LDS.U8 R10, [UR5+0x58] ;  /* 0x00005805ff0a7984 */ /* 0x000e220008000000 */
[----:B------:R-:W-:Y:S02]  /*1c90*/  @P5 SEL R11, R8, R11, P0 ;  /* 0x0000000b080b5207 */ /* 0x000fe40000000000 */
[----:B------:R-:W-:Y:S02]  /*1ca0*/  ISETP.NE.AND P4, PT, R16, RZ, PT ;  /* 0x000000ff1000720c */ /* 0x000fe40003f85270 */
[C---:B------:R-:W-:Y:S02]  /*1cb0*/  @P5 SEL R13, R9.reuse, R13, P0 ;  /* 0x0000000d090d5207 */ /* 0x040fe40000000000 */
[----:B------:R-:W-:Y:S02]  /*1cc0*/  SEL R11, R8, R11, !P3 ;  /* 0x0000000b080b7207 */ /* 0x000fe40005800000 */
[----:B------:R-:W-:-:S02]  /*1cd0*/  SEL R13, R9, R13, !P3 ;  /* 0x0000000d090d7207 */ /* 0x000fc40005800000 */
[----:B----4-:R-:W-:Y:S01]  /*1ce0*/  ISETP.LT.U32.AND P0, PT, R6, R11, PT ;  /* 0x0000000b0600720c */ /* 0x010fe20003f01070 */
[----:B------:R-:W1:Y:S01]  /*1cf0*/  LDS.64 R8, [UR5+0x70] ;  /* 0x00007005ff087984 */ /* 0x000e620008000a00 */
[----:B------:R-:W-:Y:S02]  /*1d00*/  @P2 SEL R16, R15, 0x1, !P4 ;  /* 0x000000010f102807 */ /* 0x000fe40006000000 */
[----:B------:R-:W-:Y:S02]  /*1d10*/  ISETP.LT.AND.EX P0, PT, R7, R13, PT, P0 ;  /* 0x0000000d0700720c */ /* 0x000fe40003f01300 */
[----:B------:R-:W-:Y:S02]  /*1d20*/  LOP3.LUT P5, RZ, R16, 0xff, RZ, 0xc0, !PT ;  /* 0x000000ff10ff7812 */ /* 0x000fe400078ac0ff */
[----:B------:R-:W-:Y:S02]  /*1d30*/  @P4 SEL R11, R6, R11, P0 ;  /* 0x0000000b060b4207 */ /* 0x000fe40000000000 */
[----:B------:R-:W-:-:S02]  /*1d40*/  ISETP.NE.AND P3, PT, R17, RZ, PT ;  /* 0x000000ff1100720c */ /* 0x000fc40003f65270 */
[C---:B------:R-:W-:Y:S02]  /*1d50*/  @P4 SEL R13, R7.reuse, R13, P0 ;  /* 0x0000000d070d4207 */ /* 0x040fe40000000000 */
[----:B------:R-:W-:Y:S02]  /*1d60*/  SEL R11, R6, R11, !P2 ;  /* 0x0000000b060b7207 */ /* 0x000fe40005000000 */
[----:B------:R-:W-:Y:S02]  /*1d70*/  SEL R13, R7, R13, !P2 ;  /* 0x0000000d070d7207 */ /* 0x000fe40005000000 */
[----:B------:R-:W-:Y:S01]  /*1d80*/  ISETP.LT.U32.AND P0, PT, R2, R11, PT ;  /* 0x0000000b0200720c */ /* 0x000fe20003f01070 */
[----:B------:R-:W2:Y:S01]  /*1d90*/  LDS.64 R6, [UR5+0x80] ;  /* 0x00008005ff067984 */ /* 0x000ea20008000a00 */
[----:B------:R-:W-:Y:S02]  /*1da0*/  @P5 SEL R17, R16, 0x1, !P3 ;  /* 0x0000000110115807 */ /* 0x000fe40005800000 */
[----:B------:R-:W-:-:S02]  /*1db0*/  ISETP.LT.AND.EX P0, PT, R3, R13, PT, P0 ;  /* 0x0000000d0300720c */ /* 0x000fc40003f01300 */
[----:B------:R-:W-:Y:S02]  /*1dc0*/  LOP3.LUT P4, RZ, R17, 0xff, RZ, 0xc0, !PT ;  /* 0x000000ff11ff7812 */ /* 0x000fe4000788c0ff */
[----:B------:R-:W-:Y:S02]  /*1dd0*/  @P3 SEL R11, R2, R11, P0 ;  /* 0x0000000b020b3207 */ /* 0x000fe40000000000 */
[C---:B------:R-:W-:Y:S02]  /*1de0*/  @P3 SEL R13, R3.reuse, R13, P0 ;  /* 0x0000000d030d3207 */ /* 0x040fe40000000000 */
[----:B0-----:R-:W-:Y:S02]  /*1df0*/  ISETP.NE.AND P2, PT, R10, RZ, PT ;  /* 0x000000ff0a00720c */ /* 0x001fe40003f45270 */
[----:B------:R-:W-:Y:S02]  /*1e00*/  SEL R11, R2, R11, !P5 ;  /* 0x0000000b020b7207 */ /* 0x000fe40006800000 */
[----:B------:R-:W-:-:S02]  /*1e10*/  SEL R13, R3, R13, !P5 ;  /* 0x0000000d030d7207 */ /* 0x000fc40006800000 */
[----:B------:R-:W-:Y:S02]  /*1e20*/  ISETP.LT.U32.AND P0, PT, R4, R11, PT ;  /* 0x0000000b0400720c */ /* 0x000fe40003f01070 */
[----:B------:R-:W-:Y:S02]  /*1e30*/  @P4 SEL R10, R17, 0x1, !P2 ;  /* 0x00000001110a4807 */ /* 0x000fe40005000000 */
[C---:B------:R-:W-:Y:S02]  /*1e40*/  ISETP.LT.AND.EX P0, PT, R5.reuse, R13, PT, P0 ;  /* 0x0000000d0500720c */ /* 0x040fe40003f01300 */
[----:B------:R-:W-:Y:S02]  /*1e50*/  ISETP.NE.AND P3, PT, R12, RZ, PT ;  /* 0x000000ff0c00720c */ /* 0x000fe40003f65270 */
[----:B------:R-:W-:Y:S02]  /*1e60*/  @P2 SEL R11, R4, R11, P0 ;  /* 0x0000000b040b2207 */ /* 0x000fe40000000000 */
[----:B------:R-:W-:-:S02]  /*1e70*/  @P2 SEL R13, R5, R13, P0 ;  /* 0x0000000d050d2207 */ /* 0x000fc40000000000 */
[----:B------:R-:W-:Y:S02]  /*1e80*/  SEL R3, R4, R11, !P4 ;  /* 0x0000000b04037207 */ /* 0x000fe40006000000 */
[----:B------:R-:W-:Y:S02]  /*1e90*/  LOP3.LUT P5, RZ, R10, 0xff, RZ, 0xc0, !PT ;  /* 0x000000ff0aff7812 */ /* 0x000fe400078ac0ff */
[----:B------:R-:W-:Y:S02]  /*1ea0*/  SEL R5, R5, R13, !P4 ;  /* 0x0000000d05057207 */ /* 0x000fe40006000000 */
[----:B-1----:R-:W-:Y:S02]  /*1eb0*/  ISETP.LT.U32.AND P0, PT, R8, R3, PT ;  /* 0x000000030800720c */ /* 0x002fe40003f01070 */
        /* <DEDUP_REMOVED lines=16> */
.L_x_345:
        /* <DEDUP_REMOVED lines=32> */
[----:B------:R-:W-:Y:S02]  /*21c0*/  @!P0 SEL R13, R6, R13, P4 ;  /* 0x0000000d060d8207 */ /* 0x000fe40002000000 */
[----:B------:R-:W-:Y:S02]  /*21d0*/  @P0 PRMT R14, R4, 0x7610, R14 ;  /* 0x00007610040e0816 */ /* 0x000fe4000000000e */
[----:B------:R-:W-:Y:S02]  /*21e0*/  @P0 SEL R12, R9, R12, !P6 ;  /* 0x0000000c090c0207 */ /* 0x000fe40007000000 */
[----:B------:R-:W-:-:S07]  /*21f0*/  @P0 SEL R13, R6, R13, !P6 ;  /* 0x0000000d060d0207 */ /* 0x000fce0007000000 */
.L_x_360:
[----:B------:R-:W-:Y:S05]  /*2200*/  BSYNC.RECONVERGENT B1 ;  /* 0x0000000000017941 */ /* 0x000fea0003800200 */
.L_x_359:
[----:B------:R-:W-:Y:S01]  /*2210*/  ISETP.GT.AND P4, PT, R5, R2, PT ;  /* 0x000000020500720c */ /* 0x000fe20003f84270 */
[----:B----4-:R3:W4:Y:S01]  /*2220*/  SHFL.DOWN PT, R7, R12, 0x2, R2 ;  /* 0x084000000c077989 */ /* 0x01072200000e0002 */
[----:B------:R-:W-:Y:S01]  /*2230*/  LOP3.LUT R5, R14, 0xff, RZ, 0xc0, !PT ;  /* 0x000000ff0e057812 */ /* 0x000fe200078ec0ff */
        /* <DEDUP_REMOVED lines=11> */
[----:B------:R-:W-:Y:S02]  /*22f0*/  @!P0 ISETP.LT.AND.EX P5, PT, R6, R13, PT, P5 ;  /* 0x0000000d0600820c */ /* 0x000fe40003fa1350 */
[----:B------:R-:W-:Y:S02]  /*2300*/  @P0 SEL R4, R5, R14, !P6 ;  /* 0x0000000e05040207 */ /* 0x000fe40007000000 */
[----:B--23--:R-:W-:-:S02]  /*2310*/  @!P0 SEL R12, R7, R12, P5 ;  /* 0x0000000c070c8207 */ /* 0x00cfc40002800000 */
[----:B------:R-:W-:Y:S02]  /*2320*/  @!P0 SEL R13, R6, R13, P5 ;  /* 0x0000000d060d8207 */ /* 0x000fe40002800000 */
[----:B------:R-:W-:Y:S02]  /*2330*/  @P0 PRMT R14, R4, 0x7610, R14 ;  /* 0x00007610040e0816 */ /* 0x000fe4000000000e */
[----:B------:R-:W-:Y:S02]  /*2340*/  @P0 SEL R12, R7, R12, !P6 ;  /* 0x0000000c070c0207 */ /* 0x000fe40007000000 */
[----:B------:R-:W-:-:S07]  /*2350*/  @P0 SEL R13, R6, R13, !P6 ;  /* 0x0000000d060d0207 */ /* 0x000fce0007000000 */
.L_x_362:
[----:B------:R-:W-:Y:S05]  /*2360*/  BSYNC.RECONVERGENT B1 ;  /* 0x0000000000017941 */ /* 0x000fea0003800200 */
.L_x_361:
[----:B0-----:R-:W-:Y:S01]  /*2370*/  LOP3.LUT R5, R14, 0xff, RZ, 0xc0, !PT ;  /* 0x000000ff0e057812 */ /* 0x001fe200078ec0ff */
[----:B----4-:R0:W4:Y:S01]  /*2380*/  SHFL.DOWN PT, R7, R12, 0x4, R2 ;  /* 0x088000000c077989 */ /* 0x01012200000e0002 */
        /* <DEDUP_REMOVED lines=18> */
.L_x_364:
[----:B------:R-:W-:Y:S05]  /*24b0*/  BSYNC.RECONVERGENT B1 ;  /* 0x0000000000017941 */ /* 0x000fea0003800200 */
.L_x_363:
        /* <DEDUP_REMOVED lines=20> */
.L_x_366:
[----:B------:R-:W-:Y:S05]  /*2600*/  BSYNC.RECONVERGENT B1 ;  /* 0x0000000000017941 */ /* 0x000fea0003800200 */
.L_x_365:
        /* <DEDUP_REMOVED lines=8> */
[----:B--23--:R-:W-:-:S04]  /*2690*/  LOP3.LUT P2, R2, R14, 0xff, RZ, 0xc0, !PT ;  /* 0x000000ff0e027812 */ /* 0x00cfc8000784c0ff */
[----:B------:R-:W-:-:S13]  /*26a0*/  PLOP3.LUT P0, PT, P2, P0, PT, 0x2f, 0xf2 ;  /* 0x0000000000f2781c */ /* 0x000fda0001700577 */
[----:B----4-:R-:W-:Y:S02]  /*26b0*/  @!P0 ISETP.LT.U32.AND P2, PT, R7, R12, PT ;  /* 0x0000000c0700820c */ /* 0x010fe40003f41070 */
        /* <DEDUP_REMOVED lines=9> */
.L_x_368:
[----:B------:R-:W-:Y:S05]  /*2750*/  BSYNC.RECONVERGENT B1 ;  /* 0x0000000000017941 */ /* 0x000fea0003800200 */
.L_x_367:
[----:B------:R-:W-:Y:S04]  /*2760*/  BSSY.RECONVERGENT B1, `(.L_x_369) ;  /* 0x000000a000017945 */ /* 0x000fe80003800200 */
[----:B------:R-:W-:Y:S05]  /*2770*/  @P1 BRA `(.L_x_370) ;  /* 0x0000000000201947 */ /* 0x000fea0003800000 */
[----:B0-----:R-:W0:Y:S01]  /*2780*/  S2R R5, SR_CgaCtaId ;  /* 0x0000000000057919 */ /* 0x001e220000008800 */
[----:B------:R-:W-:Y:S02]  /*2790*/  MOV R4, 0x400 ;  /* 0x0000040000047802 */ /* 0x000fe40000000f00 */
[----:B--23--:R-:W-:-:S04]  /*27a0*/  SHF.R.U32.HI R2, RZ, 0x1, R3 ;  /* 0x00000001ff027819 */ /* 0x00cfc80000011603 */
[----:B------:R-:W-:Y:S02]  /*27b0*/  LOP3.LUT R2, R2, 0x1f0, RZ, 0xc0, !PT ;  /* 0x000001f002027812 */ /* 0x000fe400078ec0ff */
[----:B0-----:R-:W-:-:S05]  /*27c0*/  LEA R5, R5, R4, 0x18 ;  /* 0x0000000405057211 */ /* 0x001fca00078ec0ff */
[----:B------:R-:W-:-:S05]  /*27d0*/  IMAD.IADD R5, R2, 0x1, R5 ;  /* 0x0000000102057824 */ /* 0x000fca00078e0205 */
[----:B------:R0:W-:Y:S04]  /*27e0*/  STS.64 [R5+0x10], R12 ;  /* 0x0000100c05007388 */ /* 0x0001e80000000a00 */
[----:B------:R0:W-:Y:S02]  /*27f0*/  STS.U8 [R5+0x8], R14 ;  /* 0x0000080e05007388 */ /* 0x0001e40000000000 */
.L_x_370:
[----:B------:R-:W-:Y:S05]  /*2800*/  BSYNC.RECONVERGENT B1 ;  /* 0x0000000000017941 */ /* 0x000fea0003800200 */
.L_x_369:
[----:B------:R-:W-:Y:S01]  /*2810*/  BAR.SYNC.DEFER_BLOCKING 0x0 ;  /* 0x0000000000007b1d */ /* 0x000fe20000010000 */
[----:B------:R-:W-:-:S13]  /*2820*/  ISETP.NE.AND P1, PT, R3, RZ, PT ;  /* 0x000000ff0300720c */ /* 0x000fda0003f25270 */
[----:B------:R-:W-:Y:S05]  /*2830*/  @P1 BRA `(.L_x_358) ;  /* 0x0000002c00401947 */ /* 0x000fea0003800000 */
[----:B------:R-:W-:Y:S02]  /*2840*/  UISETP.GE.U32.AND UP0, UPT, UR4, 0x21, UPT ;  /* 0x000000210400788c */ /* 0x000fe4000bf06070 */
[----:B------:R-:W-:Y:S02]  /*2850*/  UISETP.GE.U32.AND UP1, UPT, UR4, 0x41, UPT ;  /* 0x000000410400788c */ /* 0x000fe4000bf26070 */
[----:B------:R-:W-:Y:S02]  /*2860*/  UISETP.GE.U32.AND UP2, UPT, UR4, 0x61, UPT ;  /* 0x000000610400788c */ /* 0x000fe4000bf46070 */
[----:B------:R-:W-:Y:S02]  /*2870*/  UISETP.GE.U32.AND UP3, UPT, UR4, 0x81, UPT ;  /* 0x000000810400788c */ /* 0x000fe4000bf66070 */
[----:B------:R-:W-:Y:S02]  /*2880*/  UISETP.GE.U32.AND UP4, UPT, UR4, 0xa1, UPT ;  /* 0x000000a10400788c */ /* 0x000fe4000bf86070 */
[----:B------:R-:W-:-:S02]  /*2890*/  UISETP.GE.U32.AND UP5, UPT, UR4, 0xc1, UPT ;  /* 0x000000c10400788c */ /* 0x000fc4000bfa6070 */
[----:B------:R-:W-:Y:S01]  /*28a0*/  UISETP.GE.U32.AND UP6, UPT, UR4, 0xe1, UPT ;  /* 0x000000e10400788c */ /* 0x000fe2000bfc6070 */
[----:B------:R-:W-:Y:S10]  /*28b0*/  BRA.U !UP0, `(.L_x_371) ;  /* 0x00000001083c7547 */ /* 0x000ff4000b800000 */
[----:B------:R-:W5:Y:S01]  /*28c0*/  S2UR UR6, SR_CgaCtaId ;  /* 0x00000000000679c3 */ /* 0x000f620000008800 */
[----:B------:R-:W-:Y:S01]  /*28d0*/  UMOV UR5, 0x400 ;  /* 0x0000040000057882 */ /* 0x000fe20000000000 */
[----:B------:R-:W-:Y:S01]  /*28e0*/  LOP3.LUT P3, RZ, R14, 0xff, RZ, 0xc0, !PT ;  /* 0x000000ff0eff7812 */ /* 0x000fe2000786c0ff */
[----:B-----5:R-:W-:-:S09]  /*28f0*/  ULEA UR5, UR6, UR5, 0x18 ;  /* 0x0000000506057291 */ /* 0x020fd2000f8ec0ff */
[----:B0-----:R-:W0:Y:S04]  /*2900*/  LDS.U8 R4, [UR5+0x18] ;  /* 0x00001805ff047984 */ /* 0x001e280008000000 */
[----:B--23--:R-:W2:Y:S01]  /*2910*/  LDS.64 R2, [UR5+0x20] ;  /* 0x00002005ff027984 */ /* 0x00cea20008000a00 */
[----:B0-----:R-:W-:Y:S02]  /*2920*/  ISETP.NE.AND P2, PT, R4, RZ, PT ;  /* 0x000000ff0400720c */ /* 0x001fe40003f45270 */
[----:B--2---:R-:W-:Y:S02]  /*2930*/  ISETP.LT.U32.AND P0, PT, R2, R12, PT ;  /* 0x0000000c0200720c */ /* 0x004fe40003f01070 */
[----:B------:R-:W-:Y:S02]  /*2940*/  @P3 SEL R4, R14, 0x1, !P2 ;  /* 0x000000010e043807 */ /* 0x000fe40005000000 */
[----:B------:R-:W-:-:S02]  /*2950*/  ISETP.LT.AND.EX P0, PT, R3, R13, PT, P0 ;  /* 0x0000000d0300720c */ /* 0x000fc40003f01300 */
[----:B------:R-:W-:-:S05]  /*2960*/  PRMT R14, R4, 0x7610, R14 ;  /* 0x00007610040e7816 */ /* 0x000fca000000000e */
[C---:B------:R-:W-:Y:S02]  /*2970*/  @P2 SEL R12, R2.reuse, R12, P0 ;  /* 0x0000000c020c2207 */ /* 0x040fe40000000000 */
[C---:B------:R-:W-:Y:S02]  /*2980*/  @P2 SEL R13, R3.reuse, R13, P0 ;  /* 0x0000000d030d2207 */ /* 0x040fe40000000000 */
[----:B------:R-:W-:Y:S02]  /*2990*/  SEL R12, R2, R12, !P3 ;  /* 0x0000000c020c7207 */ /* 0x000fe40005800000 */
[----:B------:R-:W-:-:S07]  /*29a0*/  SEL R13, R3, R13, !P3 ;  /* 0x0000000d030d7207 */ /* 0x000fce0005800000 */
.L_x_371:
[----:B------:R-:W-:Y:S05]  /*29b0*/  BRA.U !UP1, `(.L_x_372) ;  /* 0x00000001093c7547 */ /* 0x000fea000b800000 */
        /* <DEDUP_REMOVED lines=15> */
.L_x_372:
        /* <DEDUP_REMOVED lines=16> */
.L_x_373:
        /* <DEDUP_REMOVED lines=16> */
.L_x_374:
        /* <DEDUP_REMOVED lines=16> */
.L_x_375:
        /* <DEDUP_REMOVED lines=16> */
.L_x_376:
        /* <DEDUP_REMOVED lines=17> */
.L_x_335:
        /* <DEDUP_REMOVED lines=10> */
[----:B------:R-:W-:Y:S01]  /*3060*/  UIADD3 UR10, UPT, UPT, UR4, -0x400, URZ ;  /* 0xfffffc00040a7890 */ /* 0x000fe2000fffe0ff */
[----:B------:R-:W-:-:S03]  /*3070*/  IMAD.MOV.U32 R16, RZ, RZ, 0x400 ;  /* 0x00000400ff107424 */ /* 0x000fc600078e00ff */
[----:B------:R-:W-:Y:S01]  /*3080*/  UISETP.GE.U32.AND UP0, UPT, UR10, 0x400, UPT ;  /* 0x000004000a00788c */ /* 0x000fe2000bf06070 */
        /* <DEDUP_REMOVED lines=11> */
[CC--:B------:R-:W-:Y:S02]  /*3140*/  ISETP.LT.AND.EX P1, PT, R8.reuse, R13.reuse, PT, P1 ;  /* 0x0000000d0800720c */ /* 0x0c0fe40003f21310 */
[----:B------:R-:W-:Y:S01]  /*3150*/  ISETP.NE.AND P3, PT, R7, UR5, PT ;  /* 0x0000000507007c0c */ /* 0x000fe2000bf65270 */
[----:B------:R-:W-:Y:S02]  /*3160*/  IMAD.X R4, RZ, RZ, R8, P4 ;  /* 0x000000ffff047224 */ /* 0x000fe400020e0608 */
[----:B------:R-:W-:Y:S02]  /*3170*/  @!P2 SEL R12, R9, R12, P1 ;  /* 0x0000000c090ca207 */ /* 0x000fe40000800000 */
[----:B------:R-:W-:Y:S02]  /*3180*/  @!P2 SEL R13, R8, R13, P1 ;  /* 0x0000000d080da207 */ /* 0x000fe40000800000 */
[----:B------:R-:W-:-:S02]  /*3190*/  SEL R12, R12, R9, P0 ;  /* 0x000000090c0c7207 */ /* 0x000fc40000000000 */
[----:B------:R-:W-:Y:S02]  /*31a0*/  SEL R13, R13, R8, P0 ;  /* 0x000000080d0d7207 */ /* 0x000fe40000000000 */
[-C--:B------:R-:W-:Y:S02]  /*31b0*/  ISETP.LT.U32.AND P1, PT, R5, R12.reuse, PT ;  /* 0x0000000c0500720c */ /* 0x080fe40003f21070 */
[----:B------:R-:W-:Y:S02]  /*31c0*/  ISETP.EQ.OR P0, PT, R6, UR5, P0 ;  /* 0x0000000506007c0c */ /* 0x000fe40008702670 */
[----:B------:R-:W-:Y:S02]  /*31d0*/  ISETP.LT.AND.EX P1, PT, R4, R13, PT, P1 ;  /* 0x0000000d0400720c */ /* 0x000fe40003f21310 */
[----:B------:R-:W-:Y:S02]  /*31e0*/  ISETP.EQ.OR P2, PT, R7, UR5, P0 ;  /* 0x0000000507007c0c */ /* 0x000fe40008742670 */
[----:B------:R-:W-:-:S02]  /*31f0*/  @!P3 SEL R12, R5, R12, P1 ;  /* 0x0000000c050cb207 */ /* 0x000fc40000800000 */
[----:B------:R-:W-:Y:S02]  /*3200*/  @!P3 SEL R13, R4, R13, P1 ;  /* 0x0000000d040db207 */ /* 0x000fe40000800000 */
[----:B------:R-:W-:Y:S02]  /*3210*/  SEL R14, RZ, 0x1, !P2 ;  /* 0x00000001ff0e7807 */ /* 0x000fe40005000000 */
[----:B------:R-:W-:Y:S02]  /*3220*/  SEL R12, R12, R5, P0 ;  /* 0x000000050c0c7207 */ /* 0x000fe40000000000 */
[----:B------:R-:W-:Y:S01]  /*3230*/  SEL R13, R13, R4, P0 ;  /* 0x000000040d0d7207 */ /* 0x000fe20000000000 */
[----:B------:R-:W-:Y:S06]  /*3240*/  BRA.U !UP0, `(.L_x_377) ;  /* 0x0000000508007547 */ /* 0x000fec000b800000 */
[----:B------:R-:W-:Y:S01]  /*3250*/  IMAD.MOV.U32 R16, RZ, RZ, 0x400 ;  /* 0x00000400ff107424 */ /* 0x000fe200078e00ff */
[----:B------:R-:W0:Y:S01]  /*3260*/  LDCU UR5, c[0x0][0x38c] ;  /* 0x00007180ff0577ac */ /* 0x000e220008000800 */
[----:B------:R-:W2:Y:S01]  /*3270*/  LDCU UR4, c[0x0][0x3a0] ;  /* 0x00007400ff0477ac */ /* 0x000ea20008000800 */
[----:B------:R-:W3:Y:S01]  /*3280*/  LDCU.64 UR6, c[0x0][0x390] ;  /* 0x00007200ff0677ac */ /* 0x000ee20008000a00 */
[----:B------:R-:W-:-:S03]  /*3290*/  NOP ;  /* 0x0000000000007918 */ /* 0x000fc60000000000 */
.L_x_379:
[----:B------:R-:W-:-:S05]  /*32a0*/  IMAD.WIDE.U32 R4, R16, 0x4, R2 ;  /* 0x0000000410047825 */ /* 0x000fca00078e0002 */
[----:B------:R-:W0:Y:S04]  /*32b0*/  LDG.E R9, desc[UR8][R4.64] ;  /* 0x0000000804097981 */ /* 0x000e28000c1e1900 */
[----:B------:R-:W4:Y:S04]  /*32c0*/  LDG.E R6, desc[UR8][R4.64+0x400] ;  /* 0x0004000804067981 */ /* 0x000f28000c1e1900 */
[----:B------:R-:W5:Y:S04]  /*32d0*/  LDG.E R7, desc[UR8][R4.64+0x800] ;  /* 0x0008000804077981 */ /* 0x000f68000c1e1900 */
[----:B------:R1:W2:Y:S01]  /*32e0*/  LDG.E R8, desc[UR8][R4.64+0xc00] ;  /* 0x000c000804087981 */ /* 0x0002a2000c1e1900 */
[----:B------:R-:W-:-:S02]  /*32f0*/  LOP3.LUT P2, RZ, R14, 0xff, RZ, 0xc0, !PT ;  /* 0x000000ff0eff7812 */ /* 0x000fc4000784c0ff */
[----:B0-----:R-:W-:Y:S02]  /*3300*/  ISETP.NE.AND P3, PT, R9, UR5, PT ;  /* 0x0000000509007c0c */ /* 0x001fe4000bf65270 */
[----:B---3--:R-:W-:Y:S02]  /*3310*/  IADD3 R9, P1, P4, R15, UR6, R16 ;  /* 0x000000060f097c10 */ /* 0x008fe4000fc3e010 */
[----:B------:R-:W-:Y:S02]  /*3320*/  SEL R11, RZ, 0x1, P3 ;  /* 0x00000001ff0b7807 */ /* 0x000fe40001800000 */
[----:B------:R-:W-:Y:S02]  /*3330*/  ISETP.LT.U32.AND P0, PT, R9, R12, PT ;  /* 0x0000000c0900720c */ /* 0x000fe40003f01070 */
[----:B------:R-:W-:-:S03]  /*3340*/  IADD3.X R10, PT, PT, RZ, UR7, RZ, P1, P4 ;  /* 0x00000007ff0a7c10 */ /* 0x000fc60008fe84ff */
[----:B------:R-:W-:Y:S02]  /*3350*/  @P2 SEL R11, R14, 0x1, P3 ;  /* 0x000000010e0b2807 */ /* 0x000fe40001800000 */
[CC--:B------:R-:W-:Y:S02]  /*3360*/  ISETP.LT.AND.EX P0, PT, R10.reuse, R13.reuse, PT, P0 ;  /* 0x0000000d0a00720c */ /* 0x0c0fe40003f01300 */
[C---:B-1----:R-:W-:Y:S02]  /*3370*/  IADD3 R5, P4, PT, R9.reuse, 0x100, RZ ;  /* 0x0000010009057810 */ /* 0x042fe40007f9e0ff */
[----:B------:R-:W-:Y:S02]  /*3380*/  @!P3 SEL R12, R9, R12, P0 ;  /* 0x0000000c090cb207 */ /* 0x000fe40000000000 */
[----:B------:R-:W-:Y:S01]  /*3390*/  @!P3 SEL R13, R10, R13, P0 ;  /* 0x0000000d0a0db207 */ /* 0x000fe20000000000 */
[----:B------:R-:W-:Y:S01]  /*33a0*/  IMAD.X R4, RZ, RZ, R10, P4 ;  /* 0x000000ffff047224 */ /* 0x000fe200020e060a */
[----:B------:R-:W-:-:S02]  /*33b0*/  LOP3.LUT P3, RZ, R11, 0xff, RZ, 0xc0, !PT ;  /* 0x000000ff0bff7812 */ /* 0x000fc4000786c0ff */
[----:B----4-:R-:W-:Y:S02]  /*33c0*/  ISETP.NE.AND P1, PT, R6, UR5, PT ;  /* 0x0000000506007c0c */ /* 0x010fe4000bf25270 */
[----:B------:R-:W-:Y:S02]  /*33d0*/  SEL R12, R9, R12, !P2 ;  /* 0x0000000c090c7207 */ /* 0x000fe40005000000 */
[----:B------:R-:W-:Y:S02]  /*33e0*/  SEL R13, R10, R13, !P2 ;  /* 0x0000000d0a0d7207 */ /* 0x000fe40005000000 */
[----:B------:R-:W-:Y:S02]  /*33f0*/  ISETP.LT.U32.AND P0, PT, R5, R12, PT ;  /* 0x0000000c0500720c */ /* 0x000fe40003f01070 */
[----:B------:R-:W-:Y:S02]  /*3400*/  SEL R6, RZ, 0x1, P1 ;  /* 0x00000001ff067807 */ /* 0x000fe40000800000 */
[----:B------:R-:W-:-:S02]  /*3410*/  ISETP.LT.AND.EX P0, PT, R4, R13, PT, P0 ;  /* 0x0000000d0400720c */ /* 0x000fc40003f01300 */
[----:B------:R-:W-:Y:S02]  /*3420*/  @P3 SEL R6, R11, 0x1, P1 ;  /* 0x000000010b063807 */ /* 0x000fe40000800000 */
[----:B------:R-:W-:Y:S02]  /*3430*/  @!P1 SEL R12, R5, R12, P0 ;  /* 0x0000000c050c9207 */ /* 0x000fe40000000000 */
[----:B-----5:R-:W-:Y:S02]  /*3440*/  ISETP.NE.AND P2, PT, R7, UR5, PT ;  /* 0x0000000507007c0c */ /* 0x020fe4000bf45270 */
[----:B------:R-:W-:Y:S02]  /*3450*/  @!P1 SEL R13, R4, R13, P0 ;  /* 0x0000000d040d9207 */ /* 0x000fe40000000000 */
[----:B------:R-:W-:Y:S02]  /*3460*/  IADD3 R7, P0, PT, R9, 0x200, RZ ;  /* 0x0000020009077810 */ /* 0x000fe40007f1e0ff */
[----:B------:R-:W-:-:S02]  /*3470*/  LOP3.LUT P4, RZ, R6, 0xff, RZ, 0xc0, !PT ;  /* 0x000000ff06ff7812 */ /* 0x000fc4000788c0ff */
[----:B------:R-:W-:Y:S02]  /*3480*/  SEL R12, R5, R12, !P3 ;  /* 0x0000000c050c7207 */ /* 0x000fe40005800000 */
[----:B------:R-:W-:Y:S01]  /*3490*/  SEL R13, R4, R13, !P3 ;  /* 0x0000000d040d7207 */ /* 0x000fe20005800000 */
[----:B------:R-:W-:Y:S01]  /*34a0*/  IMAD.X R4, RZ, RZ, R10, P0 ;  /* 0x000000ffff047224 */ /* 0x000fe200000e060a */
[----:B------:R-:W-:Y:S02]  /*34b0*/  ISETP.LT.U32.AND P0, PT, R7, R12, PT ;  /* 0x0000000c0700720c */ /* 0x000fe40003f01070 */
[----:B------:R-:W-:Y:S02]  /*34c0*/  SEL R11, RZ, 0x1, P2 ;  /* 0x00000001ff0b7807 */ /* 0x000fe40001000000 */
[----:B------:R-:W-:Y:S02]  /*34d0*/  ISETP.LT.AND.EX P0, PT, R4, R13, PT, P0 ;  /* 0x0000000d0400720c */ /* 0x000fe40003f01300 */
[----:B--2---:R-:W-:-:S02]  /*34e0*/  ISETP.NE.AND P1, PT, R8, UR5, PT ;  /* 0x0000000508007c0c */ /* 0x004fc4000bf25270 */
[----:B------:R-:W-:Y:S02]  /*34f0*/  @!P2 SEL R12, R7, R12, P0 ;  /* 0x0000000c070ca207 */ /* 0x000fe40000000000 */
[----:B------:R-:W-:Y:S02]  /*3500*/  @P4 SEL R11, R6, 0x1, P2 ;  /* 0x00000001060b4807 */ /* 0x000fe40001000000 */
[----:B------:R-:W-:Y:S02]  /*3510*/  @!P2 SEL R13, R4, R13, P0 ;  /* 0x0000000d040da207 */ /* 0x000fe40000000000 */
[----:B------:R-:W-:Y:S02]  /*3520*/  IADD3 R6, PT, PT, -R16, UR4, RZ ;  /* 0x0000000410067c10 */ /* 0x000fe4000fffe1ff */
[----:B------:R-:W-:Y:S02]  /*3530*/  IADD3 R5, P0, PT, R9, 0x300, RZ ;  /* 0x0000030009057810 */ /* 0x000fe40007f1e0ff */
[----:B------:R-:W-:-:S02]  /*3540*/  SEL R12, R7, R12, !P4 ;  /* 0x0000000c070c7207 */ /* 0x000fc40006000000 */
[----:B------:R-:W-:Y:S02]  /*3550*/  ISETP.GE.U32.AND P3, PT, R6, 0x400, PT ;  /* 0x000004000600780c */ /* 0x000fe40003f66070 */
[----:B------:R-:W-:Y:S01]  /*3560*/  SEL R13, R4, R13, !P4 ;  /* 0x0000000d040d7207 */ /* 0x000fe20006000000 */
[----:B------:R-:W-:Y:S01]  /*3570*/  IMAD.X R4, RZ, RZ, R10, P0 ;  /* 0x000000ffff047224 */ /* 0x000fe200000e060a */
[----:B------:R-:W-:Y:S02]  /*3580*/  LOP3.LUT P2, RZ, R11, 0xff, RZ, 0xc0, !PT ;  /* 0x000000ff0bff7812 */ /* 0x000fe4000784c0ff */
[----:B------:R-:W-:Y:S02]  /*3590*/  ISETP.LT.U32.AND P0, PT, R5, R12, PT ;  /* 0x0000000c0500720c */ /* 0x000fe40003f01070 */
[----:B------:R-:W-:Y:S02]  /*35a0*/  SEL R14, RZ, 0x1, P1 ;  /* 0x00000001ff0e7807 */ /* 0x000fe40000800000 */
[----:B------:R-:W-:-:S04]  /*35b0*/  ISETP.LT.AND.EX P0, PT, R4, R13, PT, P0 ;  /* 0x0000000d0400720c */ /* 0x000fc80003f01300 */
[----:B------:R-:W-:Y:S02]  /*35c0*/  @!P1 SEL R12, R5, R12, P0 ;  /* 0x0000000c050c9207 */ /* 0x000fe40000000000 */
[C---:B------:R-:W-:Y:S02]  /*35d0*/  @!P1 SEL R13, R4.reuse, R13, P0 ;  /* 0x0000000d040d9207 */ /* 0x040fe40000000000 */
[----:B------:R-:W-:Y:S02]  /*35e0*/  @P2 SEL R14, R11, 0x1, P1 ;  /* 0x000000010b0e2807 */ /* 0x000fe40000800000 */
[----:B------:R-:W-:Y:S02]  /*35f0*/  SEL R12, R5, R12, !P2 ;  /* 0x0000000c050c7207 */ /* 0x000fe40005000000 */
[----:B------:R-:W-:Y:S01]  /*3600*/  SEL R13, R4, R13, !P2 ;  /* 0x0000000d040d7207 */ /* 0x000fe20005000000 */
[----:B------:R-:W-:Y:S06]  /*3610*/  @!P3 BRA `(.L_x_378) ;  /* 0x000000100090b947 */ /* 0x000fec0003800000 */
[----:B------:R-:W-:-:S05]  /*3620*/  VIADD R16, R16, 0x400 ;  /* 0x0000040010107836 */ /* 0x000fca0000000000 */
[----:B------:R-:W-:-:S13]  /*3630*/  ISETP.GT.U32.AND P0, PT, R16, UR10, PT ;  /* 0x0000000a10007c0c */ /* 0x000fda000bf04070 */
[----:B------:R-:W-:Y:S05]  /*3640*/  @!P0 BRA `(.L_x_379) ;  /* 0xfffffffc00148947 */ /* 0x000fea000383ffff */
.L_x_377:
[----:B------:R-:W-:Y:S01]  /*3650*/  IADD3 R2, PT, PT, -R16, UR4, RZ ;  /* 0x0000000410027c10 */ /* 0x000fe2000fffe1ff */
[----:B------:R-:W-:Y:S03]  /*3660*/  BSSY.RECONVERGENT B1, `(.L_x_378) ;  /* 0x000011f000017945 */ /* 0x000fe60003800200 */
[----:B------:R-:W-:-:S04]  /*3670*/  ISETP.GE.AND P0, PT, R15, R2, PT ;  /* 0x000000020f00720c */ /* 0x000fc80003f06270 */
[----:B------:R-:W-:-:S13]  /*3680*/  ISETP.GE.U32.OR P0, PT, R16, UR4, P0 ;  /* 0x0000000410007c0c */ /* 0x000fda0008706470 */
[----:B------:R-:W-:Y:S05]  /*3690*/  @P0 BRA `(.L_x_380) ;  /* 0x00000010006c0947 */ /* 0x000fea0003800000 */
[----:B------:R-:W-:Y:S01]  /*36a0*/  LOP3.LUT R17, RZ, R15, RZ, 0x33, !PT ;  /* 0x0000000fff117212 */ /* 0x000fe200078e33ff */
[----:B------:R-:W-:Y:S01]  /*36b0*/  BSSY.RECONVERGENT B2, `(.L_x_381) ;  /* 0x0000094000027945 */ /* 0x000fe20003800200 */
[----:B------:R-:W-:Y:S02]  /*36c0*/  IMAD.MOV.U32 R5, RZ, RZ, R15 ;  /* 0x000000ffff057224 */ /* 0x000fe400078e000f */
[----:B------:R-:W-:-:S04]  /*36d0*/  IADD3 R17, PT, PT, -R16, UR4, R17 ;  /* 0x0000000410117c10 */ /* 0x000fc8000fffe111 */
[C---:B------:R-:W-:Y:S02]  /*36e0*/  ISETP.GE.U32.AND P0, PT, R17.reuse, 0x700, PT ;  /* 0x000007001100780c */ /* 0x040fe40003f06070 */
[----:B------:R-:W-:-:S04]  /*36f0*/  LEA.HI R18, R17, 0x1, RZ, 0x18 ;  /* 0x0000000111127811 */ /* 0x000fc800078fc0ff */
[----:B------:R-:W-:-:S07]  /*3700*/  LOP3.LUT R30, R18, 0x7, RZ, 0xc0, !PT ;  /* 0x00000007121e7812 */ /* 0x000fce00078ec0ff */
[----:B------:R-:W-:Y:S05]  /*3710*/  @!P0 BRA `(.L_x_382) ;  /* 0x0000000800348947 */ /* 0x000fea0003800000 */
[----:B------:R-:W0:Y:S01]  /*3720*/  LDC.64 R2, c[0x0][0x380] ;  /* 0x0000e000ff027b82 */ /* 0x000e220000000a00 */
[----:B------:R-:W-:Y:S01]  /*3730*/  LOP3.LUT R21, R18, 0x1fffff8, RZ, 0xc0, !PT ;  /* 0x01fffff812157812 */ /* 0x000fe200078ec0ff */
[----:B------:R-:W-:Y:S01]  /*3740*/  BSSY.RECONVERGENT B3, `(.L_x_383) ;  /* 0x0000089000037945 */ /* 0x000fe20003800200 */
[C---:B------:R-:W-:Y:S01]  /*3750*/  LOP3.LUT R20, R15.reuse, 0x400, RZ, 0xfc, !PT ;  /* 0x000004000f147812 */ /* 0x040fe200078efcff */
[----:B------:R-:W-:Y:S02]  /*3760*/  IMAD.IADD R19, R15, 0x1, R16 ;  /* 0x000000010f137824 */ /* 0x000fe400078e0210 */
[----:B------:R-:W-:-:S07]  /*3770*/  IMAD.MOV R21, RZ, RZ, -R21 ;  /* 0x000000ffff157224 */ /* 0x000fce00078e0a15 */
.L_x_384:
[----:B0-----:R-:W-:-:S05]  /*3780*/  IMAD.WIDE.U32 R6, R19, 0x4, R2 ;  /* 0x0000000413067825 */ /* 0x001fca00078e0002 */
[----:B------:R0:W2:Y:S01]  /*3790*/  LDG.E R26, desc[UR8][R6.64] ;  /* 0x00000008061a7981 */ /* 0x0000a2000c1e1900 */
[----:B------:R-:W-:-:S04]  /*37a0*/  VIADD R27, R19, 0x100 ;  /* 0x00000100131b7836 */ /* 0x000fc80000000000 */
[----:B------:R-:W-:-:S05]  /*37b0*/  IMAD.WIDE.U32 R8, R27, 0x4, R2 ;  /* 0x000000041b087825 */ /* 0x000fca00078e0002 */
[----:B------:R3:W4:Y:S01]  /*37c0*/  LDG.E R24, desc[UR8][R8.64] ;  /* 0x0000000808187981 */ /* 0x000722000c1e1900 */
[----:B------:R-:W-:-:S04]  /*37d0*/  VIADD R25, R19, 0x200 ;  /* 0x0000020013197836 */ /* 0x000fc80000000000 */
[----:B------:R-:W-:-:S05]  /*37e0*/  IMAD.WIDE.U32 R10, R25, 0x4, R2 ;  /* 0x00000004190a7825 */ /* 0x000fca00078e0002 */
[----:B------:R5:W4:Y:S01]  /*37f0*/  LDG.E R22, desc[UR8][R10.64] ;  /* 0x000000080a167981 */ /* 0x000b22000c1e1900 */
[----:B------:R-:W-:-:S04]  /*3800*/  VIADD R23, R19, 0x300 ;  /* 0x0000030013177836 */ /* 0x000fc80000000000 */
[----:B------:R-:W-:-:S05]  /*3810*/  IMAD.WIDE.U32 R4, R23, 0x4, R2 ;  /* 0x0000000417047825 */ /* 0x000fca00078e0002 */
[----:B------:R1:W4:Y:S01]  /*3820*/  LDG.E R28, desc[UR8][R4.64] ;  /* 0x00000008041c7981 */ /* 0x000322000c1e1900 */
[----:B------:R-:W-:-:S04]  /*3830*/  VIADD R29, R19, 0x400 ;  /* 0x00000400131d7836 */ /* 0x000fc80000000000 */
[----:B0-----:R-:W-:-:S06]  /*3840*/  IMAD.WIDE.U32 R6, R29, 0x4, R2 ;  /* 0x000000041d067825 */ /* 0x001fcc00078e0002 */
[----:B------:R0:W4:Y:S01]  /*3850*/  LDG.E R6, desc[UR8][R6.64] ;  /* 0x0000000806067981 */ /* 0x000122000c1e1900 */
[----:B------:R-:W-:-:S04]  /*3860*/  VIADD R31, R19, 0x500 ;  /* 0x00000500131f7836 */ /* 0x000fc80000000000 */
[----:B---3--:R-:W-:-:S06]  /*3870*/  IMAD.WIDE.U32 R8, R31, 0x4, R2 ;  /* 0x000000041f087825 */ /* 0x008fcc00078e0002 */
[----:B------:R-:W3:Y:S01]  /*3880*/  LDG.E R8, desc[UR8][R8.64] ;  /* 0x0000000808087981 */ /* 0x000ee2000c1e1900 */
[----:B------:R-:W-:-:S04]  /*3890*/  VIADD R33, R19, 0x600 ;  /* 0x0000060013217836 */ /* 0x000fc80000000000 */
[----:B-----5:R-:W-:-:S06]  /*38a0*/  IMAD.WIDE.U32 R10, R33, 0x4, R2 ;  /* 0x00000004210a7825 */ /* 0x020fcc00078e0002 */
[----:B------:R-:W5:Y:S01]  /*38b0*/  LDG.E R10, desc[UR8][R10.64] ;  /* 0x000000080a0a7981 */ /* 0x000f62000c1e1900 */
[----:B------:R-:W-:-:S04]  /*38c0*/  VIADD R35, R19, 0x700 ;  /* 0x0000070013237836 */ /* 0x000fc80000000000 */
[----:B-1----:R-:W-:-:S06]  /*38d0*/  IMAD.WIDE.U32 R4, R35, 0x4, R2 ;  /* 0x0000000423047825 */ /* 0x002fcc00078e0002 */
[----:B------:R1:W5:Y:S01]  /*38e0*/  LDG.E R4, desc[UR8][R4.64] ;  /* 0x0000000804047981 */ /* 0x000362000c1e1900 */
[----:B------:R-:W-:Y:S01]  /*38f0*/  LOP3.LUT P3, RZ, R14, 0xff, RZ, 0xc0, !PT ;  /* 0x000000ff0eff7812 */ /* 0x000fe2000786c0ff */
[----:B------:R-:W-:Y:S01]  /*3900*/  VIADD R21, R21, 0x8 ;  /* 0x0000000815157836 */ /* 0x000fe20000000000 */
[C---:B------:R-:W-:Y:S01]  /*3910*/  IADD3 R37, P2, PT, R19.reuse, UR6, RZ ;  /* 0x0000000613257c10 */ /* 0x040fe2000ff5e0ff */
[----:B------:R-:W-:Y:S02]  /*3920*/  VIADD R20, R20, 0x800 ;  /* 0x0000080014147836 */ /* 0x000fe40000000000 */
[----:B------:R-:W-:Y:S02]  /*3930*/  VIADD R19, R19, 0x800 ;  /* 0x0000080013137836 */ /* 0x000fe40000000000 */
[----:B------:R-:W-:Y:S01]  /*3940*/  IMAD.X R32, RZ, RZ, UR7, P2 ;  /* 0x00000007ff207e24 */ /* 0x000fe200090e06ff */
[C---:B--2---:R-:W-:Y:S02]  /*3950*/  ISETP.NE.AND P0, PT, R26.reuse, UR5, PT ;  /* 0x000000051a007c0c */ /* 0x044fe4000bf05270 */
[----:B------:R-:W-:-:S03]  /*3960*/  ISETP.EQ.AND P1, PT, R26, UR5, P3 ;  /* 0x000000051a007c0c */ /* 0x000fc60009f22270 */
[----:B------:R-:W-:Y:S02]  /*3970*/  @!P3 SEL R14, RZ, 0x1, P0 ;  /* 0x00000001ff0eb807 */ /* 0x000fe40000000000 */
[----:B------:R-:W-:Y:S02]  /*3980*/  ISETP.LT.U32.AND P0, PT, R37, R12, PT ;  /* 0x0000000c2500720c */ /* 0x000fe40003f01070 */
[----:B0-----:R-:W-:Y:S02]  /*3990*/  SEL R7, R14, 0x1, !P1 ;  /* 0x000000010e077807 */ /* 0x001fe40004800000 */
[----:B----4-:R-:W-:Y:S02]  /*39a0*/  ISETP.NE.AND P5, PT, R24, UR5, PT ;  /* 0x0000000518007c0c */ /* 0x010fe4000bfa5270 */
[----:B------:R-:W-:Y:S02]  /*39b0*/  LOP3.LUT P2, RZ, R7, 0xff, RZ, 0xc0, !PT ;  /* 0x000000ff07ff7812 */ /* 0x000fe4000784c0ff */
[----:B------:R-:W-:-:S02]  /*39c0*/  ISETP.LT.AND.EX P0, PT, R32, R13, PT, P0 ;  /* 0x0000000d2000720c */ /* 0x000fc40003f01300 */
[----:B------:R-:W-:Y:S02]  /*39d0*/  ISETP.EQ.AND P4, PT, R24, UR5, P2 ;  /* 0x0000000518007c0c */ /* 0x000fe40009782270 */
[CC--:B------:R-:W-:Y:S02]  /*39e0*/  SEL R14, R37.reuse, R12.reuse, P0 ;  /* 0x0000000c250e7207 */ /* 0x0c0fe40000000000 */
[CC--:B------:R-:W-:Y:S02]  /*39f0*/  SEL R26, R32.reuse, R13.reuse, P0 ;  /* 0x0000000d201a7207 */ /* 0x0c0fe40000000000 */
[----:B------:R-:W-:Y:S02]  /*3a00*/  @!P1 SEL R14, R37, R12, !P3 ;  /* 0x0000000c250e9207 */ /* 0x000fe40005800000 */
[----:B------:R-:W-:Y:S02]  /*3a10*/  @!P1 SEL R26, R32, R13, !P3 ;  /* 0x0000000d201a9207 */ /* 0x000fe40005800000 */
[----:B------:R-:W-:-:S02]  /*3a20*/  @!P2 SEL R7, RZ, 0x1, P5 ;  /* 0x00000001ff07a807 */ /* 0x000fc40002800000 */
[----:B------:R-:W-:Y:S02]  /*3a30*/  IADD3 R27, P0, PT, R27, UR6, RZ ;  /* 0x000000061b1b7c10 */ /* 0x000fe4000ff1e0ff */
[----:B------:R-:W-:Y:S02]  /*3a40*/  SEL R7, R7, 0x1, !P4 ;  /* 0x0000000107077807 */ /* 0x000fe40006000000 */
[C---:B------:R-:W-:Y:S01]  /*3a50*/  ISETP.NE.AND P5, PT, R22.reuse, UR5, PT ;  /* 0x0000000516007c0c */ /* 0x040fe2000bfa5270 */
[----:B-1----:R-:W-:Y:S01]  /*3a60*/  IMAD.X R5, RZ, RZ, UR7, P0 ;  /* 0x00000007ff057e24 */ /* 0x002fe200080e06ff */
[----:B------:R-:W-:Y:S02]  /*3a70*/  LOP3.LUT P1, RZ, R7, 0xff, RZ, 0xc0, !PT ;  /* 0x000000ff07ff7812 */ /* 0x000fe4000782c0ff */
[----:B------:R-:W-:Y:S02]  /*3a80*/  ISETP.LT.U32.AND P0, PT, R27, R14, PT ;  /* 0x0000000e1b00720c */ /* 0x000fe40003f01070 */
[----:B------:R-:W-:-:S02]  /*3a90*/  ISETP.EQ.AND P3, PT, R22, UR5, P1 ;  /* 0x0000000516007c0c */ /* 0x000fc40008f62270 */
[----:B------:R-:W-:-:S04]  /*3aa0*/  ISETP.LT.AND.EX P0, PT, R5, R26, PT, P0 ;  /* 0x0000001a0500720c */ /* 0x000fc80003f01300 */
[----:B------:R-:W-:Y:S02]  /*3ab0*/  SEL R12, R27, R14, P0 ;  /* 0x0000000e1b0c7207 */ /* 0x000fe40000000000 */
[----:B------:R-:W-:Y:S02]  /*3ac0*/  SEL R24, R5, R26, P0 ;  /* 0x0000001a05187207 */ /* 0x000fe40000000000 */
[----:B------:R-:W-:Y:S02]  /*3ad0*/  @!P1 SEL R7, RZ, 0x1, P5 ;  /* 0x00000001ff079807 */ /* 0x000fe40002800000 */
[----:B------:R-:W-:Y:S02]  /*3ae0*/  @!P4 SEL R12, R27, R14, !P2 ;  /* 0x0000000e1b0cc207 */ /* 0x000fe40005000000 */
[----:B------:R-:W-:Y:S02]  /*3af0*/  SEL R7, R7, 0x1, !P3 ;  /* 0x0000000107077807 */ /* 0x000fe40005800000 */
[----:B------:R-:W-:-:S02]  /*3b00*/  @!P4 SEL R24, R5, R26, !P2 ;  /* 0x0000001a0518c207 */ /* 0x000fc40005000000 */
[----:B------:R-:W-:Y:S02]  /*3b10*/  LOP3.LUT P2, RZ, R7, 0xff, RZ, 0xc0, !PT ;  /* 0x000000ff07ff7812 */ /* 0x000fe4000784c0ff */
[----:B------:R-:W-:Y:S02]  /*3b20*/  IADD3 R25, P0, PT, R25, UR6, RZ ;  /* 0x0000000619197c10 */ /* 0x000fe4000ff1e0ff */
[C---:B------:R-:W-:Y:S02]  /*3b30*/  ISETP.NE.AND P5, PT, R28.reuse, UR5, PT ;  /* 0x000000051c007c0c */ /* 0x040fe4000bfa5270 */
[----:B------:R-:W-:Y:S01]  /*3b40*/  ISETP.EQ.AND P4, PT, R28, UR5, P2 ;  /* 0x000000051c007c0c */ /* 0x000fe20009782270 */
[----:B------:R-:W-:Y:S01]  /*3b50*/  IMAD.X R5, RZ, RZ, UR7, P0 ;  /* 0x00000007ff057e24 */ /* 0x000fe200080e06ff */
[----:B------:R-:W-:-:S04]  /*3b60*/  ISETP.LT.U32.AND P0, PT, R25, R12, PT ;  /* 0x0000000c1900720c */ /* 0x000fc80003f01070 */
[----:B------:R-:W-:Y:S02]  /*3b70*/  ISETP.LT.AND.EX P0, PT, R5, R24, PT, P0 ;  /* 0x000000180500720c */ /* 0x000fe40003f01300 */
[----:B------:R-:W-:Y:S02]  /*3b80*/  @!P2 SEL R7, RZ, 0x1, P5 ;  /* 0x00000001ff07a807 */ /* 0x000fe40002800000 */
[----:B------:R-:W-:Y:S02]  /*3b90*/  SEL R14, R25, R12, P0 ;  /* 0x0000000c190e7207 */ /* 0x000fe40000000000 */
[----:B------:R-:W-:Y:S02]  /*3ba0*/  SEL R7, R7, 0x1, !P4 ;  /* 0x0000000107077807 */ /* 0x000fe40006000000 */
[----:B------:R-:W-:Y:S02]  /*3bb0*/  SEL R22, R5, R24, P0 ;  /* 0x0000001805167207 */ /* 0x000fe40000000000 */
[----:B------:R-:W-:-:S02]  /*3bc0*/  IADD3 R23, P0, PT, R23, UR6, RZ ;  /* 0x0000000617177c10 */ /* 0x000fc4000ff1e0ff */
[----:B------:R-:W-:Y:S02]  /*3bd0*/  @!P3 SEL R14, R25, R12, !P1 ;  /* 0x0000000c190eb207 */ /* 0x000fe40004800000 */
[----:B------:R-:W-:Y:S01]  /*3be0*/  @!P3 SEL R22, R5, R24, !P1 ;  /* 0x000000180516b207 */ /* 0x000fe20004800000 */
[----:B------:R-:W-:Y:S01]  /*3bf0*/  IMAD.X R5, RZ, RZ, UR7, P0 ;  /* 0x00000007ff057e24 */ /* 0x000fe200080e06ff */
[----:B------:R-:W-:Y:S02]  /*3c00*/  LOP3.LUT P1, RZ, R7, 0xff, RZ, 0xc0, !PT ;  /* 0x000000ff07ff7812 */ /* 0x000fe4000782c0ff */
        /* <DEDUP_REMOVED lines=8> */
[----:B------:R-:W-:-:S02]  /*3c90*/  IADD3 R29, P0, PT, R29, UR6, RZ ;  /* 0x000000061d1d7c10 */ /* 0x000fc4000ff1e0ff */
[----:B------:R-:W-:Y:S02]  /*3ca0*/  SEL R7, R7, 0x1, !P3 ;  /* 0x0000000107077807 */ /* 0x000fe40005800000 */
[----:B------:R-:W-:Y:S01]  /*3cb0*/  @!P4 SEL R14, R5, R22, !P2 ;  /* 0x00000016050ec207 */ /* 0x000fe20005000000 */
[----:B------:R-:W-:Y:S01]  /*3cc0*/  IMAD.X R5, RZ, RZ, UR7, P0 ;  /* 0x00000007ff057e24 */ /* 0x000fe200080e06ff */
[----:B------:R-:W-:Y:S02]  /*3cd0*/  ISETP.LT.U32.AND P0, PT, R29, R12, PT ;  /* 0x0000000c1d00720c */ /* 0x000fe40003f01070 */
[----:B------:R-:W-:Y:S02]  /*3ce0*/  LOP3.LUT P2, RZ, R7, 0xff, RZ, 0xc0, !PT ;  /* 0x000000ff07ff7812 */ /* 0x000fe4000784c0ff */
[----:B------:R-:W-:Y:S02]  /*3cf0*/  ISETP.LT.AND.EX P0, PT, R5, R14, PT, P0 ;  /* 0x0000000e0500720c */ /* 0x000fe40003f01300 */
[----:B------:R-:W-:-:S02]  /*3d00*/  IADD3 R31, P4, PT, R31, UR6, RZ ;  /* 0x000000061f1f7c10 */ /* 0x000fc4000ff9e0ff */
[----:B------:R-:W-:Y:S02]  /*3d10*/  SEL R6, R29, R12, P0 ;  /* 0x0000000c1d067207 */ /* 0x000fe40000000000 */
[----:B------:R-:W-:Y:S02]  /*3d20*/  SEL R22, R5, R14, P0 ;  /* 0x0000000e05167207 */ /* 0x000fe40000000000 */
[C---:B---3--:R-:W-:Y:S02]  /*3d30*/  ISETP.NE.AND P0, PT, R8.reuse, UR5, PT ;  /* 0x0000000508007c0c */ /* 0x048fe4000bf05270 */
[----:B------:R-:W-:Y:S02]  /*3d40*/  @!P3 SEL R6, R29, R12, !P1 ;  /* 0x0000000c1d06b207 */ /* 0x000fe40004800000 */
[----:B------:R-:W-:Y:S01]  /*3d50*/  @!P3 SEL R22, R5, R14, !P1 ;  /* 0x0000000e0516b207 */ /* 0x000fe20004800000 */
[----:B------:R-:W-:Y:S01]  /*3d60*/  IMAD.X R5, RZ, RZ, UR7, P4 ;  /* 0x00000007ff057e24 */ /* 0x000fe2000a0e06ff */
[----:B------:R-:W-:-:S02]  /*3d70*/  ISETP.EQ.AND P3, PT, R8, UR5, P2 ;  /* 0x0000000508007c0c */ /* 0x000fc40009762270 */
[----:B------:R-:W-:Y:S02]  /*3d80*/  @!P2 SEL R7, RZ, 0x1, P0 ;  /* 0x00000001ff07a807 */ /* 0x000fe40000000000 */
[----:B------:R-:W-:Y:S02]  /*3d90*/  ISETP.LT.U32.AND P0, PT, R31, R6, PT ;  /* 0x000000061f00720c */ /* 0x000fe40003f01070 */
[----:B------:R-:W-:Y:S02]  /*3da0*/  SEL R7, R7, 0x1, !P3 ;  /* 0x0000000107077807 */ /* 0x000fe40005800000 */
[----:B------:R-:W-:Y:S02]  /*3db0*/  ISETP.LT.AND.EX P0, PT, R5, R22, PT, P0 ;  /* 0x000000160500720c */ /* 0x000fe40003f01300 */
[----:B------:R-:W-:Y:S02]  /*3dc0*/  LOP3.LUT P1, RZ, R7, 0xff, RZ, 0xc0, !PT ;  /* 0x000000ff07ff7812 */ /* 0x000fe4000782c0ff */
[----:B------:R-:W-:-:S02]  /*3dd0*/  SEL R12, R31, R6, P0 ;  /* 0x000000061f0c7207 */ /* 0x000fc40000000000 */
[----:B------:R-:W-:Y:S02]  /*3de0*/  SEL R14, R5, R22, P0 ;  /* 0x00000016050e7207 */ /* 0x000fe40000000000 */
[----:B------:R-:W-:Y:S02]  /*3df0*/  IADD3 R33, P0, PT, R33, UR6, RZ ;  /* 0x0000000621217c10 */ /* 0x000fe4000ff1e0ff */
[----:B------:R-:W-:Y:S02]  /*3e00*/  @!P3 SEL R12, R31, R6, !P2 ;  /* 0x000000061f0cb207 */ /* 0x000fe40005000000 */
[----:B------:R-:W-:Y:S01]  /*3e10*/  @!P3 SEL R14, R5, R22, !P2 ;  /* 0x00000016050eb207 */ /* 0x000fe20005000000 */
[----:B------:R-:W-:Y:S01]  /*3e20*/  IMAD.X R5, RZ, RZ, UR7, P0 ;  /* 0x00000007ff057e24 */ /* 0x000fe200080e06ff */
[----:B-----5:R-:W-:Y:S02]  /*3e30*/  ISETP.EQ.AND P3, PT, R10, UR5, P1 ;  /* 0x000000050a007c0c */ /* 0x020fe40008f62270 */
[----:B------:R-:W-:-:S02]  /*3e40*/  ISETP.LT.U32.AND P0, PT, R33, R12, PT ;  /* 0x0000000c2100720c */ /* 0x000fc40003f01070 */
[----:B------:R-:W-:Y:S02]  /*3e50*/  ISETP.NE.AND P2, PT, R10, UR5, PT ;  /* 0x000000050a007c0c */ /* 0x000fe4000bf45270 */
[----:B------:R-:W-:Y:S02]  /*3e60*/  ISETP.LT.AND.EX P0, PT, R5, R14, PT, P0 ;  /* 0x0000000e0500720c */ /* 0x000fe40003f01300 */
[----:B------:R-:W-:Y:S02]  /*3e70*/  @!P1 SEL R7, RZ, 0x1, P2 ;  /* 0x00000001ff079807 */ /* 0x000fe40001000000 */
[----:B------:R-:W-:Y:S02]  /*3e80*/  SEL R6, R33, R12, P0 ;  /* 0x0000000c21067207 */ /* 0x000fe40000000000 */
[----:B------:R-:W-:Y:S02]  /*3e90*/  SEL R8, R5, R14, P0 ;  /* 0x0000000e05087207 */ /* 0x000fe40000000000 */
[----:B------:R-:W-:-:S02]  /*3ea0*/  IADD3 R35, P0, PT, R35, UR6, RZ ;  /* 0x0000000623237c10 */ /* 0x000fc4000ff1e0ff */
[----:B------:R-:W-:Y:S02]  /*3eb0*/  @!P3 SEL R6, R33, R12, !P1 ;  /* 0x0000000c2106b207 */ /* 0x000fe40004800000 */
[----:B------:R-:W-:Y:S01]  /*3ec0*/  @!P3 SEL R8, R5, R14, !P1 ;  /* 0x0000000e0508b207 */ /* 0x000fe20004800000 */
[----:B------:R-:W-:Y:S01]  /*3ed0*/  IMAD.X R5, RZ, RZ, UR7, P0 ;  /* 0x00000007ff057e24 */ /* 0x000fe200080e06ff */
[----:B------:R-:W-:Y:S02]  /*3ee0*/  SEL R7, R7, 0x1, !P3 ;  /* 0x0000000107077807 */ /* 0x000fe40005800000 */
[----:B------:R-:W-:Y:S02]  /*3ef0*/  ISETP.LT.U32.AND P0, PT, R35, R6, PT ;  /* 0x000000062300720c */ /* 0x000fe40003f01070 */
[----:B------:R-:W-:Y:S02]  /*3f00*/  LOP3.LUT P2, RZ, R7, 0xff, RZ, 0xc0, !PT ;  /* 0x000000ff07ff7812 */ /* 0x000fe4000784c0ff */
[----:B------:R-:W-:-:S02]  /*3f10*/  ISETP.LT.AND.EX P0, PT, R5, R8, PT, P0 ;  /* 0x000000080500720c */ /* 0x000fc40003f01300 */
[C---:B------:R-:W-:Y:S02]  /*3f20*/  ISETP.EQ.AND P1, PT, R4.reuse, UR5, P2 ;  /* 0x0000000504007c0c */ /* 0x040fe40009722270 */
[----:B------:R-:W-:Y:S02]  /*3f30*/  SEL R12, R35, R6, P0 ;  /* 0x00000006230c7207 */ /* 0x000fe40000000000 */
[----:B------:R-:W-:Y:S02]  /*3f40*/  SEL R13, R5, R8, P0 ;  /* 0x00000008050d7207 */ /* 0x000fe40000000000 */
[----:B------:R-:W-:Y:S02]  /*3f50*/  ISETP.NE.AND P0, PT, R21, RZ, PT ;  /* 0x000000ff1500720c */ /* 0x000fe40003f05270 */
[----:B------:R-:W-:-:S04]  /*3f60*/  ISETP.NE.AND P3, PT, R4, UR5, PT ;  /* 0x0000000504007c0c */ /* 0x000fc8000bf65270 */
[----:B------:R-:W-:Y:S02]  /*3f70*/  @!P2 SEL R7, RZ, 0x1, P3 ;  /* 0x00000001ff07a807 */ /* 0x000fe40001800000 */
[----:B------:R-:W-:Y:S02]  /*3f80*/  @!P1 SEL R12, R35, R6, !P2 ;  /* 0x00000006230c9207 */ /* 0x000fe40005000000 */
[----:B------:R-:W-:Y:S02]  /*3f90*/  SEL R7, R7, 0x1, !P1 ;  /* 0x0000000107077807 */ /* 0x000fe40004800000 */
[----:B------:R-:W-:Y:S02]  /*3fa0*/  @!P1 SEL R13, R5, R8, !P2 ;  /* 0x00000008050d9207 */ /* 0x000fe40005000000 */
[----:B------:R-:W-:Y:S01]  /*3fb0*/  PRMT R14, R7, 0x7610, R14 ;  /* 0x00007610070e7816 */ /* 0x000fe2000000000e */
[----:B------:R-:W-:Y:S06]  /*3fc0*/  @P0 BRA `(.L_x_384) ;  /* 0xfffffff400ec0947 */ /* 0x000fec000383ffff */
[----:B------:R-:W-:Y:S05]  /*3fd0*/  BSYNC.RECONVERGENT B3 ;  /* 0x0000000000037941 */ /* 0x000fea0003800200 */
.L_x_383:
[----:B------:R-:W-:-:S07]  /*3fe0*/  VIADD R5, R20, 0xfffffc00 ;  /* 0xfffffc0014057836 */ /* 0x000fce0000000000 */
.L_x_382:
[----:B------:R-:W-:Y:S05]  /*3ff0*/  BSYNC.RECONVERGENT B2 ;  /* 0x0000000000027941 */ /* 0x000fea0003800200 */
.L_x_381:
        /* <DEDUP_REMOVED lines=23> */
[----:B------:R-:W-:Y:S02]  /*4170*/  IMAD.X R20, RZ, RZ, UR7, P2 ;  /* 0x00000007ff147e24 */ /* 0x000fe400090e06ff */
[----:B0-----:R-:W-:Y:S01]  /*4180*/  IMAD.X R3, RZ, RZ, UR7, P5 ;  /* 0x00000007ff037e24 */ /* 0x001fe2000a8e06ff */
        /* <DEDUP_REMOVED lines=47> */
.L_x_386:
[----:B------:R-:W-:Y:S05]  /*4480*/  BSYNC.RECONVERGENT B2 ;  /* 0x0000000000027941 */ /* 0x000fea0003800200 */
.L_x_385:
        /* <DEDUP_REMOVED lines=16> */
[----:B------:R-:W-:-:S05]  /*4590*/  IMAD.X R4, RZ, RZ, UR7, P4 ;  /* 0x00000007ff047e24 */ /* 0x000fca000a0e06ff */
[----:B------:R-:W-:-:S04]  /*45a0*/  ISETP.LT.AND.EX P0, PT, R4, R13, PT, P0 ;  /* 0x0000000d0400720c */ /* 0x000fc80003f01300 */
[----:B0-----:R-:W-:Y:S02]  /*45b0*/  SEL R2, R9, R12, P0 ;  /* 0x0000000c09027207 */ /* 0x001fe40000000000 */
[----:B------:R-:W-:Y:S02]  /*45c0*/  SEL R3, R4, R13, P0 ;  /* 0x0000000d04037207 */ /* 0x000fe40000000000 */
[C---:B--2---:R-:W-:Y:S02]  /*45d0*/  ISETP.NE.AND P5, PT, R6.reuse, UR5, PT ;  /* 0x0000000506007c0c */ /* 0x044fe4000bfa5270 */
[----:B------:R-:W-:Y:S02]  /*45e0*/  ISETP.EQ.AND P3, PT, R6, UR5, P2 ;  /* 0x0000000506007c0c */ /* 0x000fe40009762270 */
[----:B------:R-:W-:Y:S02]  /*45f0*/  @!P2 SEL R14, RZ, 0x1, P5 ;  /* 0x00000001ff0ea807 */ /* 0x000fe40002800000 */
[----:B------:R-:W-:-:S02]  /*4600*/  IADD3 R11, P5, PT, R11, UR6, RZ ;  /* 0x000000060b0b7c10 */ /* 0x000fc4000ffbe0ff */
[----:B------:R-:W-:-:S04]  /*4610*/  SEL R14, R14, 0x1, !P3 ;  /* 0x000000010e0e7807 */ /* 0x000fc80005800000 */
[----:B------:R-:W-:-:S03]  /*4620*/  LOP3.LUT P4, RZ, R14, 0xff, RZ, 0xc0, !PT ;  /* 0x000000ff0eff7812 */ /* 0x000fc6000788c0ff */
[----:B------:R-:W-:Y:S02]  /*4630*/  @!P3 SEL R2, R9, R12, !P2 ;  /* 0x0000000c0902b207 */ /* 0x000fe40005000000 */
[----:B------:R-:W-:Y:S01]  /*4640*/  @!P3 SEL R3, R4, R13, !P2 ;  /* 0x0000000d0403b207 */ /* 0x000fe20005000000 */
[----:B------:R-:W-:Y:S01]  /*4650*/  IMAD.X R4, RZ, RZ, UR7, P5 ;  /* 0x00000007ff047e24 */ /* 0x000fe2000a8e06ff */
        /* <DEDUP_REMOVED lines=10> */
.L_x_388:
[----:B------:R-:W-:Y:S05]  /*4700*/  BSYNC.RECONVERGENT B2 ;  /* 0x0000000000027941 */ /* 0x000fea0003800200 */
.L_x_387:
[----:B------:R-:W-:Y:S05]  /*4710*/  @P1 BRA `(.L_x_380) ;  /* 0x00000000004c1947 */ /* 0x000fea0003800000 */
[----:B------:R-:W0:Y:S01]  /*4720*/  LDC.64 R2, c[0x0][0x380] ;  /* 0x0000e000ff027b82 */ /* 0x000e220000000a00 */
[----:B------:R-:W-:-:S04]  /*4730*/  IMAD.IADD R5, R5, 0x1, R16 ;  /* 0x0000000105057824 */ /* 0x000fc800078e0210 */
[----:B0-----:R-:W-:-:S06]  /*4740*/  IMAD.WIDE.U32 R2, R5, 0x4, R2 ;  /* 0x0000000405027825 */ /* 0x001fcc00078e0002 */
[----:B------:R-:W2:Y:S01]  /*4750*/  LDG.E R2, desc[UR8][R2.64] ;  /* 0x0000000802027981 */ /* 0x000ea2000c1e1900 */
[----:B------:R-:W-:Y:S02]  /*4760*/  LOP3.LUT P3, RZ, R14, 0xff, RZ, 0xc0, !PT ;  /* 0x000000ff0eff7812 */ /* 0x000fe4000786c0ff */
[----:B------:R-:W-:-:S04]  /*4770*/  IADD3 R7, P2, PT, R5, UR6, RZ ;  /* 0x0000000605077c10 */ /* 0x000fc8000ff5e0ff */
[----:B------:R-:W-:Y:S01]  /*4780*/  ISETP.LT.U32.AND P0, PT, R7, R12, PT ;  /* 0x0000000c0700720c */ /* 0x000fe20003f01070 */
[----:B------:R-:W-:-:S05]  /*4790*/  IMAD.X R6, RZ, RZ, UR7, P2 ;  /* 0x00000007ff067e24 */ /* 0x000fca00090e06ff */
        /* <DEDUP_REMOVED lines=11> */
.L_x_380:
[----:B------:R-:W-:Y:S05]  /*4850*/  BSYNC.RECONVERGENT B1 ;  /* 0x0000000000017941 */ /* 0x000fea0003800200 */
.L_x_378:
        /* <DEDUP_REMOVED lines=24> */
.L_x_390:
[----:B------:R-:W-:Y:S05]  /*49e0*/  BSYNC.RECONVERGENT B1 ;  /* 0x0000000000017941 */ /* 0x000fea0003800200 */
.L_x_389:
        /* <DEDUP_REMOVED lines=23> */
.L_x_392:
[----:B------:R-:W-:Y:S05]  /*4b60*/  BSYNC.RECONVERGENT B1 ;  /* 0x0000000000017941 */ /* 0x000fea0003800200 */
.L_x_391:
        /* <DEDUP_REMOVED lines=20> */
.L_x_394:
[----:B------:R-:W-:Y:S05]  /*4cb0*/  BSYNC.RECONVERGENT B1 ;  /* 0x0000000000017941 */ /* 0x000fea0003800200 */
.L_x_393:
        /* <DEDUP_REMOVED lines=20> */
.L_x_396:
[----:B------:R-:W-:Y:S05]  /*4e00*/  BSYNC.RECONVERGENT B1 ;  /* 0x0000000000017941 */ /* 0x000fea0003800200 */
.L_x_395:
        /* <DEDUP_REMOVED lines=20> */
.L_x_398:
[----:B------:R-:W-:Y:S05]  /*4f50*/  BSYNC.RECONVERGENT B1 ;  /* 0x0000000000017941 */ /* 0x000fea0003800200 */
.L_x_397:
        /* <DEDUP_REMOVED lines=10> */
.L_x_400:
[----:B------:R-:W-:Y:S05]  /*5000*/  BSYNC.RECONVERGENT B1 ;  /* 0x0000000000017941 */ /* 0x000fea0003800200 */
.L_x_399:
        /* <DEDUP_REMOVED lines=10> */
[----:B------:R-:W1:Y:S04]  /*50b0*/  LDS.64 R8, [UR5+0x30] ;  /* 0x00003005ff087984 */ /* 0x000e680008000a00 */
[----:B------:R-:W1:Y:S04]  /*50c0*/  LDS.U8 R16, [UR5+0x38] ;  /* 0x00003805ff107984 */ /* 0x000e680008000000 */
[----:B------:R-:W1:Y:S04]  /*50d0*/  LDS.64 R6, [UR5+0x40] ;  /* 0x00004005ff067984 */ /* 0x000e680008000a00 */
[----:B------:R-:W1:Y:S04]  /*50e0*/  LDS.U8 R17, [UR5+0x48] ;  /* 0x00004805ff117984 */ /* 0x000e680008000000 */
[----:B0-----:R-:W0:Y:S01]  /*50f0*/  LDS.64 R2, [UR5+0x50] ;  /* 0x00005005ff027984 */ /* 0x001e220008000a00 */
[----:B-----5:R-:W-:-:S02]  /*5100*/  ISETP.NE.AND P2, PT, R10, RZ, PT ;  /* 0x000000ff0a00720c */ /* 0x020fc40003f45270 */
[----:B--2---:R-:W-:Y:S02]  /*5110*/  ISETP.LT.U32.AND P0, PT, R4, R12, PT ;  /* 0x0000000c0400720c */ /* 0x004fe40003f01070 */
[----:B------:R-:W-:Y:S02]  /*5120*/  @P4 SEL R10, R14, 0x1, !P2 ;  /* 0x000000010e0a4807 */ /* 0x000fe40005000000 */
[----:B------:R-:W-:Y:S01]  /*5130*/  ISETP.LT.AND.EX P0, PT, R5, R13, PT, P0 ;  /* 0x0000000d0500720c */ /* 0x000fe20003f01300 */
[----:B------:R-:W-:Y:S01]  /*5140*/  LDS.U8 R14, [UR5+0x78] ;  /* 0x00007805ff0e7984 */ /* 0x000fe20008000000 */
[----:B------:R-:W-:Y:S02]  /*5150*/  LOP3.LUT P3, RZ, R10, 0xff, RZ, 0xc0, !PT ;  /* 0x000000ff0aff7812 */ /* 0x000fe4000786c0ff */
[----:B----4-:R-:W-:-:S03]  /*5160*/  ISETP.NE.AND P5, PT, R15, RZ, PT ;  /* 0x000000ff0f00720c */ /* 0x010fc60003fa5270 */
        /* <DEDUP_REMOVED lines=10> */
[----:B------:R-:W1:Y:S01]  /*5210*/  LDS.U8 R10, [UR5+0x58] ;  /* 0x00005805ff0a7984 */ /* 0x000e620008000000 */
[----:B------:R-:W-:Y:S02]  /*5220*/  @P5 SEL R11, R8, R11, P0 ;  /* 0x0000000b080b5207 */ /* 0x000fe40000000000 */
[----:B------:R-:W-:Y:S02]  /*5230*/  ISETP.NE.AND P4, PT, R16, RZ, PT ;  /* 0x000000ff1000720c */ /* 0x000fe40003f85270 */
[C---:B------:R-:W-:Y:S02]  /*5240*/  @P5 SEL R13, R9.reuse, R13, P0 ;  /* 0x0000000d090d5207 */ /* 0x040fe40000000000 */
[----:B------:R-:W-:Y:S02]  /*5250*/  SEL R11, R8, R11, !P3 ;  /* 0x0000000b080b7207 */ /* 0x000fe40005800000 */
[----:B------:R-:W-:-:S02]  /*5260*/  SEL R13, R9, R13, !P3 ;  /* 0x0000000d090d7207 */ /* 0x000fc40005800000 */
[----:B------:R-:W-:Y:S01]  /*5270*/  ISETP.LT.U32.AND P0, PT, R6, R11, PT ;  /* 0x0000000b0600720c */ /* 0x000fe20003f01070 */
[----:B------:R-:W2:Y:S01]  /*5280*/  LDS.64 R8, [UR5+0x70] ;  /* 0x00007005ff087984 */ /* 0x000ea20008000a00 */
        /* <DEDUP_REMOVED lines=8> */
[----:B0-----:R-:W-:Y:S01]  /*5310*/  ISETP.LT.U32.AND P0, PT, R2, R11, PT ;  /* 0x0000000b0200720c */ /* 0x001fe20003f01070 */
[----:B------:R-:W0:Y:S01]  /*5320*/  LDS.64 R6, [UR5+0x80] ;  /* 0x00008005ff067984 */ /* 0x000e220008000a00 */
[----:B------:R-:W-:Y:S02]  /*5330*/  @P5 SEL R17, R16, 0x1, !P3 ;  /* 0x0000000110115807 */ /* 0x000fe40005800000 */
[----:B------:R-:W-:-:S02]  /*5340*/  ISETP.LT.AND.EX P0, PT, R3, R13, PT, P0 ;  /* 0x0000000d0300720c */ /* 0x000fc40003f01300 */
[----:B------:R-:W-:Y:S02]  /*5350*/  LOP3.LUT P4, RZ, R17, 0xff, RZ, 0xc0, !PT ;  /* 0x000000ff11ff7812 */ /* 0x000fe4000788c0ff */
[----:B------:R-:W-:Y:S02]  /*5360*/  @P3 SEL R11, R2, R11, P0 ;  /* 0x0000000b020b3207 */ /* 0x000fe40000000000 */
[C---:B------:R-:W-:Y:S02]  /*5370*/  @P3 SEL R13, R3.reuse, R13, P0 ;  /* 0x0000000d030d3207 */ /* 0x040fe40000000000 */
[----:B-1----:R-:W-:Y:S02]  /*5380*/  ISETP.NE.AND P2, PT, R10, RZ, PT ;  /* 0x000000ff0a00720c */ /* 0x002fe40003f45270 */
        /* <DEDUP_REMOVED lines=11> */
[----:B--2---:R-:W-:Y:S02]  /*5440*/  ISETP.LT.U32.AND P0, PT, R8, R3, PT ;  /* 0x000000030800720c */ /* 0x004fe40003f01070 */
        /* <DEDUP_REMOVED lines=8> */
[----:B0-----:R-:W-:-:S04]  /*54d0*/  ISETP.LT.U32.AND P0, PT, R6, R3, PT ;  /* 0x000000030600720c */ /* 0x001fc80003f01070 */
[----:B------:R-:W-:-:S04]  /*54e0*/  ISETP.LT.AND.EX P0, PT, R7, R9, PT, P0 ;  /* 0x000000090700720c */ /* 0x000fc80003f01300 */
[----:B------:R-:W-:Y:S02]  /*54f0*/  @P4 SEL R3, R6, R3, P0 ;  /* 0x0000000306034207 */ /* 0x000fe40000000000 */
[C---:B------:R-:W-:Y:S02]  /*5500*/  @P4 SEL R9, R7.reuse, R9, P0 ;  /* 0x0000000907094207 */ /* 0x040fe40000000000 */
[----:B------:R-:W-:Y:S02]  /*5510*/  @P2 SEL R14, R12, 0x1, !P4 ;  /* 0x000000010c0e2807 */ /* 0x000fe40006000000 */
[----:B------:R-:W-:Y:S02]  /*5520*/  SEL R12, R6, R3, !P2 ;  /* 0x00000003060c7207 */ /* 0x000fe40005000000 */
[----:B------:R-:W-:-:S07]  /*5530*/  SEL R13, R7, R9, !P2 ;  /* 0x00000009070d7207 */ /* 0x000fce0005000000 */
.L_x_358:
[----:B------:R-:W-:Y:S05]  /*5540*/  BSYNC.RECONVERGENT B0 ;  /* 0x0000000000007941 */ /* 0x000fea0003800200 */
.L_x_334:
[----:B------:R-:W-:Y:S05]  /*5550*/  @P1 EXIT ;  /* 0x000000000000194d */ /* 0x000fea0003800000 */
[----:B----4-:R-:W4:Y:S01]  /*5560*/  LDC.64 R6, c[0x0][0x3b0] ;  /* 0x0000ec00ff067b82 */ /* 0x010f220000000a00 */
[----:B0-----:R-:W-:Y:S02]  /*5570*/  PRMT R5, R14, 0x7610, R5 ;  /* 0x000076100e057816 */ /* 0x001fe40000000005 */
[----:B-1----:R-:W-:Y:S02]  /*5580*/  ISETP.NE.AND P1, PT, R0, RZ, PT ;  /* 0x000000ff0000720c */ /* 0x002fe40003f25270 */
[----:B------:R-:W-:-:S03]  /*5590*/  LOP3.LUT P2, RZ, R5, 0xff, RZ, 0xc0, !PT ;  /* 0x000000ff05ff7812 */ /* 0x000fc6000784c0ff */
[----:B--23--:R-:W0:Y:S08]  /*55a0*/  LDC.64 R2, c[0x0][0x398] ;  /* 0x0000e600ff027b82 */ /* 0x00ce300000000a00 */
[----:B------:R-:W-:Y:S02]  /*55b0*/  @P1 SEL R5, R0, 0x1, !P2 ;  /* 0x0000000100051807 */ /* 0x000fe40005000000 */
[----:B----4-:R-:W-:-:S04]  /*55c0*/  ISETP.LT.U32.AND P0, PT, R12, R6, PT ;  /* 0x000000060c00720c */ /* 0x010fc80003f01070 */
[----:B------:R-:W-:-:S04]  /*55d0*/  ISETP.LT.AND.EX P0, PT, R13, R7, PT, P0 ;  /* 0x000000070d00720c */ /* 0x000fc80003f01300 */
[C---:B------:R-:W-:Y:S01]  /*55e0*/  @P2 SEL R6, R12.reuse, R6, P0 ;  /* 0x000000060c062207 */ /* 0x040fe20000000000 */
[----:B0-----:R-:W-:Y:S01]  /*55f0*/  STG.E.U8 desc[UR8][R2.64], R5 ;  /* 0x0000000502007986 */ /* 0x001fe2000c101108 */
[C---:B------:R-:W-:Y:S02]  /*5600*/  @P2 SEL R7, R13.reuse, R7, P0 ;  /* 0x000000070d072207 */ /* 0x040fe40000000000 */
[----:B------:R-:W-:Y:S02]  /*5610*/  SEL R12, R12, R6, !P1 ;  /* 0x000000060c0c7207 */ /* 0x000fe40004800000 */
[----:B------:R-:W-:-:S05]  /*5620*/  SEL R13, R13, R7, !P1 ;  /* 0x000000070d0d7207 */ /* 0x000fca0004800000 */
[----:B------:R-:W-:Y:S01]  /*5630*/  STG.E.64 desc[UR8][R2.64+0x8], R12 ;  /* 0x0000080c02007986 */ /* 0x000fe2000c101b08 */
[----:B------:R-:W-:Y:S05]  /*5640*/  EXIT ;  /* 0x000000000000794d */ /* 0x000fea0003800000 */
.L_x_401:
        /* <DEDUP_REMOVED lines=11> */
.L_x_473:


//--------------------- .text._ZN3cub18CUB_300001_SM_10006detail8for_each13static_kernelINS2_12policy_hub_t12policy_500_tElNS2_12op_wrapper_tIlN6thrust24THRUST_300001_SM_1000_NS6system6detail7generic6detail21binary_search_functorIPfNSC_18binary_search_lessENSC_3lbfEEENS8_12zip_iteratorIN4cuda3std3__45tupleIJNS8_6detail15normal_iteratorINS8_7pointerIfNS8_8cuda_cub5par_tENS8_11use_defaultESS_EEEENSO_INSP_IlSR_SS_SS_EEEEEEEEEEEEEvT0_T1_ --------------------------
	.section	.text._ZN3cub18CUB_300001_SM_10006detail8for_each13static_kernelINS2_12policy_hub_t12policy_500_tElNS2_12op_wrapper_tIlN6thrust24THRUST_300001_SM_1000_NS6system6detail7generic6detail21binary_search_functorIPfNSC_18binary_search_lessENSC_3lbfEEENS8_12zip_iteratorIN4cuda3std3__45tupleIJNS8_6detail15normal_iteratorINS8_7pointerIfNS8_8cuda_cub5par_tENS8_11use_defaultESS_EEEENSO_INSP_IlSR_SS_SS_EEEEEEEEEEEEEvT0_T1_,"ax",@progbits
	.align	128
        .global         _ZN3cub18CUB_300001_SM_10006detail8for_each13static_kernelINS2_12policy_hub_t12policy_500_tElNS2_12op_wrapper_tIlN6thrust24THRUST_300001_SM_1000_NS6system6detail7generic6detail21binary_search_functorIPfNSC_18binary_search_lessENSC_3lbfEEENS8_12zip_iteratorIN4cuda3std3__45tupleIJNS8_6detail15normal_iteratorINS8_7pointerIfNS8_8cuda_cub5par_tENS8_11use_defaultESS_EEEENSO_INSP_IlSR_SS_SS_EEEEEEEEEEEEEvT0_T1_
        .type           _ZN3cub18CUB_300001_SM_10006detail8for_each13static_kernelINS2_12policy_hub_t12policy_500_tElNS2_12op_wrapper_tIlN6thrust24THRUST_300001_SM_1000_NS6system6detail7generic6detail21binary_search_functorIPfNSC_18binary_search_lessENSC_3lbfEEENS8_12zip_iteratorIN4cuda3std3__45tupleIJNS8_6detail15normal_iteratorINS8_7pointerIfNS8_8cuda_cub5par_tENS8_11use_defaultESS_EEEENSO_INSP_IlSR_SS_SS_EEEEEEEEEEEEEvT0_T1_,@function
        .size           _ZN3cub18CUB_300001_SM_10006detail8for_each13static_kernelINS2_12policy_hub_t12policy_500_tElNS2_12op_wrapper_tIlN6thrust24THRUST_300001_SM_1000_NS6system6detail7generic6detail21binary_search_functorIPfNSC_18binary_search_lessENSC_3lbfEEENS8_12zip_iteratorIN4cuda3std3__45tupleIJNS8_6detail15normal_iteratorINS8_7pointerIfNS8_8cuda_cub5par_tENS8_11use_defaultESS_EEEENSO_INSP_IlSR_SS_SS_EEEEEEEEEEEEEvT0_T1_,(.L_x_474 - _ZN3cub18CUB_300001_SM_10006detail8for_each13static_kernelINS2_12policy_hub_t12policy_500_tElNS2_12op_wrapper_tIlN6thrust24THRUST_300001_SM_1000_NS6system6detail7generic6detail21binary_search_functorIPfNSC_18binary_search_lessENSC_3lbfEEENS8_12zip_iteratorIN4cuda3std3__45tupleIJNS8_6detail15normal_iteratorINS8_7pointerIfNS8_8cuda_cub5par_tENS8_11use_defaultESS_EEEENSO_INSP_IlSR_SS_SS_EEEEEEEEEEEEEvT0_T1_)
        .other          _ZN3cub18CUB_300001_SM_10006detail8for_each13static_kernelINS2_12policy_hub_t12policy_500_tElNS2_12op_wrapper_tIlN6thrust24THRUST_300001_SM_1000_NS6system6detail7generic6detail21binary_search_functorIPfNSC_18binary_search_lessENSC_3lbfEEENS8_12zip_iteratorIN4cuda3std3__45tupleIJNS8_6detail15normal_iteratorINS8_7pointerIfNS8_8cuda_cub5par_tENS8_11use_defaultESS_EEEENSO_INSP_IlSR_SS_SS_EEEEEEEEEEEEEvT0_T1_,@"STO_CUDA_ENTRY STV_DEFAULT"
_ZN3cub18CUB_300001_SM_10006detail8for_each13static_kernelINS2_12policy_hub_t12policy_500_tElNS2_12op_wrapper_tIlN6thrust24THRUST_300001_SM_1000_NS6system6detail7generic6detail21binary_search_functorIPfNSC_18binary_search_lessENSC_3lbfEEENS8_12zip_iteratorIN4cuda3std3__45tupleIJNS8_6detail15normal_iteratorINS8_7pointerIfNS8_8cuda_cub5par_tENS8_11use_defaultESS_EEEENSO_INSP_IlSR_SS_SS_EEEEEEEEEEEEEvT0_T1_:
.text._ZN3cub18CUB_300001_SM_10006detail8for_each13static_kernelINS2_12policy_hub_t12policy_500_tElNS2_12op_wrapper_tIlN6thrust24THRUST_300001_SM_1000_NS6system6detail7generic6detail21binary_search_functorIPfNSC_18binary_search_lessENSC_3lbfEEENS8_12zip_iteratorIN4cuda3std3__45tupleIJNS8_6detail15normal_iteratorINS8_7pointerIfNS8_8cuda_cub5par_tENS8_11use_defaultESS_EEEENSO_INSP_IlSR_SS_SS_EEEEEEEEEEEEEvT0_T1_:
[----:B------:R-:W-:Y:S08]  /*0000*/  LDC R1, c[0x0][0x37c] ;  /* 0x0000df00ff017b82 */ /* 0x000ff00000000800 */
[----:B------:R-:W0:Y:S01]  /*0010*/  S2UR UR4, SR_CTAID.X ;  /* 0x00000000000479c3 */ /* 0x000e220000002500 */
[----:B------:R-:W1:Y:S01]  /*0020*/  LDCU.64 UR6, c[0x0][0x380] ;  /* 0x00007000ff0677ac */ /* 0x000e620008000a00 */
[----:B------:R-:W2:Y:S01]  /*0030*/  LDCU.64 UR10, c[0x0][0x358] ;  /* 0x00006b00ff0a77ac */ /* 0x000ea20008000a00 */
[----:B0-----:R-:W-:-:S04]  /*0040*/  UIMAD.WIDE.U32 UR4, UR4, 0x200, URZ ;  /* 0x00000200040478a5 */ /* 0x001fc8000f8e00ff */
[----:B-1----:R-:W-:-:S04]  /*0050*/  UIADD3 UR6, UP0, UPT, -UR4, UR6, URZ ;  /* 0x0000000604067290 */ /* 0x002fc8000ff1e1ff */
[----:B------:R-:W-:Y:S02]  /*0060*/  UIADD3.X UR7, UPT, UPT, ~UR5, UR7, URZ, UP0, !UPT ;  /* 0x0000000705077290 */ /* 0x000fe400087fe5ff */
[----:B------:R-:W-:-:S04]  /*0070*/  UISETP.GE.U32.AND UP0, UPT, UR6, 0x200, UPT ;  /* 0x000002000600788c */ /* 0x000fc8000bf06070 */
[----:B------:R-:W-:-:S09]  /*0080*/  UISETP.GE.AND.EX UP0, UPT, UR7, URZ, UPT, UP0 ;  /* 0x000000ff0700728c */ /* 0x000fd2000bf06300 */
[----:B--2---:R-:W-:Y:S05]  /*0090*/  BRA.U !UP0, `(.L_x_402) ;  /* 0x0000000508607547 */ /* 0x004fea000b800000 */
[----:B------:R-:W0:Y:S01]  /*00a0*/  LDCU.64 UR6, c[0x0][0x3a0] ;  /* 0x00007400ff0677ac */ /* 0x000e220008000a00 */
[----:B------:R-:W1:Y:S01]  /*00b0*/  S2R R0, SR_TID.X ;  /* 0x0000000000007919 */ /* 0x000e620000002100 */
[----:B------:R-:W0:Y:S02]  /*00c0*/  LDCU.64 UR8, c[0x0][0x398] ;  /* 0x00007300ff0877ac */ /* 0x000e240008000a00 */
[----:B0-----:R-:W-:-:S04]  /*00d0*/  UIADD3 UR6, UP0, UPT, UR6, -UR8, URZ ;  /* 0x8000000806067290 */ /* 0x001fc8000ff1e0ff */
[----:B------:R-:W-:-:S04]  /*00e0*/  UIADD3.X UR7, UPT, UPT, UR7, ~UR9, URZ, UP0, !UPT ;  /* 0x8000000907077290 */ /* 0x000fc800087fe4ff */
[----:B------:R-:W-:Y:S02]  /*00f0*/  USHF.R.S64 UR6, UR6, 0x2, UR7 ;  /* 0x0000000206067899 */ /* 0x000fe40008001007 */
[----:B------:R-:W-:Y:S02]  /*0100*/  USHF.R.S32.HI UR7, URZ, 0x2, UR7 ;  /* 0x00000002ff077899 */ /* 0x000fe40008011407 */
[----:B------:R-:W-:-:S04]  /*0110*/  UISETP.GE.U32.AND UP0, UPT, UR6, 0x1, UPT ;  /* 0x000000010600788c */ /* 0x000fc8000bf06070 */
[----:B------:R-:W-:-:S09]  /*0120*/  UISETP.GE.AND.EX UP0, UPT, UR7, URZ, UPT, UP0 ;  /* 0x000000ff0700728c */ /* 0x000fd2000bf06300 */
[----:B-1----:R-:W-:Y:S05]  /*0130*/  BRA.U !UP0, `(.L_x_403) ;  /* 0x0000000508187547 */ /* 0x002fea000b800000 */
[----:B------:R-:W0:Y:S01]  /*0140*/  LDCU.64 UR12, c[0x0][0x388] ;  /* 0x00007100ff0c77ac */ /* 0x000e220008000a00 */
[----:B------:R-:W-:-:S05]  /*0150*/  IADD3 R3, P0, PT, R0, UR4, RZ ;  /* 0x0000000400037c10 */ /* 0x000fca000ff1e0ff */
[----:B------:R-:W-:Y:S01]  /*0160*/  IMAD.X R4, RZ, RZ, UR5, P0 ;  /* 0x00000005ff047e24 */ /* 0x000fe200080e06ff */
[----:B------:R-:W1:Y:S01]  /*0170*/  LDCU.64 UR4, c[0x0][0x390] ;  /* 0x00007200ff0477ac */ /* 0x000e620008000a00 */
[----:B0-----:R-:W-:-:S04]  /*0180*/  LEA R6, P0, R3, UR12, 0x2 ;  /* 0x0000000c03067c11 */ /* 0x001fc8000f8010ff */
[----:B------:R-:W-:-:S05]  /*0190*/  LEA.HI.X R7, R3, UR13, R4, 0x2, P0 ;  /* 0x0000000d03077c11 */ /* 0x000fca00080f1404 */
[----:B------:R0:W5:Y:S01]  /*01a0*/  LDG.E R5, desc[UR10][R6.64] ;  /* 0x0000000a06057981 */ /* 0x000162000c1e1900 */
[C---:B-1----:R-:W-:Y:S01]  /*01b0*/  LEA R2, P0, R3.reuse, UR4, 0x3 ;  /* 0x0000000403027c11 */ /* 0x042fe2000f8018ff */
[----:B------:R-:W-:Y:S01]  /*01c0*/  IMAD.U32 R0, RZ, RZ, UR6 ;  /* 0x00000006ff007e24 */ /* 0x000fe2000f8e00ff */
[----:B------:R-:W-:Y:S01]  /*01d0*/  BSSY.RECONVERGENT B0, `(.L_x_404) ;  /* 0x000001b000007945 */ /* 0x000fe20003800200 */
[----:B------:R-:W-:Y:S02]  /*01e0*/  CS2R R16, SRZ ;  /* 0x0000000000107805 */ /* 0x000fe4000001ff00 */
[----:B------:R-:W-:Y:S01]  /*01f0*/  LEA.HI.X R3, R3, UR5, R4, 0x3, P0 ;  /* 0x0000000503037c11 */ /* 0x000fe200080f1c04 */
[----:B------:R-:W-:Y:S02]  /*0200*/  IMAD.U32 R4, RZ, RZ, UR7 ;  /* 0x00000007ff047e24 */ /* 0x000fe4000f8e00ff */
[----:B------:R-:W-:Y:S02]  /*0210*/  IMAD.MOV.U32 R15, RZ, RZ, R0 ;  /* 0x000000ffff0f7224 */ /* 0x000fe400078e0000 */
[----:B0-----:R-:W-:-:S07]  /*0220*/  IMAD.MOV.U32 R14, RZ, RZ, R4 ;  /* 0x000000ffff0e7224 */ /* 0x001fce00078e0004 */
.L_x_405:
[----:B------:R-:W-:-:S05]  /*0230*/  IADD3 R12, P0, PT, -R16, R15, RZ ;  /* 0x0000000f100c7210 */ /* 0x000fca0007f1e1ff */
[----:B------:R-:W-:-:S05]  /*0240*/  IMAD.X R13, R14, 0x1, ~R17, P0 ;  /* 0x000000010e0d7824 */ /* 0x000fca00000e0e11 */
[----:B------:R-:W-:-:S05]  /*0250*/  LEA.HI R12, P0, R13, R12, RZ, 0x1 ;  /* 0x0000000c0d0c7211 */ /* 0x000fca00078108ff */
[----:B------:R-:W-:-:S05]  /*0260*/  IMAD.X R13, RZ, RZ, R13, P0 ;  /* 0x000000ffff0d7224 */ /* 0x000fca00000e060d */
[--C-:B------:R-:W-:Y:S02]  /*0270*/  SHF.R.S64 R12, R12, 0x1, R13.reuse ;  /* 0x000000010c0c7819 */ /* 0x100fe4000000100d */
[----:B------:R-:W-:Y:S02]  /*0280*/  SHF.R.S32.HI R13, RZ, 0x1, R13 ;  /* 0x00000001ff0d7819 */ /* 0x000fe4000001140d */
[----:B------:R-:W-:-:S05]  /*0290*/  IADD3 R12, P0, PT, R16, R12, RZ ;  /* 0x0000000c100c7210 */ /* 0x000fca0007f1e0ff */
[----:B------:R-:W-:Y:S01]  /*02a0*/  IMAD.X R13, R17, 0x1, R13, P0 ;  /* 0x00000001110d7824 */ /* 0x000fe200000e060d */
[----:B------:R-:W-:-:S04]  /*02b0*/  LEA R8, P0, R12, UR8, 0x2 ;  /* 0x000000080c087c11 */ /* 0x000fc8000f8010ff */
[----:B------:R-:W-:-:S05]  /*02c0*/  LEA.HI.X R9, R12, UR9, R13, 0x2, P0 ;  /* 0x000000090c097c11 */ /* 0x000fca00080f140d */
[----:B------:R-:W2:Y:S01]  /*02d0*/  LDG.E R8, desc[UR10][R8.64] ;  /* 0x0000000a08087981 */ /* 0x000ea2000c1e1900 */
[----:B------:R-:W-:-:S05]  /*02e0*/  IADD3 R10, P1, PT, R12, 0x1, RZ ;  /* 0x000000010c0a7810 */ /* 0x000fca0007f3e0ff */
[----:B------:R-:W-:Y:S01]  /*02f0*/  IMAD.X R11, RZ, RZ, R13, P1 ;  /* 0x000000ffff0b7224 */ /* 0x000fe200008e060d */
[----:B--2--5:R-:W-:-:S04]  /*0300*/  FSETP.GEU.AND P0, PT, R8, R5, PT ;  /* 0x000000050800720b */ /* 0x024fc80003f0e000 */
[----:B------:R-:W-:Y:S02]  /*0310*/  SEL R15, R12, R15, P0 ;  /* 0x0000000f0c0f7207 */ /* 0x000fe40000000000 */
[----:B------:R-:W-:Y:S02]  /*0320*/  SEL R16, R16, R10, P0 ;  /* 0x0000000a10107207 */ /* 0x000fe40000000000 */
[----:B------:R-:W-:Y:S02]  /*0330*/  SEL R14, R13, R14, P0 ;  /* 0x0000000e0d0e7207 */ /* 0x000fe40000000000 */
[----:B------:R-:W-:Y:S02]  /*0340*/  SEL R17, R17, R11, P0 ;  /* 0x0000000b11117207 */ /* 0x000fe40000000000 */
[----:B------:R-:W-:-:S04]  /*0350*/  ISETP.GE.U32.AND P0, PT, R16, R15, PT ;  /* 0x0000000f1000720c */ /* 0x000fc80003f06070 */
[----:B------:R-:W-:-:S13]  /*0360*/  ISETP.GE.AND.EX P0, PT, R17, R14, PT, P0 ;  /* 0x0000000e1100720c */ /* 0x000fda0003f06300 */
[----:B------:R-:W-:Y:S05]  /*0370*/  @!P0 BRA `(.L_x_405) ;  /* 0xfffffffc00ac8947 */ /* 0x000fea000383ffff */
[----:B------:R-:W-:Y:S05]  /*0380*/  BSYNC.RECONVERGENT B0 ;  /* 0x0000000000007941 */ /* 0x000fea0003800200 */
.L_x_404:
[----:B------:R-:W-:Y:S02]  /*0390*/  IMAD.MOV.U32 R8, RZ, RZ, R16 ;  /* 0x000000ffff087224 */ /* 0x000fe400078e0010 */
[----:B------:R-:W-:-:S05]  /*03a0*/  IMAD.MOV.U32 R9, RZ, RZ, R17 ;  /* 0x000000ffff097224 */ /* 0x000fca00078e0011 */
[----:B------:R0:W-:Y:S04]  /*03b0*/  STG.E.64 desc[UR10][R2.64], R8 ;  /* 0x0000000802007986 */ /* 0x0001e8000c101b0a */
[----:B------:R0:W5:Y:S01]  /*03c0*/  LDG.E R5, desc[UR10][R6.64+0x400] ;  /* 0x0004000a06057981 */ /* 0x000162000c1e1900 */
[----:B------:R-:W-:Y:S01]  /*03d0*/  BSSY.RECONVERGENT B0, `(.L_x_406) ;  /* 0x0000018000007945 */ /* 0x000fe20003800200 */
[----:B------:R-:W-:Y:S02]  /*03e0*/  IMAD.MOV.U32 R13, RZ, RZ, RZ ;  /* 0x000000ffff0d7224 */ /* 0x000fe400078e00ff */
[----:B------:R-:W-:-:S07]  /*03f0*/  IMAD.MOV.U32 R15, RZ, RZ, RZ ;  /* 0x000000ffff0f7224 */ /* 0x000fce00078e00ff */
.L_x_407:
[----:B------:R-:W-:-:S05]  /*0400*/  IADD3 R11, P0, PT, R0, -R13, RZ ;  /* 0x8000000d000b7210 */ /* 0x000fca0007f1e0ff */
[----:B------:R-:W-:-:S05]  /*0410*/  IMAD.X R10, R4, 0x1, ~R15, P0 ;  /* 0x00000001040a7824 */ /* 0x000fca00000e0e0f */
[----:B------:R-:W-:-:S05]  /*0420*/  LEA.HI R11, P0, R10, R11, RZ, 0x1 ;  /* 0x0000000b0a0b7211 */ /* 0x000fca00078108ff */
[----:B------:R-:W-:-:S05]  /*0430*/  IMAD.X R10, RZ, RZ, R10, P0 ;  /* 0x000000ffff0a7224 */ /* 0x000fca00000e060a */
[--C-:B------:R-:W-:Y:S02]  /*0440*/  SHF.R.S64 R11, R11, 0x1, R10.reuse ;  /* 0x000000010b0b7819 */ /* 0x100fe4000000100a */
[----:B------:R-:W-:Y:S02]  /*0450*/  SHF.R.S32.HI R10, RZ, 0x1, R10 ;  /* 0x00000001ff0a7819 */ /* 0x000fe4000001140a */
[----:B------:R-:W-:-:S05]  /*0460*/  IADD3 R11, P0, PT, R13, R11, RZ ;  /* 0x0000000b0d0b7210 */ /* 0x000fca0007f1e0ff */
[----:B------:R-:W-:Y:S01]  /*0470*/  IMAD.X R10, R15, 0x1, R10, P0 ;  /* 0x000000010f0a7824 */ /* 0x000fe200000e060a */
[----:B0-----:R-:W-:-:S04]  /*0480*/  LEA R6, P0, R11, UR8, 0x2 ;  /* 0x000000080b067c11 */ /* 0x001fc8000f8010ff */
        /* <DEDUP_REMOVED lines=13> */
.L_x_406:
[----:B------:R-:W-:Y:S02]  /*0560*/  IMAD.MOV.U32 R4, RZ, RZ, R13 ;  /* 0x000000ffff047224 */ /* 0x000fe400078e000d */
[----:B------:R-:W-:-:S05]  /*0570*/  IMAD.MOV.U32 R5, RZ, RZ, R15 ;  /* 0x000000ffff057224 */ /* 0x000fca00078e000f */
[----:B------:R-:W-:Y:S01]  /*0580*/  STG.E.64 desc[UR10][R2.64+0x800], R4 ;  /* 0x0008000402007986 */ /* 0x000fe2000c101b0a */
[----:B------:R-:W-:Y:S05]  /*0590*/  EXIT ;  /* 0x000000000000794d */ /* 0x000fea0003800000 */
.L_x_403:
[----:B------:R-:W0:Y:S01]  /*05a0*/  LDCU.64 UR6, c[0x0][0x390] ;  /* 0x00007200ff0677ac */ /* 0x000e220008000a00 */
[----:B------:R-:W-:-:S05]  /*05b0*/  IADD3 R0, P0, PT, R0, UR4, RZ ;  /* 0x0000000400007c10 */ /* 0x000fca000ff1e0ff */
[----:B------:R-:W-:Y:S01]  /*05c0*/  IMAD.X R3, RZ, RZ, UR5, P0 ;  /* 0x00000005ff037e24 */ /* 0x000fe200080e06ff */
[----:B0-----:R-:W-:-:S04]  /*05d0*/  LEA R2, P0, R0, UR6, 0x3 ;  /* 0x0000000600027c11 */ /* 0x001fc8000f8018ff */
[----:B------:R-:W-:-:S05]  /*05e0*/  LEA.HI.X R3, R0, UR7, R3, 0x3, P0 ;  /* 0x0000000700037c11 */ /* 0x000fca00080f1c03 */
[----:B------:R-:W-:Y:S04]  /*05f0*/  STG.E.64 desc[UR10][R2.64], RZ ;  /* 0x000000ff02007986 */ /* 0x000fe8000c101b0a */
[----:B------:R-:W-:Y:S01]  /*0600*/  STG.E.64 desc[UR10][R2.64+0x800], RZ ;  /* 0x000800ff02007986 */ /* 0x000fe2000c101b0a */
[----:B------:R-:W-:Y:S05]  /*0610*/  EXIT ;  /* 0x000000000000794d */ /* 0x000fea0003800000 */
.L_x_402:
[----:B------:R-:W0:Y:S01]  /*0620*/  LDCU.64 UR8, c[0x0][0x3a0] ;  /* 0x00007400ff0877ac */ /* 0x000e220008000a00 */
[----:B------:R-:W1:Y:S01]  /*0630*/  S2R R5, SR_TID.X ;  /* 0x0000000000057919 */ /* 0x000e620000002100 */
[----:B------:R-:W0:Y:S01]  /*0640*/  LDCU.64 UR12, c[0x0][0x398] ;  /* 0x00007300ff0c77ac */ /* 0x000e220008000a00 */
[----:B------:R-:W-:Y:S02]  /*0650*/  USHF.R.S32.HI UR7, URZ, 0x1f, UR6 ;  /* 0x0000001fff077899 */ /* 0x000fe40008011406 */
[----:B0-----:R-:W-:-:S04]  /*0660*/  UIADD3 UR8, UP0, UPT, UR8, -UR12, URZ ;  /* 0x8000000c08087290 */ /* 0x001fc8000ff1e0ff */
[----:B------:R-:W-:-:S04]  /*0670*/  UIADD3.X UR9, UPT, UPT, UR9, ~UR13, URZ, UP0, !UPT ;  /* 0x8000000d09097290 */ /* 0x000fc800087fe4ff */
[----:B------:R-:W-:Y:S02]  /*0680*/  USHF.R.S64 UR8, UR8, 0x2, UR9 ;  /* 0x0000000208087899 */ /* 0x000fe40008001009 */
[----:B------:R-:W-:Y:S02]  /*0690*/  USHF.R.S32.HI UR9, URZ, 0x2, UR9 ;  /* 0x00000002ff097899 */ /* 0x000fe40008011409 */
[----:B------:R-:W-:-:S04]  /*06a0*/  UISETP.GE.U32.AND UP0, UPT, UR8, 0x1, UPT ;  /* 0x000000010800788c */ /* 0x000fc8000bf06070 */
[----:B------:R-:W-:-:S09]  /*06b0*/  UISETP.GE.AND.EX UP0, UPT, UR9, URZ, UPT, UP0 ;  /* 0x000000ff0900728c */ /* 0x000fd2000bf06300 */
[----:B-1----:R-:W-:Y:S05]  /*06c0*/  BRA.U !UP0, `(.L_x_408) ;  /* 0x0000000508687547 */ /* 0x002fea000b800000 */
[----:B------:R-:W-:Y:S01]  /*06d0*/  IMAD.U32 R0, RZ, RZ, UR7 ;  /* 0x00000007ff007e24 */ /* 0x000fe2000f8e00ff */
[----:B------:R-:W-:Y:S01]  /*06e0*/  ISETP.LT.U32.AND P0, PT, R5, UR6, PT ;  /* 0x0000000605007c0c */ /* 0x000fe2000bf01070 */
[----:B------:R-:W-:Y:S01]  /*06f0*/  IMAD.U32 R4, RZ, RZ, UR9 ;  /* 0x00000009ff047e24 */ /* 0x000fe2000f8e00ff */
[----:B------:R-:W-:Y:S02]  /*0700*/  BSSY.RECONVERGENT B0, `(.L_x_409) ;  /* 0x000002b000007945 */ /* 0x000fe40003800200 */
[----:B------:R-:W-:Y:S01]  /*0710*/  ISETP.GT.AND.EX P0, PT, R0, RZ, PT, P0 ;  /* 0x000000ff0000720c */ /* 0x000fe20003f04300 */
[----:B------:R-:W-:-:S12]  /*0720*/  IMAD.U32 R0, RZ, RZ, UR8 ;  /* 0x00000008ff007e24 */ /* 0x000fd8000f8e00ff */
[----:B------:R-:W-:Y:S05]  /*0730*/  @!P0 BRA `(.L_x_410) ;  /* 0x00000000009c8947 */ /* 0x000fea0003800000 */
[----:B------:R-:W0:Y:S01]  /*0740*/  LDCU.64 UR8, c[0x0][0x388] ;  /* 0x00007100ff0877ac */ /* 0x000e220008000a00 */
[----:B------:R-:W-:-:S05]  /*0750*/  IADD3 R3, P0, PT, R5, UR4, RZ ;  /* 0x0000000405037c10 */ /* 0x000fca000ff1e0ff */
[----:B------:R-:W-:Y:S01]  /*0760*/  IMAD.X R10, RZ, RZ, UR5, P0 ;  /* 0x00000005ff0a7e24 */ /* 0x000fe200080e06ff */
[----:B0-----:R-:W-:-:S04]  /*0770*/  LEA R6, P0, R3, UR8, 0x2 ;  /* 0x0000000803067c11 */ /* 0x001fc8000f8010ff */
[----:B------:R-:W-:Y:S01]  /*0780*/  LEA.HI.X R7, R3, UR9, R10, 0x2, P0 ;  /* 0x0000000903077c11 */ /* 0x000fe200080f140a */
[----:B------:R-:W0:Y:S04]  /*0790*/  LDCU.64 UR8, c[0x0][0x390] ;  /* 0x00007200ff0877ac */ /* 0x000e280008000a00 */
[----:B------:R1:W5:Y:S01]  /*07a0*/  LDG.E R8, desc[UR10][R6.64] ;  /* 0x0000000a06087981 */ /* 0x000362000c1e1900 */
[----:B------:R-:W-:Y:S01]  /*07b0*/  BSSY.RECONVERGENT B1, `(.L_x_411) ;  /* 0x000001c000017945 */ /* 0x000fe20003800200 */
[----:B------:R-:W-:Y:S02]  /*07c0*/  IMAD.MOV.U32 R15, RZ, RZ, RZ ;  /* 0x000000ffff0f7224 */ /* 0x000fe400078e00ff */
[----:B------:R-:W-:Y:S02]  /*07d0*/  IMAD.MOV.U32 R16, RZ, RZ, RZ ;  /* 0x000000ffff107224 */ /* 0x000fe400078e00ff */
[----:B------:R-:W-:-:S02]  /*07e0*/  IMAD.MOV.U32 R14, RZ, RZ, R0 ;  /* 0x000000ffff0e7224 */ /* 0x000fc400078e0000 */
[----:B------:R-:W-:Y:S01]  /*07f0*/  IMAD.MOV.U32 R13, RZ, RZ, R4 ;  /* 0x000000ffff0d7224 */ /* 0x000fe200078e0004 */
[----:B0-----:R-:W-:-:S04]  /*0800*/  LEA R2, P0, R3, UR8, 0x3 ;  /* 0x0000000803027c11 */ /* 0x001fc8000f8018ff */
[----:B-1----:R-:W-:-:S09]  /*0810*/  LEA.HI.X R3, R3, UR9, R10, 0x3, P0 ;  /* 0x0000000903037c11 */ /* 0x002fd200080f1c0a */
.L_x_412:
        /* <DEDUP_REMOVED lines=9> */
[----:B------:R-:W-:-:S06]  /*08b0*/  LEA.HI.X R7, R11, UR13, R12, 0x2, P0 ;  /* 0x0000000d0b077c11 */ /* 0x000fcc00080f140c */
        /* <DEDUP_REMOVED lines=12> */
.L_x_411:
[----:B------:R-:W-:Y:S02]  /*0980*/  IMAD.MOV.U32 R6, RZ, RZ, R15 ;  /* 0x000000ffff067224 */ /* 0x000fe400078e000f */
[----:B------:R-:W-:-:S05]  /*0990*/  IMAD.MOV.U32 R7, RZ, RZ, R16 ;  /* 0x000000ffff077224 */ /* 0x000fca00078e0010 */
[----:B------:R0:W-:Y:S02]  /*09a0*/  STG.E.64 desc[UR10][R2.64], R6 ;  /* 0x0000000602007986 */ /* 0x0001e4000c101b0a */
.L_x_410:
[----:B------:R-:W-:Y:S05]  /*09b0*/  BSYNC.RECONVERGENT B0 ;  /* 0x0000000000007941 */ /* 0x000fea0003800200 */
.L_x_409:
[----:B0-----:R-:W-:Y:S02]  /*09c0*/  VIADD R2, R5, 0x100 ;  /* 0x0000010005027836 */ /* 0x001fe40000000000 */
[----:B------:R-:W-:-:S03]  /*09d0*/  IMAD.U32 R3, RZ, RZ, UR7 ;  /* 0x00000007ff037e24 */ /* 0x000fc6000f8e00ff */
[----:B------:R-:W-:-:S04]  /*09e0*/  ISETP.LT.U32.AND P0, PT, R2, UR6, PT ;  /* 0x0000000602007c0c */ /* 0x000fc8000bf01070 */
[----:B------:R-:W-:-:S13]  /*09f0*/  ISETP.GT.AND.EX P0, PT, R3, RZ, PT, P0 ;  /* 0x000000ff0300720c */ /* 0x000fda0003f04300 */
[----:B------:R-:W-:Y:S05]  /*0a00*/  @!P0 EXIT ;  /* 0x000000000000894d */ /* 0x000fea0003800000 */
        /* <DEDUP_REMOVED lines=8> */
[----:B------:R-:W-:Y:S01]  /*0a90*/  BSSY.RECONVERGENT B0, `(.L_x_413) ;  /* 0x0000019000007945 */ /* 0x000fe20003800200 */
[----:B------:R-:W-:Y:S02]  /*0aa0*/  IMAD.MOV.U32 R13, RZ, RZ, RZ ;  /* 0x000000ffff0d7224 */ /* 0x000fe400078e00ff */
[----:B------:R-:W-:Y:S01]  /*0ab0*/  LEA.HI.X R3, R3, UR5, R8, 0x3, P0 ;  /* 0x0000000503037c11 */ /* 0x000fe200080f1c08 */
[----:B------:R-:W-:-:S08]  /*0ac0*/  IMAD.MOV.U32 R15, RZ, RZ, RZ ;  /* 0x000000ffff0f7224 */ /* 0x000fd000078e00ff */
.L_x_414:
        /* <DEDUP_REMOVED lines=22> */
.L_x_413:
[----:B------:R-:W-:Y:S02]  /*0c30*/  IMAD.MOV.U32 R4, RZ, RZ, R13 ;  /* 0x000000ffff047224 */ /* 0x000fe400078e000d */
[----:B------:R-:W-:-:S05]  /*0c40*/  IMAD.MOV.U32 R5, RZ, RZ, R15 ;  /* 0x000000ffff057224 */ /* 0x000fca00078e000f */
[----:B------:R-:W-:Y:S01]  /*0c50*/  STG.E.64 desc[UR10][R2.64+0x800], R4 ;  /* 0x0008000402007986 */ /* 0x000fe2000c101b0a */
[----:B------:R-:W-:Y:S05]  /*0c60*/  EXIT ;  /* 0x000000000000794d */ /* 0x000fea0003800000 */
.L_x_408:
[----:B------:R-:W0:Y:S01]  /*0c70*/  LDCU.64 UR8, c[0x0][0x390] ;  /* 0x00007200ff0877ac */ /* 0x000e220008000a00 */
[----:B------:R-:W-:Y:S01]  /*0c80*/  IMAD.U32 R2, RZ, RZ, UR7 ;  /* 0x00000007ff027e24 */ /* 0x000fe2000f8e00ff */
[C---:B------:R-:W-:Y:S02]  /*0c90*/  IADD3 R0, P1, PT, R5.reuse, UR4, RZ ;  /* 0x0000000405007c10 */ /* 0x040fe4000ff3e0ff */
[C---:B------:R-:W-:Y:S01]  /*0ca0*/  ISETP.LT.U32.AND P0, PT, R5.reuse, UR6, PT ;  /* 0x0000000605007c0c */ /* 0x040fe2000bf01070 */
[----:B------:R-:W-:Y:S02]  /*0cb0*/  VIADD R5, R5, 0x100 ;  /* 0x0000010005057836 */ /* 0x000fe40000000000 */
[----:B------:R-:W-:Y:S01]  /*0cc0*/  IMAD.X R3, RZ, RZ, UR5, P1 ;  /* 0x00000005ff037e24 */ /* 0x000fe200088e06ff */
[----:B------:R-:W-:Y:S02]  /*0cd0*/  ISETP.GT.AND.EX P0, PT, R2, RZ, PT, P0 ;  /* 0x000000ff0200720c */ /* 0x000fe40003f04300 */
[----:B------:R-:W-:-:S02]  /*0ce0*/  ISETP.LT.U32.AND P1, PT, R5, UR6, PT ;  /* 0x0000000605007c0c */ /* 0x000fc4000bf21070 */
[----:B0-----:R-:W-:-:S04]  /*0cf0*/  LEA R2, P2, R0, UR8, 0x3 ;  /* 0x0000000800027c11 */ /* 0x001fc8000f8418ff */
[----:B------:R-:W-:Y:S01]  /*0d00*/  LEA.HI.X R3, R0, UR9, R3, 0x3, P2 ;  /* 0x0000000900037c11 */ /* 0x000fe200090f1c03 */
[----:B------:R-:W-:-:S04]  /*0d10*/  IMAD.U32 R0, RZ, RZ, UR7 ;  /* 0x00000007ff007e24 */ /* 0x000fc8000f8e00ff */
[----:B------:R0:W-:Y:S01]  /*0d20*/  @P0 STG.E.64 desc[UR10][R2.64], RZ ;  /* 0x000000ff02000986 */ /* 0x0001e2000c101b0a */
[----:B------:R-:W-:-:S13]  /*0d30*/  ISETP.GT.AND.EX P1, PT, R0, RZ, PT, P1 ;  /* 0x000000ff0000720c */ /* 0x000fda0003f24310 */
[----:B0-----:R-:W-:Y:S05]  /*0d40*/  @!P1 EXIT ;  /* 0x000000000000994d */ /* 0x001fea0003800000 */
[----:B------:R-:W-:Y:S01]  /*0d50*/  STG.E.64 desc[UR10][R2.64+0x800], RZ ;  /* 0x000800ff02007986 */ /* 0x000fe2000c101b0a */
[----:B------:R-:W-:Y:S05]  /*0d60*/  EXIT ;  /* 0x000000000000794d */ /* 0x000fea0003800000 */
.L_x_415:
        /* <DEDUP_REMOVED lines=9> */
.L_x_474:


//--------------------- .text._ZN3cub18CUB_300001_SM_10006detail11EmptyKernelIvEEvv --------------------------
	.section	.text._ZN3cub18CUB_300001_SM_10006detail11EmptyKernelIvEEvv,"ax",@progbits
	.align	128
        .global         _ZN3cub18CUB_300001_SM_10006detail11EmptyKernelIvEEvv
        .type           _ZN3cub18CUB_300001_SM_10006detail11EmptyKernelIvEEvv,@function
        .size           _ZN3cub18CUB_300001_SM_10006detail11EmptyKernelIvEEvv,(.L_x_475 - _ZN3cub18CUB_300001_SM_10006detail11EmptyKernelIvEEvv)
        .other          _ZN3cub18CUB_300001_SM_10006detail11EmptyKernelIvEEvv,@"STO_CUDA_ENTRY STV_DEFAULT"
_ZN3cub18CUB_300001_SM_10006detail11EmptyKernelIvEEvv:
.text._ZN3cub18CUB_300001_SM_10006detail11EmptyKernelIvEEvv:
[----:B------:R-:W-:Y:S01]  /*0000*/  LDC R1, c[0x0][0x37c] ;  /* 0x0000df00ff017b82 */ /* 0x000fe20000000800 */
[----:B------:R-:W-:Y:S05]  /*0010*/  EXIT ;  /* 0x000000000000794d */ /* 0x000fea0003800000 */
.L_x_416:
        /* <DEDUP_REMOVED lines=14> */
.L_x_475:


//--------------------- .text._Z6mutatePA48_i     --------------------------
	.section	.text._Z6mutatePA48_i,"ax",@progbits
	.align	128
        .global         _Z6mutatePA48_i
        .type           _Z6mutatePA48_i,@function
        .size           _Z6mutatePA48_i,(.L_x_476 - _Z6mutatePA48_i)
        .other          _Z6mutatePA48_i,@"STO_CUDA_ENTRY STV_DEFAULT"
_Z6mutatePA48_i:
.text._Z6mutatePA48_i:
[----:B------:R-:W-:Y:S01]  /*0000*/  LDC R1, c[0x0][0x37c] ;  /* 0x0000df00ff017b82 */ /* 0x000fe20000000800 */
[----:B------:R-:W0:Y:S07]  /*0010*/  S2R R5, SR_TID.X ;  /* 0x0000000000057919 */ /* 0x000e2e0000002100 */
[----:B------:R-:W0:Y:S01]  /*0020*/  S2UR UR4, SR_CTAID.X ;  /* 0x00000000000479c3 */ /* 0x000e220000002500 */
[----:B------:R-:W-:Y:S02]  /*0030*/  IMAD.MOV.U32 R9, RZ, RZ, -0x266e14b1 ;  /* 0xd991eb4fff097424 */ /* 0x000fe400078e00ff */
[----:B------:R-:W-:-:S05]  /*0040*/  IMAD.MOV.U32 R7, RZ, RZ, RZ ;  /* 0x000000ffff077224 */ /* 0x000fca00078e00ff */
[----:B------:R-:W0:Y:S08]  /*0050*/  LDC R0, c[0x0][0x360] ;  /* 0x0000d800ff007b82 */ /* 0x000e300000000800 */
[----:B------:R-:W1:Y:S01]  /*0060*/  LDC.64 R2, c[0x0][0x380] ;  /* 0x0000e000ff027b82 */ /* 0x000e620000000a00 */
[----:B0-----:R-:W-:Y:S01]  /*0070*/  IMAD R5, R0, UR4, R5 ;  /* 0x0000000400057c24 */ /* 0x001fe2000f8e0205 */
[----:B------:R-:W0:Y:S04]  /*0080*/  LDCU.64 UR4, c[0x0][0x358] ;  /* 0x00006b00ff0477ac */ /* 0x000e280008000a00 */
[----:B------:R-:W-:-:S02]  /*0090*/  LOP3.LUT R0, R5, 0xaad26b49, RZ, 0x3c, !PT ;  /* 0xaad26b4905007812 */ /* 0x000fc400078e3cff */
[C---:B------:R-:W-:Y:S01]  /*00a0*/  ISETP.GT.AND P0, PT, R5.reuse, -0x1, PT ;  /* 0xffffffff0500780c */ /* 0x040fe20003f04270 */
[----:B-1----:R-:W-:-:S03]  /*00b0*/  IMAD.WIDE R2, R5, 0xc0, R2 ;  /* 0x000000c005027825 */ /* 0x002fc600078e0202 */
[----:B------:R-:W-:Y:S01]  /*00c0*/  SEL R9, R9, 0x8bf16996, P0 ;  /* 0x8bf1699609097807 */ /* 0x000fe20000000000 */
[----:B------:R-:W-:-:S03]  /*00d0*/  IMAD R6, R0, 0x4182bed5, RZ ;  /* 0x4182bed500067824 */ /* 0x000fc600078e02ff */
[C---:B------:R-:W-:Y:S01]  /*00e0*/  LOP3.LUT R10, R9.reuse, 0x5491333, RZ, 0x3c, !PT ;  /* 0x05491333090a7812 */ /* 0x040fe200078e3cff */
[C---:B------:R-:W-:Y:S01]  /*00f0*/  VIADD R20, R9.reuse, 0x1f123bb5 ;  /* 0x1f123bb509147836 */ /* 0x040fe20000000000 */
[----:B------:R-:W-:Y:S02]  /*0100*/  IADD3 R0, PT, PT, R9, 0x64f0c9, R6 ;  /* 0x0064f0c909007810 */ /* 0x000fe40007ffe006 */
[C---:B------:R-:W-:Y:S02]  /*0110*/  IADD3 R14, PT, PT, R6.reuse, 0x75bcd15, RZ ;  /* 0x075bcd15060e7810 */ /* 0x040fe40007ffe0ff */
[C---:B------:R-:W-:Y:S01]  /*0120*/  LOP3.LUT R18, R6.reuse, 0x159a55e5, RZ, 0x3c, !PT ;  /* 0x159a55e506127812 */ /* 0x040fe200078e3cff */
[----:B0-----:R-:W-:-:S07]  /*0130*/  VIADD R6, R6, 0x583f19 ;  /* 0x00583f1906067836 */ /* 0x001fce0000000000 */
.L_x_428:
[----:B0-----:R-:W-:Y:S01]  /*0140*/  IADD3 R4, PT, PT, R0, 0x10974f0, RZ ;  /* 0x010974f000047810 */ /* 0x001fe20007ffe0ff */
[----:B------:R-:W-:Y:S01]  /*0150*/  HFMA2 R11, -RZ, RZ, 0, 0 ;  /* 0x00000000ff0b7431 */ /* 0x000fe200000001ff */
[----:B------:R-:W-:Y:S01]  /*0160*/  BSSY.RECONVERGENT B0, `(.L_x_417) ;  /* 0x00000b5000007945 */ /* 0x000fe20003800200 */
[----:B------:R-:W-:Y:S01]  /*0170*/  IMAD.MOV.U32 R9, RZ, RZ, R0 ;  /* 0x000000ffff097224 */ /* 0x000fe200078e0000 */
[----:B------:R-:W-:Y:S01]  /*0180*/  MOV R19, R18 ;  /* 0x0000001200137202 */ /* 0x000fe20000000f00 */
[----:B------:R-:W-:Y:S02]  /*0190*/  IMAD.MOV.U32 R17, RZ, RZ, R20 ;  /* 0x000000ffff117224 */ /* 0x000fe400078e0014 */
[----:B------:R-:W-:Y:S02]  /*01a0*/  IMAD.MOV.U32 R16, RZ, RZ, R10 ;  /* 0x000000ffff107224 */ /* 0x000fe400078e000a */
[----:B------:R-:W-:Y:S02]  /*01b0*/  IMAD.MOV.U32 R15, RZ, RZ, R6 ;  /* 0x000000ffff0f7224 */ /* 0x000fe400078e0006 */
[----:B------:R-:W-:-:S07]  /*01c0*/  IMAD.MOV.U32 R0, RZ, RZ, R4 ;  /* 0x000000ffff007224 */ /* 0x000fce00078e0004 */
.L_x_426:
[----:B------:R-:W-:Y:S01]  /*01d0*/  SHF.R.U32.HI R5, RZ, 0x2, R14 ;  /* 0x00000002ff057819 */ /* 0x000fe2000001160e */
[----:B------:R-:W-:Y:S01]  /*01e0*/  IMAD.SHL.U32 R4, R15, 0x10, RZ ;  /* 0x000000100f047824 */ /* 0x000fe200078e00ff */
[----:B------:R-:W-:Y:S01]  /*01f0*/  MOV R8, 0x2f800000 ;  /* 0x2f80000000087802 */ /* 0x000fe20000000f00 */
[----:B------:R-:W-:Y:S01]  /*0200*/  VIADD R13, R9, 0x587c5 ;  /* 0x000587c5090d7836 */ /* 0x000fe20000000000 */
[----:B------:R-:W-:-:S04]  /*0210*/  LOP3.LUT R5, R5, R14, RZ, 0x3c, !PT ;  /* 0x0000000e05057212 */ /* 0x000fc800078e3cff */
[----:B------:R-:W-:-:S04]  /*0220*/  SHF.L.U32 R6, R5, 0x1, RZ ;  /* 0x0000000105067819 */ /* 0x000fc800000006ff */
[----:B------:R-:W-:-:S04]  /*0230*/  LOP3.LUT R6, R15, R4, R6, 0x96, !PT ;  /* 0x000000040f067212 */ /* 0x000fc800078e9606 */
[----:B------:R-:W-:-:S05]  /*0240*/  LOP3.LUT R6, R6, R5, RZ, 0x3c, !PT ;  /* 0x0000000506067212 */ /* 0x000fca00078e3cff */
[----:B------:R-:W-:-:S05]  /*0250*/  IMAD.IADD R4, R6, 0x1, R13 ;  /* 0x0000000106047824 */ /* 0x000fca00078e020d */
[----:B------:R-:W-:Y:S01]  /*0260*/  I2FP.F32.U32 R5, R4 ;  /* 0x0000000400057245 */ /* 0x000fe20000201000 */
[----:B------:R-:W-:-:S04]  /*0270*/  IMAD.MOV.U32 R4, RZ, RZ, 0x33333333 ;  /* 0x33333333ff047424 */ /* 0x000fc800078e00ff */
[----:B------:R-:W-:Y:S01]  /*0280*/  FFMA R20, R5, R8, 1.1641532182693481445e-10 ;  /* 0x2f00000005147423 */ /* 0x000fe20000000008 */
[----:B------:R-:W-:-:S05]  /*0290*/  IMAD.MOV.U32 R5, RZ, RZ, 0x3fc33333 ;  /* 0x3fc33333ff057424 */ /* 0x000fca00078e00ff */
[----:B------:R-:W0:Y:S02]  /*02a0*/  F2F.F64.F32 R20, R20 ;  /* 0x0000001400147310 */ /* 0x000e240000201800 */
[----:B0-----:R-:W-:-:S14]  /*02b0*/  DSETP.GEU.AND P0, PT, R20, R4, PT ;  /* 0x000000041400722a */ /* 0x001fdc0003f0e000 */
[----:B------:R-:W-:Y:S05]  /*02c0*/  @!P0 BRA `(.L_x_418) ;  /* 0x00000008004c8947 */ /* 0x000fea0003800000 */
[----:B------:R-:W-:Y:S02]  /*02d0*/  SHF.R.U32.HI R10, RZ, 0x2, R19 ;  /* 0x00000002ff0a7819 */ /* 0x000fe40000011613 */
[----:B------:R-:W-:Y:S02]  /*02e0*/  SHF.L.U32 R13, R6, 0x4, RZ ;  /* 0x00000004060d7819 */ /* 0x000fe400000006ff */
[----:B------:R-:W-:-:S05]  /*02f0*/  LOP3.LUT R10, R10, R19, RZ, 0x3c, !PT ;  /* 0x000000130a0a7212 */ /* 0x000fca00078e3cff */
[----:B------:R-:W-:-:S05]  /*0300*/  IMAD.SHL.U32 R12, R10, 0x2, RZ ;  /* 0x000000020a0c7824 */ /* 0x000fca00078e00ff */
[----:B------:R-:W-:Y:S01]  /*0310*/  LOP3.LUT R19, R6, R13, R12, 0x96, !PT ;  /* 0x0000000d06137212 */ /* 0x000fe200078e960c */
[----:B------:R-:W-:-:S03]  /*0320*/  VIADD R13, R9, 0xb0f8a ;  /* 0x000b0f8a090d7836 */ /* 0x000fc60000000000 */
[----:B------:R-:W-:-:S04]  /*0330*/  LOP3.LUT R10, R19, R10, RZ, 0x3c, !PT ;  /* 0x0000000a130a7212 */ /* 0x000fc800078e3cff */
[----:B------:R-:W-:-:S04]  /*0340*/  IADD3 R12, PT, PT, R10, R13, RZ ;  /* 0x0000000d0a0c7210 */ /* 0x000fc80007ffe0ff */
[----:B------:R-:W-:-:S05]  /*0350*/  I2FP.F32.U32 R19, R12 ;  /* 0x0000000c00137245 */ /* 0x000fca0000201000 */
[----:B------:R-:W-:-:S06]  /*0360*/  FFMA R19, R19, R8, 1.1641532182693481445e-10 ;  /* 0x2f00000013137423 */ /* 0x000fcc0000000008 */
[----:B------:R-:W0:Y:S02]  /*0370*/  F2F.F64.F32 R18, R19 ;  /* 0x0000001300127310 */ /* 0x000e240000201800 */
[----:B0-----:R-:W-:-:S14]  /*0380*/  DSETP.GEU.AND P0, PT, R18, R4, PT ;  /* 0x000000041200722a */ /* 0x001fdc0003f0e000 */
[----:B------:R-:W-:Y:S05]  /*0390*/  @!P0 BRA `(.L_x_419) ;  /* 0x0000000800008947 */ /* 0x000fea0003800000 */
[----:B------:R-:W-:Y:S01]  /*03a0*/  SHF.R.U32.HI R12, RZ, 0x2, R17 ;  /* 0x00000002ff0c7819 */ /* 0x000fe20000011611 */
[----:B------:R-:W-:-:S03]  /*03b0*/  IMAD.SHL.U32 R13, R10, 0x10, RZ ;  /* 0x000000100a0d7824 */ /* 0x000fc600078e00ff */
[----:B------:R-:W-:-:S05]  /*03c0*/  LOP3.LUT R12, R12, R17, RZ, 0x3c, !PT ;  /* 0x000000110c0c7212 */ /* 0x000fca00078e3cff */
[----:B------:R-:W-:-:S05]  /*03d0*/  IMAD.SHL.U32 R14, R12, 0x2, RZ ;  /* 0x000000020c0e7824 */ /* 0x000fca00078e00ff */
[----:B------:R-:W-:Y:S02]  /*03e0*/  LOP3.LUT R17, R10, R13, R14, 0x96, !PT ;  /* 0x0000000d0a117212 */ /* 0x000fe400078e960e */
[----:B------:R-:W-:Y:S02]  /*03f0*/  IADD3 R13, PT, PT, R9, 0x10974f, RZ ;  /* 0x0010974f090d7810 */ /* 0x000fe40007ffe0ff */
[----:B------:R-:W-:-:S05]  /*0400*/  LOP3.LUT R12, R17, R12, RZ, 0x3c, !PT ;  /* 0x0000000c110c7212 */ /* 0x000fca00078e3cff */
[----:B------:R-:W-:-:S05]  /*0410*/  IMAD.IADD R14, R12, 0x1, R13 ;  /* 0x000000010c0e7824 */ /* 0x000fca00078e020d */
[----:B------:R-:W-:-:S05]  /*0420*/  I2FP.F32.U32 R17, R14 ;  /* 0x0000000e00117245 */ /* 0x000fca0000201000 */
[----:B------:R-:W-:-:S04]  /*0430*/  FFMA R17, R17, R8, 1.1641532182693481445e-10 ;  /* 0x2f00000011117423 */ /* 0x000fc80000000008 */
[----:B------:R-:W0:Y:S02]  /*0440*/  F2F.F64.F32 R18, R17 ;  /* 0x0000001100127310 */ /* 0x000e240000201800 */
[----:B0-----:R-:W-:-:S14]  /*0450*/  DSETP.GEU.AND P0, PT, R18, R4, PT ;  /* 0x000000041200722a */ /* 0x001fdc0003f0e000 */
[----:B------:R-:W-:Y:S05]  /*0460*/  @!P0 BRA `(.L_x_420) ;  /* 0x0000000400b08947 */ /* 0x000fea0003800000 */
[----:B------:R-:W-:-:S04]  /*0470*/  SHF.R.U32.HI R13, RZ, 0x2, R16 ;  /* 0x00000002ff0d7819 */ /* 0x000fc80000011610 */
[----:B------:R-:W-:Y:S01]  /*0480*/  LOP3.LUT R14, R13, R16, RZ, 0x3c, !PT ;  /* 0x000000100d0e7212 */ /* 0x000fe200078e3cff */
[----:B------:R-:W-:-:S03]  /*0490*/  IMAD.SHL.U32 R13, R12, 0x10, RZ ;  /* 0x000000100c0d7824 */ /* 0x000fc600078e00ff */
[----:B------:R-:W-:-:S04]  /*04a0*/  SHF.L.U32 R16, R14, 0x1, RZ ;  /* 0x000000010e107819 */ /* 0x000fc800000006ff */
[----:B------:R-:W-:Y:S01]  /*04b0*/  LOP3.LUT R17, R12, R13, R16, 0x96, !PT ;  /* 0x0000000d0c117212 */ /* 0x000fe200078e9610 */
[----:B------:R-:W-:-:S03]  /*04c0*/  VIADD R13, R9, 0x161f14 ;  /* 0x00161f14090d7836 */ /* 0x000fc60000000000 */
[----:B------:R-:W-:-:S05]  /*04d0*/  LOP3.LUT R14, R17, R14, RZ, 0x3c, !PT ;  /* 0x0000000e110e7212 */ /* 0x000fca00078e3cff */
[----:B------:R-:W-:-:S05]  /*04e0*/  IMAD.IADD R16, R14, 0x1, R13 ;  /* 0x000000010e107824 */ /* 0x000fca00078e020d */
[----:B------:R-:W-:-:S05]  /*04f0*/  I2FP.F32.U32 R17, R16 ;  /* 0x0000001000117245 */ /* 0x000fca0000201000 */
[----:B------:R-:W-:-:S06]  /*0500*/  FFMA R17, R17, R8, 1.1641532182693481445e-10 ;  /* 0x2f00000011117423 */ /* 0x000fcc0000000008 */
        /* <DEDUP_REMOVED lines=12> */
[----:B------:R-:W-:-:S04]  /*05d0*/  FFMA R15, R15, R8, 1.1641532182693481445e-10 ;  /* 0x2f0000000f0f7423 */ /* 0x000fc80000000008 */
[----:B------:R-:W0:Y:S02]  /*05e0*/  F2F.F64.F32 R16, R15 ;  /* 0x0000000f00107310 */ /* 0x000e240000201800 */
[----:B0-----:R-:W-:-:S14]  /*05f0*/  DSETP.GEU.AND P0, PT, R16, R4, PT ;  /* 0x000000041000722a */ /* 0x001fdc0003f0e000 */
[----:B------:R-:W-:Y:S05]  /*0600*/  @!P0 BRA `(.L_x_422) ;  /* 0x0000000400108947 */ /* 0x000fea0003800000 */
[----:B------:R-:W-:-:S04]  /*0610*/  SHF.R.U32.HI R13, RZ, 0x2, R6 ;  /* 0x00000002ff0d7819 */ /* 0x000fc80000011606 */
[----:B------:R-:W-:Y:S01]  /*0620*/  LOP3.LUT R20, R13, R6, RZ, 0x3c, !PT ;  /* 0x000000060d147212 */ /* 0x000fe200078e3cff */
[----:B------:R-:W-:-:S04]  /*0630*/  IMAD.SHL.U32 R13, R18, 0x10, RZ ;  /* 0x00000010120d7824 */ /* 0x000fc800078e00ff */
        /* <DEDUP_REMOVED lines=19> */
[----:B------:R-:W-:-:S04]  /*0770*/  FFMA R15, R15, R8, 1.1641532182693481445e-10 ;  /* 0x2f0000000f0f7423 */ /* 0x000fc80000000008 */
[----:B------:R-:W0:Y:S02]  /*0780*/  F2F.F64.F32 R16, R15 ;  /* 0x0000000f00107310 */ /* 0x000e240000201800 */
[----:B0-----:R-:W-:-:S14]  /*0790*/  DSETP.GEU.AND P0, PT, R16, R4, PT ;  /* 0x000000041000722a */ /* 0x001fdc0003f0e000 */
[----:B------:R-:W-:Y:S05]  /*07a0*/  @!P0 BRA `(.L_x_424) ;  /* 0x0000000000708947 */ /* 0x000fea0003800000 */
[----:B------:R-:W-:Y:S01]  /*07b0*/  SHF.R.U32.HI R13, RZ, 0x2, R12 ;  /* 0x00000002ff0d7819 */ /* 0x000fe2000001160c */
[----:B------:R-:W-:Y:S01]  /*07c0*/  VIADD R9, R9, 0x2c3e28 ;  /* 0x002c3e2809097836 */ /* 0x000fe20000000000 */
[----:B------:R-:W-:Y:S02]  /*07d0*/  SHF.L.U32 R15, R10, 0x4, RZ ;  /* 0x000000040a0f7819 */ /* 0x000fe400000006ff */
[----:B------:R-:W-:-:S05]  /*07e0*/  LOP3.LUT R13, R13, R12, RZ, 0x3c, !PT ;  /* 0x0000000c0d0d7212 */ /* 0x000fca00078e3cff */
[----:B------:R-:W-:-:S05]  /*07f0*/  IMAD.SHL.U32 R6, R13, 0x2, RZ ;  /* 0x000000020d067824 */ /* 0x000fca00078e00ff */
[----:B------:R-:W-:-:S04]  /*0800*/  LOP3.LUT R6, R10, R15, R6, 0x96, !PT ;  /* 0x0000000f0a067212 */ /* 0x000fc800078e9606 */
[----:B------:R-:W-:-:S04]  /*0810*/  LOP3.LUT R6, R6, R13, RZ, 0x3c, !PT ;  /* 0x0000000d06067212 */ /* 0x000fc800078e3cff */
[----:B------:R-:W-:-:S04]  /*0820*/  IADD3 R12, PT, PT, R6, R9, RZ ;  /* 0x00000009060c7210 */ /* 0x000fc80007ffe0ff */
[----:B------:R-:W-:-:S05]  /*0830*/  I2FP.F32.U32 R13, R12 ;  /* 0x0000000c000d7245 */ /* 0x000fca0000201000 */
[----:B------:R-:W-:-:S06]  /*0840*/  FFMA R13, R13, R8, 1.1641532182693481445e-10 ;  /* 0x2f0000000d0d7423 */ /* 0x000fcc0000000008 */
[----:B------:R-:W0:Y:S02]  /*0850*/  F2F.F64.F32 R12, R13 ;  /* 0x0000000d000c7310 */ /* 0x000e240000201800 */
[----:B0-----:R-:W-:-:S14]  /*0860*/  DSETP.GEU.AND P0, PT, R12, R4, PT ;  /* 0x000000040c00722a */ /* 0x001fdc0003f0e000 */
[----:B------:R-:W-:Y:S05]  /*0870*/  @!P0 BRA `(.L_x_425) ;  /* 0x0000000000208947 */ /* 0x000fea0003800000 */
[----:B------:R-:W-:Y:S01]  /*0880*/  VIADD R11, R11, 0x8 ;  /* 0x000000080b0b7836 */ /* 0x000fe20000000000 */
[----:B------:R-:W-:Y:S01]  /*0890*/  MOV R17, R20 ;  /* 0x0000001400117202 */ /* 0x000fe20000000f00 */
[----:B------:R-:W-:Y:S02]  /*08a0*/  IMAD.MOV.U32 R19, RZ, RZ, R18 ;  /* 0x000000ffff137224 */ /* 0x000fe400078e0012 */
[----:B------:R-:W-:Y:S01]  /*08b0*/  IMAD.MOV.U32 R16, RZ, RZ, R10 ;  /* 0x000000ffff107224 */ /* 0x000fe200078e000a */
[----:B------:R-:W-:Y:S01]  /*08c0*/  ISETP.NE.AND P0, PT, R11, 0x30, PT ;  /* 0x000000300b00780c */ /* 0x000fe20003f05270 */
[----:B------:R-:W-:-:S12]  /*08d0*/  IMAD.MOV.U32 R15, RZ, RZ, R6 ;  /* 0x000000ffff0f7224 */ /* 0x000fd800078e0006 */
[----:B------:R-:W-:Y:S05]  /*08e0*/  @P0 BRA `(.L_x_426) ;  /* 0xfffffff800380947 */ /* 0x000fea000383ffff */
[----:B------:R-:W-:Y:S05]  /*08f0*/  BRA `(.L_x_427) ;  /* 0x0000000000ec7947 */ /* 0x000fea0003800000 */
.L_x_425:
[----:B------:R-:W-:Y:S01]  /*0900*/  IADD3 R11, PT, PT, R11, 0x7, RZ ;  /* 0x000000070b0b7810 */ /* 0x000fe20007ffe0ff */
[----:B------:R-:W-:Y:S01]  /*0910*/  IMAD.MOV.U32 R19, RZ, RZ, R14 ;  /* 0x000000ffff137224 */ /* 0x000fe200078e000e */
[----:B------:R-:W-:Y:S01]  /*0920*/  MOV R16, R20 ;  /* 0x0000001400107202 */ /* 0x000fe20000000f00 */
[----:B------:R-:W-:Y:S02]  /*0930*/  IMAD.MOV.U32 R17, RZ, RZ, R18 ;  /* 0x000000ffff117224 */ /* 0x000fe400078e0012 */
[----:B------:R-:W-:Y:S02]  /*0940*/  IMAD.MOV.U32 R15, RZ, RZ, R10 ;  /* 0x000000ffff0f7224 */ /* 0x000fe400078e000a */
[----:B------:R-:W-:Y:S01]  /*0950*/  IMAD.MOV.U32 R13, RZ, RZ, R9 ;  /* 0x000000ffff0d7224 */ /* 0x000fe200078e0009 */
[----:B------:R-:W-:Y:S06]  /*0960*/  BRA `(.L_x_418) ;  /* 0x0000000000a47947 */ /* 0x000fec0003800000 */
.L_x_424:
[----:B------:R-:W-:Y:S01]  /*0970*/  IADD3 R11, PT, PT, R11, 0x6, RZ ;  /* 0x000000060b0b7810 */ /* 0x000fe20007ffe0ff */
[----:B------:R-:W-:Y:S01]  /*0980*/  IMAD.MOV.U32 R19, RZ, RZ, R12 ;  /* 0x000000ffff137224 */ /* 0x000fe200078e000c */
[----:B------:R-:W-:Y:S01]  /*0990*/  MOV R16, R18 ;  /* 0x0000001200107202 */ /* 0x000fe20000000f00 */
[----:B------:R-:W-:Y:S02]  /*09a0*/  IMAD.MOV.U32 R17, RZ, RZ, R14 ;  /* 0x000000ffff117224 */ /* 0x000fe400078e000e */
[----:B------:R-:W-:Y:S02]  /*09b0*/  IMAD.MOV.U32 R15, RZ, RZ, R20 ;  /* 0x000000ffff0f7224 */ /* 0x000fe400078e0014 */
[----:B------:R-:W-:Y:S01]  /*09c0*/  IMAD.MOV.U32 R6, RZ, RZ, R10 ;  /* 0x000000ffff067224 */ /* 0x000fe200078e000a */
[----:B------:R-:W-:Y:S06]  /*09d0*/  BRA `(.L_x_418) ;  /* 0x0000000000887947 */ /* 0x000fec0003800000 */
.L_x_423:
[----:B------:R-:W-:Y:S01]  /*09e0*/  IADD3 R11, PT, PT, R11, 0x5, RZ ;  /* 0x000000050b0b7810 */ /* 0x000fe20007ffe0ff */
[----:B------:R-:W-:Y:S01]  /*09f0*/  IMAD.MOV.U32 R19, RZ, RZ, R10 ;  /* 0x000000ffff137224 */ /* 0x000fe200078e000a */
[----:B------:R-:W-:Y:S01]  /*0a00*/  MOV R16, R14 ;  /* 0x0000000e00107202 */ /* 0x000fe20000000f00 */
[----:B------:R-:W-:Y:S02]  /*0a10*/  IMAD.MOV.U32 R17, RZ, RZ, R12 ;  /* 0x000000ffff117224 */ /* 0x000fe400078e000c */
[----:B------:R-:W-:Y:S02]  /*0a20*/  IMAD.MOV.U32 R15, RZ, RZ, R18 ;  /* 0x000000ffff0f7224 */ /* 0x000fe400078e0012 */
[----:B------:R-:W-:Y:S01]  /*0a30*/  IMAD.MOV.U32 R6, RZ, RZ, R20 ;  /* 0x000000ffff067224 */ /* 0x000fe200078e0014 */
[----:B------:R-:W-:Y:S06]  /*0a40*/  BRA `(.L_x_418) ;  /* 0x00000000006c7947 */ /* 0x000fec0003800000 */
.L_x_422:
[----:B------:R-:W-:Y:S01]  /*0a50*/  IMAD.MOV.U32 R19, RZ, RZ, R6 ;  /* 0x000000ffff137224 */ /* 0x000fe200078e0006 */
[----:B------:R-:W-:Y:S01]  /*0a60*/  IADD3 R11, PT, PT, R11, 0x4, RZ ;  /* 0x000000040b0b7810 */ /* 0x000fe20007ffe0ff */
[----:B------:R-:W-:Y:S01]  /*0a70*/  IMAD.MOV.U32 R17, RZ, RZ, R10 ;  /* 0x000000ffff117224 */ /* 0x000fe200078e000a */
[----:B------:R-:W-:Y:S01]  /*0a80*/  MOV R16, R12 ;  /* 0x0000000c00107202 */ /* 0x000fe20000000f00 */
[----:B------:R-:W-:Y:S02]  /*0a90*/  IMAD.MOV.U32 R15, RZ, RZ, R14 ;  /* 0x000000ffff0f7224 */ /* 0x000fe400078e000e */
[----:B------:R-:W-:Y:S01]  /*0aa0*/  IMAD.MOV.U32 R6, RZ, RZ, R18 ;  /* 0x000000ffff067224 */ /* 0x000fe200078e0012 */
[----:B------:R-:W-:Y:S06]  /*0ab0*/  BRA `(.L_x_418) ;  /* 0x0000000000507947 */ /* 0x000fec0003800000 */
.L_x_421:
[----:B------:R-:W-:Y:S01]  /*0ac0*/  IMAD.MOV.U32 R19, RZ, RZ, R15 ;  /* 0x000000ffff137224 */ /* 0x000fe200078e000f */
[----:B------:R-:W-:Y:S01]  /*0ad0*/  IADD3 R11, PT, PT, R11, 0x3, RZ ;  /* 0x000000030b0b7810 */ /* 0x000fe20007ffe0ff */
[----:B------:R-:W-:Y:S01]  /*0ae0*/  IMAD.MOV.U32 R17, RZ, RZ, R6 ;  /* 0x000000ffff117224 */ /* 0x000fe200078e0006 */
[----:B------:R-:W-:Y:S01]  /*0af0*/  MOV R16, R10 ;  /* 0x0000000a00107202 */ /* 0x000fe20000000f00 */
[----:B------:R-:W-:Y:S02]  /*0b00*/  IMAD.MOV.U32 R15, RZ, RZ, R12 ;  /* 0x000000ffff0f7224 */ /* 0x000fe400078e000c */
[----:B------:R-:W-:Y:S01]  /*0b10*/  IMAD.MOV.U32 R6, RZ, RZ, R14 ;  /* 0x000000ffff067224 */ /* 0x000fe200078e000e */
[----:B------:R-:W-:Y:S06]  /*0b20*/  BRA `(.L_x_418) ;  /* 0x0000000000347947 */ /* 0x000fec0003800000 */
.L_x_420:
[----:B------:R-:W-:Y:S01]  /*0b30*/  IMAD.MOV.U32 R19, RZ, RZ, R16 ;  /* 0x000000ffff137224 */ /* 0x000fe200078e0010 */
[----:B------:R-:W-:Y:S01]  /*0b40*/  MOV R16, R6 ;  /* 0x0000000600107202 */ /* 0x000fe20000000f00 */
[----:B------:R-:W-:Y:S01]  /*0b50*/  IMAD.MOV.U32 R17, RZ, RZ, R15 ;  /* 0x000000ffff117224 */ /* 0x000fe200078e000f */
[----:B------:R-:W-:Y:S01]  /*0b60*/  IADD3 R11, PT, PT, R11, 0x2, RZ ;  /* 0x000000020b0b7810 */ /* 0x000fe20007ffe0ff */
[----:B------:R-:W-:Y:S02]  /*0b70*/  IMAD.MOV.U32 R15, RZ, RZ, R10 ;  /* 0x000000ffff0f7224 */ /* 0x000fe400078e000a */
[----:B------:R-:W-:Y:S01]  /*0b80*/  IMAD.MOV.U32 R6, RZ, RZ, R12 ;  /* 0x000000ffff067224 */ /* 0x000fe200078e000c */
[----:B------:R-:W-:Y:S06]  /*0b90*/  BRA `(.L_x_418) ;  /* 0x0000000000187947 */ /* 0x000fec0003800000 */
.L_x_419:
[----:B------:R-:W-:Y:S01]  /*0ba0*/  IMAD.MOV.U32 R19, RZ, RZ, R17 ;  /* 0x000000ffff137224 */ /* 0x000fe200078e0011 */
[----:B------:R-:W-:Y:S01]  /*0bb0*/  IADD3 R11, PT, PT, R11, 0x1, RZ ;  /* 0x000000010b0b7810 */ /* 0x000fe20007ffe0ff */
[----:B------:R-:W-:Y:S01]  /*0bc0*/  IMAD.MOV.U32 R17, RZ, RZ, R16 ;  /* 0x000000ffff117224 */ /* 0x000fe200078e0010 */
[----:B------:R-:W-:Y:S01]  /*0bd0*/  MOV R16, R15 ;  /* 0x0000000f00107202 */ /* 0x000fe20000000f00 */
[----:B------:R-:W-:Y:S02]  /*0be0*/  IMAD.MOV.U32 R15, RZ, RZ, R6 ;  /* 0x000000ffff0f7224 */ /* 0x000fe400078e0006 */
[----:B------:R-:W-:-:S07]  /*0bf0*/  IMAD.MOV.U32 R6, RZ, RZ, R10 ;  /* 0x000000ffff067224 */ /* 0x000fce00078e000a */
.L_x_418:
[----:B------:R-:W-:-:S04]  /*0c00*/  IMAD.WIDE.U32 R8, R11, 0x4, R2 ;  /* 0x000000040b087825 */ /* 0x000fc800078e0002 */
[----:B------:R-:W-:Y:S01]  /*0c10*/  IMAD.WIDE.U32 R4, R7, 0x4, R2 ;  /* 0x0000000407047825 */ /* 0x000fe200078e0002 */
[----:B------:R-:W2:Y:S04]  /*0c20*/  LDG.E R21, desc[UR4][R8.64] ;  /* 0x0000000408157981 */ /* 0x000ea8000c1e1900 */
[----:B------:R-:W3:Y:S01]  /*0c30*/  LDG.E R11, desc[UR4][R4.64] ;  /* 0x00000004040b7981 */ /* 0x000ee2000c1e1900 */
[----:B------:R-:W-:Y:S01]  /*0c40*/  MOV R14, R19 ;  /* 0x00000013000e7202 */ /* 0x000fe20000000f00 */
[----:B------:R-:W-:Y:S01]  /*0c50*/  IMAD.MOV.U32 R18, RZ, RZ, R17 ;  /* 0x000000ffff127224 */ /* 0x000fe200078e0011 */
[----:B------:R-:W-:Y:S01]  /*0c60*/  MOV R10, R15 ;  /* 0x0000000f000a7202 */ /* 0x000fe20000000f00 */
[----:B------:R-:W-:Y:S02]  /*0c70*/  IMAD.MOV.U32 R20, RZ, RZ, R16 ;  /* 0x000000ffff147224 */ /* 0x000fe400078e0010 */
[----:B------:R-:W-:Y:S01]  /*0c80*/  IMAD.MOV.U32 R0, RZ, RZ, R13 ;  /* 0x000000ffff007224 */ /* 0x000fe200078e000d */
[----:B--2---:R0:W-:Y:S04]  /*0c90*/  STG.E desc[UR4][R4.64], R21 ;  /* 0x0000001504007986 */ /* 0x0041e8000c101904 */
[----:B---3--:R0:W-:Y:S02]  /*0ca0*/  STG.E desc[UR4][R8.64], R11 ;  /* 0x0000000b08007986 */ /* 0x0081e4000c101904 */
.L_x_427:
[----:B------:R-:W-:Y:S05]  /*0cb0*/  BSYNC.RECONVERGENT B0 ;  /* 0x0000000000007941 */ /* 0x000fea0003800200 */
.L_x_417:
[----:B------:R-:W-:-:S04]  /*0cc0*/  IADD3 R7, PT, PT, R7, 0x1, RZ ;  /* 0x0000000107077810 */ /* 0x000fc80007ffe0ff */
[----:B------:R-:W-:-:S13]  /*0cd0*/  ISETP.NE.AND P0, PT, R7, 0x30, PT ;  /* 0x000000300700780c */ /* 0x000fda0003f05270 */
[----:B------:R-:W-:Y:S05]  /*0ce0*/  @P0 BRA `(.L_x_428) ;  /* 0xfffffff400140947 */ /* 0x000fea000383ffff */
[----:B------:R-:W-:Y:S05]  /*0cf0*/  EXIT ;  /* 0x000000000000794d */ /* 0x000fea0003800000 */
.L_x_429:
        /* <DEDUP_REMOVED lines=16> */
.L_x_476:


//--------------------- .text._Z21crossover_and_migratePA48_iPfS1_S0_ --------------------------
	.section	.text._Z21crossover_and_migratePA48_iPfS1_S0_,"ax",@progbits
	.align	128
        .global         _Z21crossover_and_migratePA48_iPfS1_S0_
        .type           _Z21crossover_and_migratePA48_iPfS1_S0_,@function
        .size           _Z21crossover_and_migratePA48_iPfS1_S0_,(.L_x_477 - _Z21crossover_and_migratePA48_iPfS1_S0_)
        .other          _Z21crossover_and_migratePA48_iPfS1_S0_,@"STO_CUDA_ENTRY STV_DEFAULT"
_Z21crossover_and_migratePA48_iPfS1_S0_:
.text._Z21crossover_and_migratePA48_iPfS1_S0_:
[----:B------:R-:W0:Y:S01]  /*0000*/  LDC R1, c[0x0][0x37c] ;  /* 0x0000df00ff017b82 */ /* 0x000e220000000800 */
[----:B------:R-:W-:Y:S01]  /*0010*/  MOV R0, 0x1c0 ;  /* 0x000001c000007802 */ /* 0x000fe20000000f00 */
[----:B------:R-:W1:Y:S01]  /*0020*/  LDCU UR4, c[0x0][0x2f8] ;  /* 0x00005f00ff0477ac */ /* 0x000e620008000800 */
[----:B0-----:R-:W-:-:S05]  /*0030*/  VIADD R1, R1, 0xfffffff8 ;  /* 0xfffffff801017836 */ /* 0x001fca0000000000 */
[----:B------:R0:W2:Y:S01]  /*0040*/  LDC.64 R6, c[0x4][R0] ;  /* 0x0100000000067b82 */ /* 0x0000a20000000a00 */
[----:B------:R-:W3:Y:S01]  /*0050*/  LDCU UR5, c[0x0][0x2fc] ;  /* 0x00005f80ff0577ac */ /* 0x000ee20008000800 */
[----:B------:R-:W-:Y:S02]  /*0060*/  IMAD.MOV.U32 R4, RZ, RZ, 0x4 ;  /* 0x00000004ff047424 */ /* 0x000fe400078e00ff */
[----:B------:R-:W-:Y:S01]  /*0070*/  IMAD.MOV.U32 R5, RZ, RZ, RZ ;  /* 0x000000ffff057224 */ /* 0x000fe200078e00ff */
[----:B-1----:R-:W-:-:S05]  /*0080*/  IADD3 R22, P0, PT, R1, UR4, RZ ;  /* 0x0000000401167c10 */ /* 0x002fca000ff1e0ff */
[----:B0--3--:R-:W-:-:S08]  /*0090*/  IMAD.X R2, RZ, RZ, UR5, P0 ;  /* 0x00000005ff027e24 */ /* 0x009fd000080e06ff */
[----:B------:R-:W-:-:S07]  /*00a0*/  LEPC R20, `(.L_x_430) ;  /* 0x000000001014794e */ /* 0x000fce0000000000 */
[----:B--2---:R-:W-:Y:S05]  /*00b0*/  CALL.ABS.NOINC R6 ;  /* 0x0000000006007343 */ /* 0x004fea0003c00000 */
.L_x_430:
[----:B------:R-:W-:Y:S01]  /*00c0*/  ISETP.NE.U32.AND P0, PT, R4, RZ, PT ;  /* 0x000000ff0400720c */ /* 0x000fe20003f05070 */
[----:B------:R-:W-:Y:S02]  /*00d0*/  IMAD.MOV.U32 R16, RZ, RZ, R4 ;  /* 0x000000ffff107224 */ /* 0x000fe400078e0004 */
[----:B------:R-:W-:Y:S01]  /*00e0*/  IMAD.MOV.U32 R17, RZ, RZ, R5 ;  /* 0x000000ffff117224 */ /* 0x000fe200078e0005 */
[----:B------:R-:W-:-:S13]  /*00f0*/  ISETP.NE.AND.EX P0, PT, R5, RZ, PT, P0 ;  /* 0x000000ff0500720c */ /* 0x000fda0003f05300 */
[----:B------:R-:W-:Y:S05]  /*0100*/  @P0 BRA `(.L_x_431) ;  /* 0x0000000000440947 */ /* 0x000fea0003800000 */
[----:B------:R-:W-:Y:S02]  /*0110*/  MOV R0, 0x1c8 ;  /* 0x000001c800007802 */ /* 0x000fe40000000f00 */
[----:B------:R-:W-:Y:S02]  /*0120*/  CS2R R4, SRZ ;  /* 0x0000000000047805 */ /* 0x000fe4000001ff00 */
[----:B------:R0:W1:Y:S05]  /*0130*/  LDC.64 R6, c[0x4][R0] ;  /* 0x0100000000067b82 */ /* 0x00006a0000000a00 */
[----:B------:R-:W-:-:S07]  /*0140*/  LEPC R20, `(.L_x_432) ;  /* 0x000000001014794e */ /* 0x000fce0000000000 */
[----:B01----:R-:W-:Y:S05]  /*0150*/  CALL.ABS.NOINC R6 ;  /* 0x0000000006007343 */ /* 0x003fea0003c00000 */
.L_x_432:
[----:B------:R-:W0:Y:S01]  /*0160*/  LDC.64 R10, c[0x4][0x1a8] ;  /* 0x01006a00ff0a7b82 */ /* 0x000e220000000a00 */
[----:B------:R-:W-:Y:S01]  /*0170*/  MOV R0, 0x1b8 ;  /* 0x000001b800007802 */ /* 0x000fe20000000f00 */
[----:B------:R-:W1:Y:S01]  /*0180*/  LDCU.64 UR4, c[0x4][0x1b0] ;  /* 0x01003600ff0477ac */ /* 0x000e620008000a00 */
[----:B------:R-:W-:Y:S02]  /*0190*/  IMAD.MOV.U32 R6, RZ, RZ, R22 ;  /* 0x000000ffff067224 */ /* 0x000fe400078e0016 */
[----:B------:R-:W-:-:S03]  /*01a0*/  IMAD.MOV.U32 R7, RZ, RZ, R2 ;  /* 0x000000ffff077224 */ /* 0x000fc600078e0002 */
[----:B------:R2:W3:Y:S01]  /*01b0*/  LDC.64 R8, c[0x4][R0] ;  /* 0x0100000000087b82 */ /* 0x0004e20000000a00 */
[----:B-1----:R-:W-:Y:S02]  /*01c0*/  IMAD.U32 R4, RZ, RZ, UR4 ;  /* 0x00000004ff047e24 */ /* 0x002fe4000f8e00ff */
[----:B------:R-:W-:Y:S01]  /*01d0*/  IMAD.U32 R5, RZ, RZ, UR5 ;  /* 0x00000005ff057e24 */ /* 0x000fe2000f8e00ff */
[----:B0-----:R2:W-:Y:S06]  /*01e0*/  STL.64 [R1], R10 ;  /* 0x0000000a01007387 */ /* 0x0015ec0000100a00 */
[----:B------:R-:W-:-:S07]  /*01f0*/  LEPC R20, `(.L_x_433) ;  /* 0x000000001014794e */ /* 0x000fce0000000000 */
[----:B--23--:R-:W-:Y:S05]  /*0200*/  CALL.ABS.NOINC R8 ;  /* 0x0000000008007343 */ /* 0x00cfea0003c00000 */
.L_x_433:
[----:B------:R-:W-:Y:S05]  /*0210*/  BPT.TRAP 0x1 ;  /* 0x000000040000795c */ /* 0x000fea0000300000 */
.L_x_431:
[----:B------:R-:W-:Y:S01]  /*0220*/  MOV R0, 0x1c0 ;  /* 0x000001c000007802 */ /* 0x000fe20000000f00 */
[----:B------:R-:W-:Y:S02]  /*0230*/  IMAD.MOV.U32 R4, RZ, RZ, 0x8 ;  /* 0x00000008ff047424 */ /* 0x000fe400078e00ff */
[----:B------:R-:W-:Y:S01]  /*0240*/  IMAD.MOV.U32 R5, RZ, RZ, RZ ;  /* 0x000000ffff057224 */ /* 0x000fe200078e00ff */
[----:B------:R0:W1:Y:S06]  /*0250*/  LDC.64 R6, c[0x4][R0] ;  /* 0x0100000000067b82 */ /* 0x00006c0000000a00 */
[----:B------:R-:W-:-:S07]  /*0260*/  LEPC R20, `(.L_x_434) ;  /* 0x000000001014794e */ /* 0x000fce0000000000 */
[----:B01----:R-:W-:Y:S05]  /*0270*/  CALL.ABS.NOINC R6 ;  /* 0x0000000006007343 */ /* 0x003fea0003c00000 */
.L_x_434:
[----:B------:R-:W0:Y:S01]  /*0280*/  LDC.64 R24, c[0x0][0x358] ;  /* 0x0000d600ff187b82 */ /* 0x000e220000000a00 */
[----:B------:R-:W-:Y:S01]  /*0290*/  ISETP.NE.U32.AND P0, PT, R4, RZ, PT ;  /* 0x000000ff0400720c */ /* 0x000fe20003f05070 */
[----:B------:R-:W-:Y:S02]  /*02a0*/  IMAD.MOV.U32 R18, RZ, RZ, R4 ;  /* 0x000000ffff127224 */ /* 0x000fe400078e0004 */
[----:B------:R-:W-:Y:S01]  /*02b0*/  IMAD.MOV.U32 R19, RZ, RZ, R5 ;  /* 0x000000ffff137224 */ /* 0x000fe200078e0005 */
[----:B------:R-:W-:-:S13]  /*02c0*/  ISETP.NE.AND.EX P0, PT, R5, RZ, PT, P0 ;  /* 0x000000ff0500720c */ /* 0x000fda0003f05300 */
[----:B------:R-:W-:Y:S05]  /*02d0*/  @P0 BRA `(.L_x_435) ;  /* 0x0000000000440947 */ /* 0x000fea0003800000 */
[----:B------:R-:W-:Y:S02]  /*02e0*/  MOV R0, 0x1c8 ;  /* 0x000001c800007802 */ /* 0x000fe40000000f00 */
[----:B------:R-:W-:Y:S02]  /*02f0*/  CS2R R4, SRZ ;  /* 0x0000000000047805 */ /* 0x000fe4000001ff00 */
[----:B------:R1:W2:Y:S05]  /*0300*/  LDC.64 R6, c[0x4][R0] ;  /* 0x0100000000067b82 */ /* 0x0002aa0000000a00 */
[----:B------:R-:W-:-:S07]  /*0310*/  LEPC R20, `(.L_x_436) ;  /* 0x000000001014794e */ /* 0x000fce0000000000 */
[----:B012---:R-:W-:Y:S05]  /*0320*/  CALL.ABS.NOINC R6 ;  /* 0x0000000006007343 */ /* 0x007fea0003c00000 */
.L_x_436:
        /* <DEDUP_REMOVED lines=11> */
.L_x_437:
[----:B------:R-:W-:Y:S05]  /*03e0*/  BPT.TRAP 0x1 ;  /* 0x000000040000795c */ /* 0x000fea0000300000 */
.L_x_435:
[----:B0-----:R-:W-:Y:S02]  /*03f0*/  R2UR UR4, R24 ;  /* 0x00000000180472ca */ /* 0x001fe400000e0000 */
[----:B------:R-:W-:-:S13]  /*0400*/  R2UR UR5, R25 ;  /* 0x00000000190572ca */ /* 0x000fda00000e0000 */
[----:B------:R0:W5:Y:S01]  /*0410*/  LD.E R11, desc[UR4][R16.64] ;  /* 0x00000004100b7980 */ /* 0x000162000c101900 */
[----:B------:R-:W-:Y:S01]  /*0420*/  BSSY.RECONVERGENT B0, `(.L_x_438) ;  /* 0x000001c000007945 */ /* 0x000fe20003800200 */
[----:B------:R-:W-:Y:S01]  /*0430*/  IMAD.MOV.U32 R7, RZ, RZ, 0x3e8 ;  /* 0x000003e8ff077424 */ /* 0x000fe200078e00ff */
[----:B------:R-:W-:Y:S01]  /*0440*/  CS2R R8, SRZ ;  /* 0x0000000000087805 */ /* 0x000fe2000001ff00 */
[----:B------:R-:W-:-:S07]  /*0450*/  IMAD.MOV.U32 R10, RZ, RZ, RZ ;  /* 0x000000ffff0a7224 */ /* 0x000fce00078e00ff */
.L_x_439:
[----:B------:R-:W-:Y:S01]  /*0460*/  IADD3 R5, P0, PT, R7, -R8, RZ ;  /* 0x8000000807057210 */ /* 0x000fe20007f1e0ff */
[----:B------:R-:W1:Y:S01]  /*0470*/  LDCU.64 UR4, c[0x0][0x390] ;  /* 0x00007200ff0477ac */ /* 0x000e620008000a00 */
[----:B------:R-:W-:Y:S02]  /*0480*/  R2UR UR6, R24 ;  /* 0x00000000180672ca */ /* 0x000fe400000e0000 */
[----:B------:R-:W-:Y:S01]  /*0490*/  R2UR UR7, R25 ;  /* 0x00000000190772ca */ /* 0x000fe200000e0000 */
[----:B------:R-:W-:-:S05]  /*04a0*/  IMAD.X R6, R10, 0x1, ~R9, P0 ;  /* 0x000000010a067824 */ /* 0x000fca00000e0e09 */
[----:B------:R-:W-:-:S05]  /*04b0*/  LEA.HI R5, P0, R6, R5, RZ, 0x1 ;  /* 0x0000000506057211 */ /* 0x000fca00078108ff */
[----:B------:R-:W-:-:S05]  /*04c0*/  IMAD.X R6, RZ, RZ, R6, P0 ;  /* 0x000000ffff067224 */ /* 0x000fca00000e0606 */
[--C-:B------:R-:W-:Y:S02]  /*04d0*/  SHF.R.S64 R5, R5, 0x1, R6.reuse ;  /* 0x0000000105057819 */ /* 0x100fe40000001006 */
[----:B------:R-:W-:Y:S02]  /*04e0*/  SHF.R.S32.HI R6, RZ, 0x1, R6 ;  /* 0x00000001ff067819 */ /* 0x000fe40000011406 */
[----:B------:R-:W-:-:S05]  /*04f0*/  IADD3 R5, P0, PT, R8, R5, RZ ;  /* 0x0000000508057210 */ /* 0x000fca0007f1e0ff */
[----:B------:R-:W-:Y:S01]  /*0500*/  IMAD.X R6, R9, 0x1, R6, P0 ;  /* 0x0000000109067824 */ /* 0x000fe200000e0606 */
[----:B-1----:R-:W-:-:S04]  /*0510*/  LEA R2, P0, R5, UR4, 0x2 ;  /* 0x0000000405027c11 */ /* 0x002fc8000f8010ff */
        /* <DEDUP_REMOVED lines=13> */
.L_x_438:
[----:B------:R-:W1:Y:S01]  /*05f0*/  S2R R3, SR_CTAID.X ;  /* 0x0000000000037919 */ /* 0x000e620000002500 */
[----:B------:R-:W-:Y:S01]  /*0600*/  R2UR UR6, R24 ;  /* 0x00000000180672ca */ /* 0x000fe200000e0000 */
[----:B------:R-:W2:Y:S01]  /*0610*/  LDC.64 R22, c[0x0][0x398] ;  /* 0x0000e600ff167b82 */ /* 0x000ea20000000a00 */
[----:B------:R-:W-:Y:S01]  /*0620*/  R2UR UR7, R25 ;  /* 0x00000000190772ca */ /* 0x000fe200000e0000 */
[----:B------:R-:W1:Y:S01]  /*0630*/  S2R R0, SR_TID.X ;  /* 0x0000000000007919 */ /* 0x000e620000002100 */
[----:B------:R-:W-:Y:S01]  /*0640*/  MOV R2, 0x1c8 ;  /* 0x000001c800027802 */ /* 0x000fe20000000f00 */
[----:B------:R-:W1:Y:S01]  /*0650*/  LDCU UR4, c[0x0][0x360] ;  /* 0x00006c00ff0477ac */ /* 0x000e620008000800 */
[----:B------:R-:W-:Y:S02]  /*0660*/  IMAD.MOV.U32 R4, RZ, RZ, R18 ;  /* 0x000000ffff047224 */ /* 0x000fe400078e0012 */
[----:B------:R-:W-:Y:S01]  /*0670*/  IMAD.MOV.U32 R5, RZ, RZ, R19 ;  /* 0x000000ffff057224 */ /* 0x000fe200078e0013 */
[----:B------:R3:W4:Y:S06]  /*0680*/  LDC.64 R6, c[0x4][R2] ;  /* 0x0100000002067b82 */ /* 0x00072c0000000a00 */
[----:B------:R3:W-:Y:S01]  /*0690*/  ST.E.64 desc[UR6][R18.64], R8 ;  /* 0x0000000812007985 */ /* 0x0007e2000c101b06 */
[----:B-1----:R-:W-:-:S04]  /*06a0*/  IMAD R3, R3, UR4, R0 ;  /* 0x0000000403037c24 */ /* 0x002fc8000f8e0200 */
[----:B--23--:R-:W-:-:S07]  /*06b0*/  IMAD.WIDE R22, R3, 0xc0, R22 ;  /* 0x000000c003167825 */ /* 0x00cfce00078e0216 */
[----:B------:R-:W-:-:S07]  /*06c0*/  LEPC R20, `(.L_x_440) ;  /* 0x000000001014794e */ /* 0x000fce0000000000 */
[----:B0---4-:R-:W-:Y:S05]  /*06d0*/  CALL.ABS.NOINC R6 ;  /* 0x0000000006007343 */ /* 0x011fea0003c00000 */
.L_x_440:
[----:B------:R-:W0:Y:S01]  /*06e0*/  LDC.64 R2, c[0x4][R2] ;  /* 0x0100000002027b82 */ /* 0x000e220000000a00 */
[----:B------:R-:W-:Y:S02]  /*06f0*/  IMAD.MOV.U32 R4, RZ, RZ, R16 ;  /* 0x000000ffff047224 */ /* 0x000fe400078e0010 */
[----:B------:R-:W-:-:S07]  /*0700*/  IMAD.MOV.U32 R5, RZ, RZ, R17 ;  /* 0x000000ffff057224 */ /* 0x000fce00078e0011 */
[----:B------:R-:W-:-:S07]  /*0710*/  LEPC R20, `(.L_x_441) ;  /* 0x000000001014794e */ /* 0x000fce0000000000 */
[----:B0-----:R-:W-:Y:S05]  /*0720*/  CALL.ABS.NOINC R2 ;  /* 0x0000000002007343 */ /* 0x001fea0003c00000 */
.L_x_441:
[----:B------:R-:W0:Y:S01]  /*0730*/  LDC.64 R2, c[0x0][0x380] ;  /* 0x0000e000ff027b82 */ /* 0x000e220000000a00 */
[----:B------:R-:W-:Y:S02]  /*0740*/  R2UR UR4, R24 ;  /* 0x00000000180472ca */ /* 0x000fe400000e0000 */
[----:B------:R-:W-:-:S13]  /*0750*/  R2UR UR5, R25 ;  /* 0x00000000190572ca */ /* 0x000fda00000e0000 */
[----:B0-----:R-:W2:Y:S01]  /*0760*/  LDG.E R5, desc[UR4][R2.64] ;  /* 0x0000000402057981 */ /* 0x001ea2000c1e1900 */
[----:B------:R-:W-:Y:S02]  /*0770*/  R2UR UR6, R24 ;  /* 0x00000000180672ca */ /* 0x000fe400000e0000 */
[----:B------:R-:W-:Y:S01]  /*0780*/  R2UR UR7, R25 ;  /* 0x00000000190772ca */ /* 0x000fe200000e0000 */
[----:B--2---:R0:W-:-:S12]  /*0790*/  STG.E desc[UR4][R22.64], R5 ;  /* 0x0000000516007986 */ /* 0x0041d8000c101904 */
[----:B------:R-:W2:Y:S04]  /*07a0*/  LDG.E R7, desc[UR6][R2.64+0x4] ;  /* 0x0000040602077981 */ /* 0x000ea8000c1e1900 */
[----:B--2---:R1:W-:Y:S04]  /*07b0*/  STG.E desc[UR4][R22.64+0x4], R7 ;  /* 0x0000040716007986 */ /* 0x0043e8000c101904 */
[----:B------:R-:W2:Y:S04]  /*07c0*/  LDG.E R9, desc[UR6][R2.64+0x8] ;  /* 0x0000080602097981 */ /* 0x000ea8000c1e1900 */
[----:B--2---:R2:W-:Y:S04]  /*07d0*/  STG.E desc[UR4][R22.64+0x8], R9 ;  /* 0x0000080916007986 */ /* 0x0045e8000c101904 */
[----:B------:R-:W3:Y:S04]  /*07e0*/  LDG.E R11, desc[UR6][R2.64+0xc] ;  /* 0x00000c06020b7981 */ /* 0x000ee8000c1e1900 */
[----:B---3--:R3:W-:Y:S04]  /*07f0*/  STG.E desc[UR4][R22.64+0xc], R11 ;  /* 0x00000c0b16007986 */ /* 0x0087e8000c101904 */
[----:B0-----:R-:W4:Y:S04]  /*0800*/  LDG.E R5, desc[UR6][R2.64+0x10] ;  /* 0x0000100602057981 */ /* 0x001f28000c1e1900 */
[----:B----4-:R0:W-:Y:S04]  /*0810*/  STG.E desc[UR4][R22.64+0x10], R5 ;  /* 0x0000100516007986 */ /* 0x0101e8000c101904 */
[----:B-1----:R-:W4:Y:S04]  /*0820*/  LDG.E R7, desc[UR6][R2.64+0x14] ;  /* 0x0000140602077981 */ /* 0x002f28000c1e1900 */
[----:B----4-:R1:W-:Y:S04]  /*0830*/  STG.E desc[UR4][R22.64+0x14], R7 ;  /* 0x0000140716007986 */ /* 0x0103e8000c101904 */
[----:B--2---:R-:W2:Y:S04]  /*0840*/  LDG.E R9, desc[UR6][R2.64+0x18] ;  /* 0x0000180602097981 */ /* 0x004ea8000c1e1900 */
[----:B--2---:R2:W-:Y:S04]  /*0850*/  STG.E desc[UR4][R22.64+0x18], R9 ;  /* 0x0000180916007986 */ /* 0x0045e8000c101904 */
[----:B---3--:R-:W3:Y:S04]  /*0860*/  LDG.E R11, desc[UR6][R2.64+0x1c] ;  /* 0x00001c06020b7981 */ /* 0x008ee8000c1e1900 */
        /* <DEDUP_REMOVED lines=26> */
[----:B----4-:R-:W-:Y:S04]  /*0a10*/  STG.E desc[UR4][R22.64+0x50], R5 ;  /* 0x0000500516007986 */ /* 0x010fe8000c101904 */
[----:B-1----:R-:W4:Y:S04]  /*0a20*/  LDG.E R7, desc[UR6][R2.64+0x54] ;  /* 0x0000540602077981 */ /* 0x002f28000c1e1900 */
[----:B----4-:R-:W-:Y:S04]  /*0a30*/  STG.E desc[UR4][R22.64+0x54], R7 ;  /* 0x0000540716007986 */ /* 0x010fe8000c101904 */
[----:B--2---:R-:W2:Y:S01]  /*0a40*/  LDG.E R9, desc[UR6][R2.64+0x58] ;  /* 0x0000580602097981 */ /* 0x004ea2000c1e1900 */
[----:B------:R-:W-:-:S02]  /*0a50*/  R2UR UR8, R24 ;  /* 0x00000000180872ca */ /* 0x000fc400000e0000 */
[C---:B------:R-:W-:Y:S02]  /*0a60*/  R2UR UR9, R25.reuse ;  /* 0x00000000190972ca */ /* 0x040fe400000e0000 */
[C---:B------:R-:W-:Y:S02]  /*0a70*/  R2UR UR10, R24.reuse ;  /* 0x00000000180a72ca */ /* 0x040fe400000e0000 */
[C---:B------:R-:W-:Y:S02]  /*0a80*/  R2UR UR11, R25.reuse ;  /* 0x00000000190b72ca */ /* 0x040fe400000e0000 */
[C---:B------:R-:W-:Y:S02]  /*0a90*/  R2UR UR12, R24.reuse ;  /* 0x00000000180c72ca */ /* 0x040fe400000e0000 */
[----:B------:R-:W-:Y:S01]  /*0aa0*/  R2UR UR13, R25 ;  /* 0x00000000190d72ca */ /* 0x000fe200000e0000 */
[----:B--2---:R0:W-:Y:S04]  /*0ab0*/  STG.E desc[UR4][R22.64+0x58], R9 ;  /* 0x0000580916007986 */ /* 0x0041e8000c101904 */
[----:B---3--:R1:W2:Y:S01]  /*0ac0*/  LDG.E R11, desc[UR6][R2.64+0x5c] ;  /* 0x00005c06020b7981 */ /* 0x0082a2000c1e1900 */
[----:B------:R-:W-:-:S02]  /*0ad0*/  R2UR UR14, R24 ;  /* 0x00000000180e72ca */ /* 0x000fc400000e0000 */
[C---:B------:R-:W-:Y:S02]  /*0ae0*/  R2UR UR15, R25.reuse ;  /* 0x00000000190f72ca */ /* 0x040fe400000e0000 */
[C---:B------:R-:W-:Y:S02]  /*0af0*/  R2UR UR16, R24.reuse ;  /* 0x00000000181072ca */ /* 0x040fe400000e0000 */
[C---:B------:R-:W-:Y:S01]  /*0b00*/  R2UR UR17, R25.reuse ;  /* 0x00000000191172ca */ /* 0x040fe200000e0000 */
[----:B0-----:R-:W-:Y:S01]  /*0b10*/  IMAD.MOV.U32 R9, RZ, RZ, 0x18 ;  /* 0x00000018ff097424 */ /* 0x001fe200078e00ff */
[C---:B------:R-:W-:Y:S01]  /*0b20*/  R2UR UR18, R24.reuse ;  /* 0x00000000181272ca */ /* 0x040fe200000e0000 */
[----:B-1----:R-:W-:Y:S01]  /*0b30*/  IMAD.MOV.U32 R3, RZ, RZ, -0x1 ;  /* 0xffffffffff037424 */ /* 0x002fe200078e00ff */
[----:B------:R-:W-:Y:S02]  /*0b40*/  R2UR UR19, R25 ;  /* 0x00000000191372ca */ /* 0x000fe400000e0000 */
[----:B------:R-:W-:-:S02]  /*0b50*/  R2UR UR20, R24 ;  /* 0x00000000181472ca */ /* 0x000fc400000e0000 */
[C---:B------:R-:W-:Y:S01]  /*0b60*/  R2UR UR21, R25.reuse ;  /* 0x00000000191572ca */ /* 0x040fe200000e0000 */
[----:B------:R0:W-:Y:S01]  /*0b70*/  STG.E desc[UR6][R22.64+0x60], R3 ;  /* 0x0000600316007986 */ /* 0x0001e2000c101906 */
[C---:B------:R-:W-:Y:S02]  /*0b80*/  R2UR UR22, R24.reuse ;  /* 0x00000000181672ca */ /* 0x040fe400000e0000 */
[C---:B------:R-:W-:Y:S01]  /*0b90*/  R2UR UR23, R25.reuse ;  /* 0x00000000191772ca */ /* 0x040fe200000e0000 */
[----:B------:R0:W-:Y:S01]  /*0ba0*/  STG.E desc[UR8][R22.64+0x64], R3 ;  /* 0x0000640316007986 */ /* 0x0001e2000c101908 */
[C---:B------:R-:W-:Y:S02]  /*0bb0*/  R2UR UR24, R24.reuse ;  /* 0x00000000181872ca */ /* 0x040fe400000e0000 */
[----:B------:R-:W-:Y:S01]  /*0bc0*/  R2UR UR25, R25 ;  /* 0x00000000191972ca */ /* 0x000fe200000e0000 */
[----:B------:R0:W-:Y:S01]  /*0bd0*/  STG.E desc[UR4][R22.64+0x68], R3 ;  /* 0x0000680316007986 */ /* 0x0001e2000c101904 */
        /* <DEDUP_REMOVED lines=37> */
[----:B------:R-:W-:Y:S01]  /*0e30*/  R2UR UR51, R25 ;  /* 0x00000000193372ca */ /* 0x000fe200000e0000 */
[----:B------:R0:W-:Y:S04]  /*0e40*/  STG.E desc[UR34][R22.64+0x9c], R3 ;  /* 0x00009c0316007986 */ /* 0x0001e8000c101922 */
        /* <DEDUP_REMOVED lines=8> */
[----:B--2---:R0:W-:Y:S02]  /*0ed0*/  STG.E desc[UR4][R22.64+0x5c], R11 ;  /* 0x00005c0b16007986 */ /* 0x0041e4000c101904 */
.L_x_457:
[----:B0-----:R-:W-:Y:S01]  /*0ee0*/  IMAD.WIDE.U32 R2, R9, 0x4, RZ ;  /* 0x0000000409027825 */ /* 0x001fe200078e00ff */
[----:B------:R-:W-:Y:S03]  /*0ef0*/  BSSY.RECONVERGENT B3, `(.L_x_442) ;  /* 0x00000c0000037945 */ /* 0x000fe60003800200 */
[----:B------:R-:W-:Y:S01]  /*0f00*/  IMAD.MOV.U32 R10, RZ, RZ, RZ ;  /* 0x000000ffff0a7224 */ /* 0x000fe200078e00ff */
[----:B------:R-:W-:-:S05]  /*0f10*/  IADD3 R8, P0, PT, RZ, -R2, RZ ;  /* 0x80000002ff087210 */ /* 0x000fca0007f1e0ff */
[----:B------:R-:W-:-:S05]  /*0f20*/  IMAD.X R11, RZ, RZ, ~R3, P0 ;  /* 0x000000ffff0b7224 */ /* 0x000fca00000e0e03 */
[--C-:B------:R-:W-:Y:S02]  /*0f30*/  SHF.R.S64 R8, R8, 0x2, R11.reuse ;  /* 0x0000000208087819 */ /* 0x100fe4000000100b */
[----:B------:R-:W-:Y:S02]  /*0f40*/  SHF.R.S32.HI R11, RZ, 0x2, R11 ;  /* 0x00000002ff0b7819 */ /* 0x000fe4000001140b */
[----:B------:R-:W-:-:S05]  /*0f50*/  IADD3 R8, P0, PT, RZ, -R8, RZ ;  /* 0x80000008ff087210 */ /* 0x000fca0007f1e0ff */
[----:B-----5:R-:W-:-:S08]  /*0f60*/  IMAD.X R11, RZ, RZ, ~R11, P0 ;  /* 0x000000ffff0b7224 */ /* 0x020fd000000e0e0b */
.L_x_456:
[----:B------:R-:W-:Y:S01]  /*0f70*/  ISETP.NE.U32.AND P1, PT, R2, RZ, PT ;  /* 0x000000ff0200720c */ /* 0x000fe20003f25070 */
[----:B------:R-:W-:Y:S01]  /*0f80*/  BSSY.RECONVERGENT B2, `(.L_x_443) ;  /* 0x00000ab000027945 */ /* 0x000fe20003800200 */
[----:B------:R-:W-:Y:S01]  /*0f90*/  PLOP3.LUT P0, PT, PT, PT, PT, 0x80, 0x8 ;  /* 0x000000000008781c */ /* 0x000fe20003f0f070 */
[----:B------:R-:W-:Y:S01]  /*0fa0*/  IMAD.MOV.U32 R6, RZ, RZ, R8 ;  /* 0x000000ffff067224 */ /* 0x000fe200078e0008 */
[----:B------:R-:W-:-:S13]  /*0fb0*/  ISETP.NE.AND.EX P1, PT, R3, RZ, PT, P1 ;  /* 0x000000ff0300720c */ /* 0x000fda0003f25310 */
[----:B-----5:R-:W-:Y:S05]  /*0fc0*/  @!P1 BRA `(.L_x_444) ;  /* 0x0000000800989947 */ /* 0x020fea0003800000 */
[----:B------:R-:W0:Y:S01]  /*0fd0*/  LDC.64 R18, c[0x0][0x380] ;  /* 0x0000e000ff127b82 */ /* 0x000e220000000a00 */
[----:B------:R-:W-:Y:S02]  /*0fe0*/  ISETP.GT.U32.AND P0, PT, R2, RZ, PT ;  /* 0x000000ff0200720c */ /* 0x000fe40003f04070 */
[----:B------:R-:W-:Y:S02]  /*0ff0*/  R2UR UR4, R24 ;  /* 0x00000000180472ca */ /* 0x000fe400000e0000 */
[----:B------:R-:W-:Y:S02]  /*1000*/  R2UR UR5, R25 ;  /* 0x00000000190572ca */ /* 0x000fe400000e0000 */
[----:B------:R-:W-:Y:S01]  /*1010*/  ISETP.GT.AND.EX P0, PT, R3, RZ, PT, P0 ;  /* 0x000000ff0300720c */ /* 0x000fe20003f04300 */
[----:B------:R-:W-:Y:S04]  /*1020*/  BSSY.RECONVERGENT B1, `(.L_x_445) ;  /* 0x000009e000017945 */ /* 0x000fe80003800200 */
[----:B------:R-:W-:Y:S01]  /*1030*/  BSSY.RELIABLE B0, `(.L_x_446) ;  /* 0x0000083000007945 */ /* 0x000fe20003800100 */
[----:B------:R-:W-:Y:S01]  /*1040*/  PRMT R16, RZ, 0x7610, R16 ;  /* 0x00007610ff107816 */ /* 0x000fe20000000010 */
[----:B------:R-:W-:-:S02]  /*1050*/  IMAD.MOV.U32 R7, RZ, RZ, RZ ;  /* 0x000000ffff077224 */ /* 0x000fc400078e00ff */
[----:B------:R-:W-:Y:S02]  /*1060*/  IMAD.MOV.U32 R15, RZ, RZ, RZ ;  /* 0x000000ffff0f7224 */ /* 0x000fe400078e00ff */
[----:B------:R-:W-:Y:S02]  /*1070*/  IMAD.MOV.U32 R13, RZ, RZ, R2 ;  /* 0x000000ffff0d7224 */ /* 0x000fe400078e0002 */
[----:B0-----:R-:W-:-:S05]  /*1080*/  IMAD.WIDE.U32 R18, R10, 0x4, R18 ;  /* 0x000000040a127825 */ /* 0x001fca00078e0012 */
[----:B------:R0:W5:Y:S01]  /*1090*/  LDG.E R12, desc[UR4][R18.64] ;  /* 0x00000004120c7981 */ /* 0x000162000c1e1900 */
[----:B------:R-:W-:Y:S02]  /*10a0*/  IMAD.MOV.U32 R14, RZ, RZ, R3 ;  /* 0x000000ffff0e7224 */ /* 0x000fe400078e0003 */
[----:B------:R-:W-:Y:S02]  /*10b0*/  IMAD.MOV.U32 R4, RZ, RZ, R22 ;  /* 0x000000ffff047224 */ /* 0x000fe400078e0016 */
[----:B------:R-:W-:Y:S02]  /*10c0*/  IMAD.MOV.U32 R5, RZ, RZ, R23 ;  /* 0x000000ffff057224 */ /* 0x000fe400078e0017 */
[----:B------:R-:W-:Y:S02]  /*10d0*/  IMAD.MOV.U32 R6, RZ, RZ, R8 ;  /* 0x000000ffff067224 */ /* 0x000fe400078e0008 */
[----:B------:R-:W-:Y:S01]  /*10e0*/  IMAD.MOV.U32 R0, RZ, RZ, R11 ;  /* 0x000000ffff007224 */ /* 0x000fe200078e000b */
[----:B0-----:R-:W-:Y:S06]  /*10f0*/  @!P0 BRA `(.L_x_447) ;  /* 0x0000000400d88947 */ /* 0x001fec0003800000 */
[----:B------:R-:W-:Y:S01]  /*1100*/  ISETP.GT.U32.AND P1, PT, R13, 0xc, PT ;  /* 0x0000000c0d00780c */ /* 0x000fe20003f24070 */
[----:B------:R-:W-:Y:S01]  /*1110*/  BSSY.RECONVERGENT B4, `(.L_x_448) ;  /* 0x0000048000047945 */ /* 0x000fe20003800200 */
[----:B------:R-:W-:Y:S02]  /*1120*/  PLOP3.LUT P0, PT, PT, PT, PT, 0x80, 0x8 ;  /* 0x000000000008781c */ /* 0x000fe40003f0f070 */
[----:B------:R-:W-:-:S13]  /*1130*/  ISETP.GT.AND.EX P1, PT, R14, RZ, PT, P1 ;  /* 0x000000ff0e00720c */ /* 0x000fda0003f24310 */
[----:B------:R-:W-:Y:S05]  /*1140*/  @!P1 BRA `(.L_x_449) ;  /* 0x0000000400109947 */ /* 0x000fea0003800000 */
[----:B------:R-:W-:-:S13]  /*1150*/  PLOP3.LUT P0, PT, PT, PT, PT, 0x8, 0x80 ;  /* 0x000000000080781c */ /* 0x000fda0003f0e170 */
.L_x_450:
[----:B------:R-:W-:Y:S02]  /*1160*/  R2UR UR4, R24 ;  /* 0x00000000180472ca */ /* 0x000fe400000e0000 */
[----:B------:R-:W-:-:S13]  /*1170*/  R2UR UR5, R25 ;  /* 0x00000000190572ca */ /* 0x000fda00000e0000 */
[----:B------:R-:W2:Y:S04]  /*1180*/  LDG.E R27, desc[UR4][R4.64] ;  /* 0x00000004041b7981 */ /* 0x000ea8000c1e1900 */
[----:B------:R-:W3:Y:S04]  /*1190*/  LDG.E R21, desc[UR4][R4.64+0x4] ;  /* 0x0000040404157981 */ /* 0x000ee8000c1e1900 */
[----:B------:R-:W4:Y:S04]  /*11a0*/  LDG.E R19, desc[UR4][R4.64+0x8] ;  /* 0x0000080404137981 */ /* 0x000f28000c1e1900 */
[----:B------:R-:W4:Y:S01]  /*11b0*/  LDG.E R17, desc[UR4][R4.64+0xc] ;  /* 0x00000c0404117981 */ /* 0x000f22000c1e1900 */
[----:B------:R-:W-:-:S02]  /*11c0*/  PRMT R18, R16, 0x7610, R18 ;  /* 0x0000761010127816 */ /* 0x000fc40000000012 */
[----:B------:R-:W-:Y:S02]  /*11d0*/  ISETP.LT.U32.AND P1, PT, R7, R6, PT ;  /* 0x000000060700720c */ /* 0x000fe40003f21070 */
[----:B------:R-:W-:Y:S02]  /*11e0*/  LOP3.LUT P3, RZ, R18, 0xff, RZ, 0xc0, !PT ;  /* 0x000000ff12ff7812 */ /* 0x000fe4000786c0ff */
[----:B------:R-:W-:-:S04]  /*11f0*/  ISETP.LT.AND.EX P1, PT, R15, R0, PT, P1 ;  /* 0x000000000f00720c */ /* 0x000fc80003f21310 */
[----:B------:R-:W-:Y:S02]  /*1200*/  SEL R16, R7, R6, P1 ;  /* 0x0000000607107207 */ /* 0x000fe40000800000 */
[CC--:B--2--5:R-:W-:Y:S02]  /*1210*/  ISETP.NE.AND P2, PT, R27.reuse, R12.reuse, PT ;  /* 0x0000000c1b00720c */ /* 0x0e4fe40003f45270 */
[----:B------:R-:W-:-:S03]  /*1220*/  ISETP.EQ.AND P4, PT, R27, R12, P3 ;  /* 0x0000000c1b00720c */ /* 0x000fc60001f82270 */
[----:B------:R-:W-:Y:S02]  /*1230*/  @!P3 SEL R18, RZ, 0x1, P2 ;  /* 0x00000001ff12b807 */ /* 0x000fe40001000000 */
[----:B------:R-:W-:Y:S02]  /*1240*/  IADD3 R27, P5, PT, R7, 0x1, RZ ;  /* 0x00000001071b7810 */ /* 0x000fe40007fbe0ff */
[----:B------:R-:W-:-:S03]  /*1250*/  SEL R18, R18, 0x1, !P4 ;  /* 0x0000000112127807 */ /* 0x000fc60006000000 */
[----:B------:R-:W-:Y:S01]  /*1260*/  IMAD.X R29, RZ, RZ, R15, P5 ;  /* 0x000000ffff1d7224 */ /* 0x000fe200028e060f */
[----:B------:R-:W-:Y:S02]  /*1270*/  LOP3.LUT P2, RZ, R18, 0xff, RZ, 0xc0, !PT ;  /* 0x000000ff12ff7812 */ /* 0x000fe4000784c0ff */
[----:B------:R-:W-:Y:S02]  /*1280*/  IADD3 R13, P5, PT, R13, -0x10, RZ ;  /* 0xfffffff00d0d7810 */ /* 0x000fe40007fbe0ff */
[----:B------:R-:W-:Y:S02]  /*1290*/  @!P4 SEL R16, R7, R6, !P3 ;  /* 0x000000060710c207 */ /* 0x000fe40005800000 */
[CC--:B------:R-:W-:Y:S02]  /*12a0*/  SEL R6, R15.reuse, R0.reuse, P1 ;  /* 0x000000000f067207 */ /* 0x0c0fe40000800000 */
[----:B------:R-:W-:Y:S02]  /*12b0*/  @!P4 SEL R6, R15, R0, !P3 ;  /* 0x000000000f06c207 */ /* 0x000fe40005800000 */
[----:B---3--:R-:W-:-:S02]  /*12c0*/  ISETP.NE.AND P4, PT, R21, R12, PT ;  /* 0x0000000c1500720c */ /* 0x008fc40003f85270 */
[----:B------:R-:W-:Y:S02]  /*12d0*/  ISETP.EQ.AND P3, PT, R21, R12, P2 ;  /* 0x0000000c1500720c */ /* 0x000fe40001762270 */
[----:B------:R-:W-:Y:S02]  /*12e0*/  @!P2 SEL R18, RZ, 0x1, P4 ;  /* 0x00000001ff12a807 */ /* 0x000fe40002000000 */
[----:B------:R-:W-:Y:S02]  /*12f0*/  ISETP.LT.U32.AND P1, PT, R27, R16, PT ;  /* 0x000000101b00720c */ /* 0x000fe40003f21070 */
[----:B------:R-:W-:Y:S02]  /*1300*/  SEL R18, R18, 0x1, !P3 ;  /* 0x0000000112127807 */ /* 0x000fe40005800000 */
[----:B------:R-:W-:Y:S02]  /*1310*/  ISETP.LT.AND.EX P1, PT, R29, R6, PT, P1 ;  /* 0x000000061d00720c */ /* 0x000fe40003f21310 */
[----:B------:R-:W-:-:S02]  /*1320*/  LOP3.LUT P4, RZ, R18, 0xff, RZ, 0xc0, !PT ;  /* 0x000000ff12ff7812 */ /* 0x000fc4000788c0ff */
[----:B------:R-:W-:Y:S02]  /*1330*/  SEL R0, R27, R16, P1 ;  /* 0x000000101b007207 */ /* 0x000fe40000800000 */
[----:B------:R-:W-:Y:S02]  /*1340*/  SEL R20, R29, R6, P1 ;  /* 0x000000061d147207 */ /* 0x000fe40000800000 */
[----:B------:R-:W-:Y:S02]  /*1350*/  IADD3 R21, P1, PT, R7, 0x2, RZ ;  /* 0x0000000207157810 */ /* 0x000fe40007f3e0ff */
[----:B------:R-:W-:Y:S02]  /*1360*/  @!P3 SEL R0, R27, R16, !P2 ;  /* 0x000000101b00b207 */ /* 0x000fe40005000000 */
[----:B------:R-:W-:Y:S01]  /*1370*/  @!P3 SEL R20, R29, R6, !P2 ;  /* 0x000000061d14b207 */ /* 0x000fe20005000000 */
[----:B------:R-:W-:Y:S01]  /*1380*/  IMAD.X R27, RZ, RZ, R15, P1 ;  /* 0x000000ffff1b7224 */ /* 0x000fe200008e060f */
[----:B----4-:R-:W-:-:S02]  /*1390*/  ISETP.EQ.AND P2, PT, R19, R12, P4 ;  /* 0x0000000c1300720c */ /* 0x010fc40002742270 */
[----:B------:R-:W-:Y:S02]  /*13a0*/  ISETP.NE.AND P3, PT, R19, R12, PT ;  /* 0x0000000c1300720c */ /* 0x000fe40003f65270 */
[----:B------:R-:W-:Y:S02]  /*13b0*/  ISETP.LT.U32.AND P1, PT, R21, R0, PT ;  /* 0x000000001500720c */ /* 0x000fe40003f21070 */
[----:B------:R-:W-:Y:S02]  /*13c0*/  @!P4 SEL R18, RZ, 0x1, P3 ;  /* 0x00000001ff12c807 */ /* 0x000fe40001800000 */
[----:B------:R-:W-:Y:S02]  /*13d0*/  ISETP.LT.AND.EX P1, PT, R27, R20, PT, P1 ;  /* 0x000000141b00720c */ /* 0x000fe40003f21310 */
[----:B------:R-:W-:Y:S02]  /*13e0*/  SEL R18, R18, 0x1, !P2 ;  /* 0x0000000112127807 */ /* 0x000fe40005000000 */
[----:B------:R-:W-:-:S02]  /*13f0*/  SEL R16, R21, R0, P1 ;  /* 0x0000000015107207 */ /* 0x000fc40000800000 */
[----:B------:R-:W-:Y:S02]  /*1400*/  SEL R19, R27, R20, P1 ;  /* 0x000000141b137207 */ /* 0x000fe40000800000 */
[----:B------:R-:W-:Y:S02]  /*1410*/  LOP3.LUT P3, RZ, R18, 0xff, RZ, 0xc0, !PT ;  /* 0x000000ff12ff7812 */ /* 0x000fe4000786c0ff */
[----:B------:R-:W-:Y:S02]  /*1420*/  @!P2 SEL R16, R21, R0, !P4 ;  /* 0x000000001510a207 */ /* 0x000fe40006000000 */
[----:B------:R-:W-:Y:S02]  /*1430*/  @!P2 SEL R19, R27, R20, !P4 ;  /* 0x000000141b13a207 */ /* 0x000fe40006000000 */
[----:B------:R-:W-:Y:S02]  /*1440*/  IADD3.X R14, PT, PT, R14, -0x1, RZ, P5, !PT ;  /* 0xffffffff0e0e7810 */ /* 0x000fe40002ffe4ff */
[----:B------:R-:W-:-:S02]  /*1450*/  ISETP.GT.U32.AND P2, PT, R13, 0xc, PT ;  /* 0x0000000c0d00780c */ /* 0x000fc40003f44070 */
[----:B------:R-:W-:Y:S02]  /*1460*/  IADD3 R21, P1, PT, R7, 0x3, RZ ;  /* 0x0000000307157810 */ /* 0x000fe40007f3e0ff */
[----:B------:R-:W-:Y:S02]  /*1470*/  ISETP.GT.AND.EX P2, PT, R14, RZ, PT, P2 ;  /* 0x000000ff0e00720c */ /* 0x000fe40003f44320 */
[CC--:B------:R-:W-:Y:S01]  /*1480*/  ISETP.EQ.AND P4, PT, R17.reuse, R12.reuse, P3 ;  /* 0x0000000c1100720c */ /* 0x0c0fe20001f82270 */
[----:B------:R-:W-:Y:S01]  /*1490*/  IMAD.X R20, RZ, RZ, R15, P1 ;  /* 0x000000ffff147224 */ /* 0x000fe200008e060f */
[----:B------:R-:W-:Y:S02]  /*14a0*/  ISETP.NE.AND P6, PT, R17, R12, PT ;  /* 0x0000000c1100720c */ /* 0x000fe40003fc5270 */
[----:B------:R-:W-:Y:S02]  /*14b0*/  ISETP.LT.U32.AND P1, PT, R21, R16, PT ;  /* 0x000000101500720c */ /* 0x000fe40003f21070 */
[----:B------:R-:W-:-:S02]  /*14c0*/  @!P3 SEL R18, RZ, 0x1, P6 ;  /* 0x00000001ff12b807 */ /* 0x000fc40003000000 */
[-C--:B------:R-:W-:Y:S02]  /*14d0*/  ISETP.LT.AND.EX P1, PT, R20, R19.reuse, PT, P1 ;  /* 0x000000131400720c */ /* 0x080fe40003f21310 */
[----:B------:R-:W-:Y:S02]  /*14e0*/  IADD3 R4, P5, PT, R4, 0x10, RZ ;  /* 0x0000001004047810 */ /* 0x000fe40007fbe0ff */
[----:B------:R-:W-:Y:S02]  /*14f0*/  IADD3 R7, P6, PT, R7, 0x4, RZ ;  /* 0x0000000407077810 */ /* 0x000fe40007fde0ff */
[----:B------:R-:W-:Y:S01]  /*1500*/  SEL R18, R18, 0x1, !P4 ;  /* 0x0000000112127807 */ /* 0x000fe20006000000 */
[----:B------:R-:W-:Y:S01]  /*1510*/  IMAD.X R5, RZ, RZ, R5, P5 ;  /* 0x000000ffff057224 */ /* 0x000fe200028e0605 */
[----:B------:R-:W-:Y:S01]  /*1520*/  SEL R6, R21, R16, P1 ;  /* 0x0000001015067207 */ /* 0x000fe20000800000 */
[----:B------:R-:W-:Y:S01]  /*1530*/  IMAD.X R15, RZ, RZ, R15, P6 ;  /* 0x000000ffff0f7224 */ /* 0x000fe200030e060f */
[----:B------:R-:W-:-:S02]  /*1540*/  SEL R0, R20, R19, P1 ;  /* 0x0000001314007207 */ /* 0x000fc40000800000 */
[----:B------:R-:W-:Y:S02]  /*1550*/  @!P4 SEL R6, R21, R16, !P3 ;  /* 0x000000101506c207 */ /* 0x000fe40005800000 */
[----:B------:R-:W-:Y:S02]  /*1560*/  @!P4 SEL R0, R20, R19, !P3 ;  /* 0x000000131400c207 */ /* 0x000fe40005800000 */
[----:B------:R-:W-:Y:S01]  /*1570*/  PRMT R16, R18, 0x7610, R16 ;  /* 0x0000761012107816 */ /* 0x000fe20000000010 */
[----:B------:R-:W-:Y:S06]  /*1580*/  @P2 BRA `(.L_x_450) ;  /* 0xfffffff800f42947 */ /* 0x000fec000383ffff */
.L_x_449:
[----:B------:R-:W-:Y:S05]  /*1590*/  BSYNC.RECONVERGENT B4 ;  /* 0x0000000000047941 */ /* 0x000fea0003800200 */
.L_x_448:
[----:B------:R-:W-:Y:S01]  /*15a0*/  ISETP.GT.U32.AND P1, PT, R13, 0x4, PT ;  /* 0x000000040d00780c */ /* 0x000fe20003f24070 */
[----:B------:R-:W-:Y:S03]  /*15b0*/  BSSY.RECONVERGENT B4, `(.L_x_451) ;  /* 0x0000026000047945 */ /* 0x000fe60003800200 */
[----:B------:R-:W-:-:S13]  /*15c0*/  ISETP.GT.AND.EX P1, PT, R14, RZ, PT, P1 ;  /* 0x000000ff0e00720c */ /* 0x000fda0003f24310 */
[----:B------:R-:W-:Y:S05]  /*15d0*/  @!P1 BRA `(.L_x_452) ;  /* 0x00000000008c9947 */ /* 0x000fea0003800000 */
[----:B------:R-:W-:Y:S02]  /*15e0*/  R2UR UR4, R24 ;  /* 0x00000000180472ca */ /* 0x000fe400000e0000 */
[----:B------:R-:W-:-:S13]  /*15f0*/  R2UR UR5, R25 ;  /* 0x00000000190572ca */ /* 0x000fda00000e0000 */
[----:B------:R-:W2:Y:S04]  /*1600*/  LDG.E R17, desc[UR4][R4.64] ;  /* 0x0000000404117981 */ /* 0x000ea8000c1e1900 */
[----:B------:R-:W3:Y:S01]  /*1610*/  LDG.E R19, desc[UR4][R4.64+0x4] ;  /* 0x0000040404137981 */ /* 0x000ee2000c1e1900 */
[----:B------:R-:W-:Y:S02]  /*1620*/  LOP3.LUT P1, RZ, R16, 0xff, RZ, 0xc0, !PT ;  /* 0x000000ff10ff7812 */ /* 0x000fe4000782c0ff */
[----:B------:R-:W-:Y:S02]  /*1630*/  ISETP.LT.U32.AND P0, PT, R7, R6, PT ;  /* 0x000000060700720c */ /* 0x000fe40003f01070 */
[----:B------:R-:W-:Y:S02]  /*1640*/  IADD3 R13, P4, PT, R13, -0x8, RZ ;  /* 0xfffffff80d0d7810 */ /* 0x000fe40007f9e0ff */
[----:B------:R-:W-:-:S02]  /*1650*/  ISETP.LT.AND.EX P0, PT, R15, R0, PT, P0 ;  /* 0x000000000f00720c */ /* 0x000fc40003f01300 */
[----:B------:R-:W-:Y:S02]  /*1660*/  IADD3.X R14, PT, PT, R14, -0x1, RZ, P4, !PT ;  /* 0xffffffff0e0e7810 */ /* 0x000fe400027fe4ff */
[----:B------:R-:W-:Y:S02]  /*1670*/  SEL R20, R7, R6, P0 ;  /* 0x0000000607147207 */ /* 0x000fe40000000000 */
[----:B------:R-:W-:Y:S02]  /*1680*/  SEL R21, R15, R0, P0 ;  /* 0x000000000f157207 */ /* 0x000fe40000000000 */
[CC--:B--2--5:R-:W-:Y:S02]  /*1690*/  ISETP.NE.AND P2, PT, R17.reuse, R12.reuse, PT ;  /* 0x0000000c1100720c */ /* 0x0e4fe40003f45270 */
[----:B------:R-:W-:Y:S02]  /*16a0*/  ISETP.EQ.AND P3, PT, R17, R12, P1 ;  /* 0x0000000c1100720c */ /* 0x000fe40000f62270 */
[----:B------:R-:W-:-:S02]  /*16b0*/  @!P1 SEL R16, RZ, 0x1, P2 ;  /* 0x00000001ff109807 */ /* 0x000fc40001000000 */
[----:B------:R-:W-:Y:S02]  /*16c0*/  IADD3 R17, P0, PT, R7, 0x1, RZ ;  /* 0x0000000107117810 */ /* 0x000fe40007f1e0ff */
[----:B------:R-:W-:Y:S02]  /*16d0*/  SEL R16, R16, 0x1, !P3 ;  /* 0x0000000110107807 */ /* 0x000fe40005800000 */
[----:B---3--:R-:W-:Y:S01]  /*16e0*/  ISETP.NE.AND P5, PT, R19, R12, PT ;  /* 0x0000000c1300720c */ /* 0x008fe20003fa5270 */
[----:B------:R-:W-:Y:S01]  /*16f0*/  IMAD.X R18, RZ, RZ, R15, P0 ;  /* 0x000000ffff127224 */ /* 0x000fe200000e060f */
[----:B------:R-:W-:Y:S02]  /*1700*/  LOP3.LUT P2, RZ, R16, 0xff, RZ, 0xc0, !PT ;  /* 0x000000ff10ff7812 */ /* 0x000fe4000784c0ff */
[----:B------:R-:W-:Y:S02]  /*1710*/  PLOP3.LUT P0, PT, PT, PT, PT, 0x8, 0x80 ;  /* 0x000000000080781c */ /* 0x000fe40003f0e170 */
[----:B------:R-:W-:-:S02]  /*1720*/  @!P3 SEL R20, R7, R6, !P1 ;  /* 0x000000060714b207 */ /* 0x000fc40004800000 */
[----:B------:R-:W-:Y:S02]  /*1730*/  @!P3 SEL R21, R15, R0, !P1 ;  /* 0x000000000f15b207 */ /* 0x000fe40004800000 */
[----:B------:R-:W-:Y:S02]  /*1740*/  ISETP.LT.U32.AND P1, PT, R17, R20, PT ;  /* 0x000000141100720c */ /* 0x000fe40003f21070 */
[----:B------:R-:W-:Y:S02]  /*1750*/  ISETP.EQ.AND P3, PT, R19, R12, P2 ;  /* 0x0000000c1300720c */ /* 0x000fe40001762270 */
[----:B------:R-:W-:Y:S02]  /*1760*/  ISETP.LT.AND.EX P1, PT, R18, R21, PT, P1 ;  /* 0x000000151200720c */ /* 0x000fe40003f21310 */
[----:B------:R-:W-:Y:S02]  /*1770*/  @!P2 SEL R16, RZ, 0x1, P5 ;  /* 0x00000001ff10a807 */ /* 0x000fe40002800000 */
[----:B------:R-:W-:-:S02]  /*1780*/  SEL R6, R17, R20, P1 ;  /* 0x0000001411067207 */ /* 0x000fc40000800000 */
[-C--:B------:R-:W-:Y:S02]  /*1790*/  SEL R0, R18, R21.reuse, P1 ;  /* 0x0000001512007207 */ /* 0x080fe40000800000 */
[----:B------:R-:W-:Y:S02]  /*17a0*/  IADD3 R4, P1, PT, R4, 0x8, RZ ;  /* 0x0000000804047810 */ /* 0x000fe40007f3e0ff */
[----:B------:R-:W-:Y:S02]  /*17b0*/  IADD3 R7, P5, PT, R7, 0x2, RZ ;  /* 0x0000000207077810 */ /* 0x000fe40007fbe0ff */
[----:B------:R-:W-:Y:S01]  /*17c0*/  @!P3 SEL R6, R17, R20, !P2 ;  /* 0x000000141106b207 */ /* 0x000fe20005000000 */
[----:B------:R-:W-:Y:S01]  /*17d0*/  IMAD.X R5, RZ, RZ, R5, P1 ;  /* 0x000000ffff057224 */ /* 0x000fe200008e0605 */
[----:B------:R-:W-:Y:S01]  /*17e0*/  @!P3 SEL R0, R18, R21, !P2 ;  /* 0x000000151200b207 */ /* 0x000fe20005000000 */
[----:B------:R-:W-:Y:S01]  /*17f0*/  IMAD.X R15, RZ, RZ, R15, P5 ;  /* 0x000000ffff0f7224 */ /* 0x000fe200028e060f */
[----:B------:R-:W-:-:S07]  /*1800*/  SEL R16, R16, 0x1, !P3 ;  /* 0x0000000110107807 */ /* 0x000fce0005800000 */
.L_x_452:
[----:B------:R-:W-:Y:S05]  /*1810*/  BSYNC.RECONVERGENT B4 ;  /* 0x0000000000047941 */ /* 0x000fea0003800200 */
.L_x_451:
[----:B------:R-:W-:-:S04]  /*1820*/  ISETP.NE.U32.AND P1, PT, R13, RZ, PT ;  /* 0x000000ff0d00720c */ /* 0x000fc80003f25070 */
[----:B------:R-:W-:-:S13]  /*1830*/  ISETP.NE.OR.EX P0, PT, R14, RZ, P0, P1 ;  /* 0x000000ff0e00720c */ /* 0x000fda0000705710 */
[----:B------:R-:W-:Y:S05]  /*1840*/  @!P0 BREAK.RELIABLE B0 ;  /* 0x0000000000008942 */ /* 0x000fea0003800100 */
[----:B------:R-:W-:Y:S05]  /*1850*/  @!P0 BRA `(.L_x_453) ;  /* 0x0000000000688947 */ /* 0x000fea0003800000 */
.L_x_447:
[----:B------:R-:W-:Y:S05]  /*1860*/  BSYNC.RELIABLE B0 ;  /* 0x0000000000007941 */ /* 0x000fea0003800100 */
.L_x_446:
[----:B------:R-:W-:Y:S02]  /*1870*/  R2UR UR4, R24 ;  /* 0x00000000180472ca */ /* 0x000fe400000e0000 */
[----:B------:R-:W-:-:S13]  /*1880*/  R2UR UR5, R25 ;  /* 0x00000000190572ca */ /* 0x000fda00000e0000 */
[----:B------:R-:W2:Y:S01]  /*1890*/  LDG.E R17, desc[UR4][R4.64] ;  /* 0x0000000404117981 */ /* 0x000ea2000c1e1900 */
[----:B------:R-:W-:Y:S02]  /*18a0*/  ISETP.LT.U32.AND P0, PT, R7, R6, PT ;  /* 0x000000060700720c */ /* 0x000fe40003f01070 */
[----:B------:R-:W-:Y:S02]  /*18b0*/  LOP3.LUT P4, RZ, R16, 0xff, RZ, 0xc0, !PT ;  /* 0x000000ff10ff7812 */ /* 0x000fe4000788c0ff */
[----:B------:R-:W-:Y:S02]  /*18c0*/  ISETP.LT.AND.EX P0, PT, R15, R0, PT, P0 ;  /* 0x000000000f00720c */ /* 0x000fe40003f01300 */
[----:B------:R-:W-:Y:S02]  /*18d0*/  IADD3 R13, P3, PT, R13, -0x4, RZ ;  /* 0xfffffffc0d0d7810 */ /* 0x000fe40007f7e0ff */
[----:B------:R-:W-:Y:S02]  /*18e0*/  SEL R18, R7, R6, P0 ;  /* 0x0000000607127207 */ /* 0x000fe40000000000 */
[----:B------:R-:W-:-:S02]  /*18f0*/  IADD3.X R14, PT, PT, R14, -0x1, RZ, P3, !PT ;  /* 0xffffffff0e0e7810 */ /* 0x000fc40001ffe4ff */
[CC--:B--2--5:R-:W-:Y:S02]  /*1900*/  ISETP.EQ.AND P1, PT, R17.reuse, R12.reuse, P4 ;  /* 0x0000000c1100720c */ /* 0x0e4fe40002722270 */
[----:B------:R-:W-:Y:S02]  /*1910*/  ISETP.NE.AND P2, PT, R17, R12, PT ;  /* 0x0000000c1100720c */ /* 0x000fe40003f45270 */
[----:B------:R-:W-:Y:S02]  /*1920*/  SEL R17, R15, R0, P0 ;  /* 0x000000000f117207 */ /* 0x000fe40000000000 */
[----:B------:R-:W-:Y:S02]  /*1930*/  ISETP.NE.U32.AND P0, PT, R13, RZ, PT ;  /* 0x000000ff0d00720c */ /* 0x000fe40003f05070 */
[----:B------:R-:W-:Y:S02]  /*1940*/  @!P4 SEL R16, RZ, 0x1, P2 ;  /* 0x00000001ff10c807 */ /* 0x000fe40001000000 */
[----:B------:R-:W-:-:S02]  /*1950*/  ISETP.NE.AND.EX P0, PT, R14, RZ, PT, P0 ;  /* 0x000000ff0e00720c */ /* 0x000fc40003f05300 */
[----:B------:R-:W-:Y:S02]  /*1960*/  IADD3 R4, P2, PT, R4, 0x4, RZ ;  /* 0x0000000404047810 */ /* 0x000fe40007f5e0ff */
[----:B------:R-:W-:Y:S02]  /*1970*/  @!P1 SEL R18, R7, R6, !P4 ;  /* 0x0000000607129207 */ /* 0x000fe40006000000 */
[----:B------:R-:W-:Y:S01]  /*1980*/  @!P1 SEL R17, R15, R0, !P4 ;  /* 0x000000000f119207 */ /* 0x000fe20006000000 */
[----:B------:R-:W-:Y:S01]  /*1990*/  IMAD.X R5, RZ, RZ, R5, P2 ;  /* 0x000000ffff057224 */ /* 0x000fe200010e0605 */
[----:B------:R-:W-:Y:S01]  /*19a0*/  IADD3 R7, P3, PT, R7, 0x1, RZ ;  /* 0x0000000107077810 */ /* 0x000fe20007f7e0ff */
[----:B------:R-:W-:Y:S01]  /*19b0*/  IMAD.MOV.U32 R6, RZ, RZ, R18 ;  /* 0x000000ffff067224 */ /* 0x000fe200078e0012 */
[----:B------:R-:W-:Y:S01]  /*19c0*/  SEL R16, R16, 0x1, !P1 ;  /* 0x0000000110107807 */ /* 0x000fe20004800000 */
[----:B------:R-:W-:Y:S02]  /*19d0*/  IMAD.MOV.U32 R0, RZ, RZ, R17 ;  /* 0x000000ffff007224 */ /* 0x000fe400078e0011 */
[----:B------:R-:W-:Y:S01]  /*19e0*/  IMAD.X R15, RZ, RZ, R15, P3 ;  /* 0x000000ffff0f7224 */ /* 0x000fe200018e060f */
[----:B------:R-:W-:Y:S07]  /*19f0*/  @P0 BRA `(.L_x_446) ;  /* 0xfffffffc009c0947 */ /* 0x000fee000383ffff */
.L_x_453:
[----:B------:R-:W-:Y:S05]  /*1a00*/  BSYNC.RECONVERGENT B1 ;  /* 0x0000000000017941 */ /* 0x000fea0003800200 */
.L_x_445:
[----:B------:R-:W-:-:S04]  /*1a10*/  LOP3.LUT P0, RZ, R16, 0xff, RZ, 0xc0, !PT ;  /* 0x000000ff10ff7812 */ /* 0x000fc8000780c0ff */
[----:B------:R-:W-:-:S13]  /*1a20*/  PLOP3.LUT P0, PT, P0, PT, PT, 0x8, 0x80 ;  /* 0x000000000080781c */ /* 0x000fda000070e170 */
.L_x_444:
[----:B------:R-:W-:Y:S05]  /*1a30*/  BSYNC.RECONVERGENT B2 ;  /* 0x0000000000027941 */ /* 0x000fea0003800200 */
.L_x_443:
[----:B------:R-:W-:-:S13]  /*1a40*/  ISETP.NE.AND P0, PT, R9, R6, !P0 ;  /* 0x000000060900720c */ /* 0x000fda0004705270 */
[----:B------:R-:W-:Y:S05]  /*1a50*/  @!P0 BRA `(.L_x_454) ;  /* 0x0000000000108947 */ /* 0x000fea0003800000 */
[----:B------:R-:W-:-:S05]  /*1a60*/  VIADD R10, R10, 0x1 ;  /* 0x000000010a0a7836 */ /* 0x000fca0000000000 */
[----:B------:R-:W-:-:S13]  /*1a70*/  ISETP.NE.AND P0, PT, R10, 0x30, PT ;  /* 0x000000300a00780c */ /* 0x000fda0003f05270 */
[----:B------:R-:W-:Y:S05]  /*1a80*/  @!P0 BRA `(.L_x_455) ;  /* 0x0000000000188947 */ /* 0x000fea0003800000 */
[----:B------:R-:W-:Y:S05]  /*1a90*/  BRA `(.L_x_456) ;  /* 0xfffffff400347947 */ /* 0x000fea000383ffff */
.L_x_454:
[----:B------:R-:W-:Y:S02]  /*1aa0*/  R2UR UR4, R24 ;  /* 0x00000000180472ca */ /* 0x000fe400000e0000 */
[----:B------:R-:W-:Y:S02]  /*1ab0*/  R2UR UR5, R25 ;  /* 0x00000000190572ca */ /* 0x000fe400000e0000 */
[----:B------:R-:W-:-:S05]  /*1ac0*/  IADD3 R2, P0, PT, R22, R2, RZ ;  /* 0x0000000216027210 */ /* 0x000fca0007f1e0ff */
[----:B------:R-:W-:-:S06]  /*1ad0*/  IMAD.X R3, R23, 0x1, R3, P0 ;  /* 0x0000000117037824 */ /* 0x000fcc00000e0603 */
[----:B------:R0:W-:Y:S02]  /*1ae0*/  STG.E desc[UR4][R2.64], R9 ;  /* 0x0000000902007986 */ /* 0x0001e4000c101904 */
.L_x_455:
[----:B------:R-:W-:Y:S05]  /*1af0*/  BSYNC.RECONVERGENT B3 ;  /* 0x0000000000037941 */ /* 0x000fea0003800200 */
.L_x_442:
[----:B0-----:R-:W-:-:S05]  /*1b00*/  VIADD R9, R9, 0x1 ;  /* 0x0000000109097836 */ /* 0x001fca0000000000 */
[----:B------:R-:W-:-:S13]  /*1b10*/  ISETP.NE.AND P0, PT, R9, 0x30, PT ;  /* 0x000000300900780c */ /* 0x000fda0003f05270 */
[----:B------:R-:W-:Y:S05]  /*1b20*/  @P0 BRA `(.L_x_457) ;  /* 0xfffffff000ec0947 */ /* 0x000fea000383ffff */
[----:B------:R-:W-:Y:S05]  /*1b30*/  EXIT ;  /* 0x000000000000794d */ /* 0x000fea0003800000 */
.L_x_458:
        /* <DEDUP_REMOVED lines=12> */
.L_x_477:


//--------------------- .text._Z16rank_individualsPA48_iPA48_fPf --------------------------
	.section	.text._Z16rank_individualsPA48_iPA48_fPf,"ax",@progbits
	.align	128
        .global         _Z16rank_individualsPA48_iPA48_fPf
        .type           _Z16rank_individualsPA48_iPA48_fPf,@function
        .size           _Z16rank_individualsPA48_iPA48_fPf,(.L_x_467 - _Z16rank_individualsPA48_iPA48_fPf)
        .other          _Z16rank_individualsPA48_iPA48_fPf,@"STO_CUDA_ENTRY STV_DEFAULT"
_Z16rank_individualsPA48_iPA48_fPf:
.text._Z16rank_individualsPA48_iPA48_fPf:
[----:B------:R-:W-:Y:S01]  /*0000*/  LDC R1, c[0x0][0x37c] ;  /* 0x0000df00ff017b82 */ /* 0x000fe20000000800 */
[----:B------:R-:W0:Y:S07]  /*0010*/  S2R R0, SR_TID.X ;  /* 0x0000000000007919 */ /* 0x000e2e0000002100 */
[----:B------:R-:W0:Y:S01]  /*0020*/  S2UR UR6, SR_CTAID.X ;  /* 0x00000000000679c3 */ /* 0x000e220000002500 */
[----:B------:R-:W1:Y:S07]  /*0030*/  LDCU.64 UR4, c[0x0][0x358] ;  /* 0x00006b00ff0477ac */ /* 0x000e6e0008000a00 */
[----:B------:R-:W0:Y:S08]  /*0040*/  LDC R3, c[0x0][0x360] ;  /* 0x0000d800ff037b82 */ /* 0x000e300000000800 */
[----:B------:R-:W2:Y:S08]  /*0050*/  LDC.64 R14, c[0x0][0x380] ;  /* 0x0000e000ff0e7b82 */ /* 0x000eb00000000a00 */
[----:B------:R-:W3:Y:S01]  /*0060*/  LDC.64 R12, c[0x0][0x388] ;  /* 0x0000e200ff0c7b82 */ /* 0x000ee20000000a00 */
[----:B0-----:R-:W-:-:S04]  /*0070*/  IMAD R0, R3, UR6, R0 ;  /* 0x0000000603007c24 */ /* 0x001fc8000f8e0200 */
[----:B--2---:R-:W-:-:S05]  /*0080*/  IMAD.WIDE R14, R0, 0xc0, R14 ;  /* 0x000000c0000e7825 */ /* 0x004fca00078e020e */
[----:B-1----:R-:W3:Y:S04]  /*0090*/  LDG.E R3, desc[UR4][R14.64+0x4] ;  /* 0x000004040e037981 */ /* 0x002ee8000c1e1900 */
[----:B------:R-:W2:Y:S04]  /*00a0*/  LDG.E R2, desc[UR4][R14.64] ;  /* 0x000000040e027981 */ /* 0x000ea8000c1e1900 */
[----:B------:R-:W4:Y:S04]  /*00b0*/  LDG.E R7, desc[UR4][R14.64+0x8] ;  /* 0x000008040e077981 */ /* 0x000f28000c1e1900 */
[----:B------:R-:W5:Y:S04]  /*00c0*/  LDG.E R25, desc[UR4][R14.64+0xc] ;  /* 0x00000c040e197981 */ /* 0x000f68000c1e1900 */
[----:B------:R-:W5:Y:S04]  /*00d0*/  LDG.E R19, desc[UR4][R14.64+0x10] ;  /* 0x000010040e137981 */ /* 0x000f68000c1e1900 */
[----:B------:R-:W5:Y:S04]  /*00e0*/  LDG.E R17, desc[UR4][R14.64+0x14] ;  /* 0x000014040e117981 */ /* 0x000f68000c1e1900 */
[----:B------:R-:W5:Y:S04]  /*00f0*/  LDG.E R9, desc[UR4][R14.64+0x18] ;  /* 0x000018040e097981 */ /* 0x000f68000c1e1900 */
[----:B------:R-:W5:Y:S04]  /*0100*/  LDG.E R11, desc[UR4][R14.64+0x1c] ;  /* 0x00001c040e0b7981 */ /* 0x000f68000c1e1900 */
[----:B------:R-:W5:Y:S04]  /*0110*/  LDG.E R5, desc[UR4][R14.64+0x20] ;  /* 0x000020040e057981 */ /* 0x000f68000c1e1900 */
[----:B------:R-:W5:Y:S04]  /*0120*/  LDG.E R23, desc[UR4][R14.64+0x24] ;  /* 0x000024040e177981 */ /* 0x000f68000c1e1900 */
[----:B------:R-:W5:Y:S01]  /*0130*/  LDG.E R27, desc[UR4][R14.64+0x28] ;  /* 0x000028040e1b7981 */ /* 0x000f62000c1e1900 */
[----:B---3--:R-:W-:-:S04]  /*0140*/  IMAD.WIDE R20, R3, 0xc0, R12 ;  /* 0x000000c003147825 */ /* 0x008fc800078e020c */
[----:B--2---:R-:W-:-:S04]  /*0150*/  IMAD.WIDE R28, R2, 0xc0, R12 ;  /* 0x000000c0021c7825 */ /* 0x004fc800078e020c */
[----:B----4-:R-:W-:-:S04]  /*0160*/  IMAD.WIDE R20, R7, 0x4, R20 ;  /* 0x0000000407147825 */ /* 0x010fc800078e0214 */
[----:B------:R-:W-:Y:S02]  /*0170*/  IMAD.WIDE R28, R3, 0x4, R28 ;  /* 0x00000004031c7825 */ /* 0x000fe400078e021c */
[----:B------:R5:W2:Y:S02]  /*0180*/  LDG.E R3, desc[UR4][R20.64] ;  /* 0x0000000414037981 */ /* 0x000aa4000c1e1900 */
[----:B------:R-:W-:Y:S02]  /*0190*/  IMAD.WIDE R6, R7, 0xc0, R12 ;  /* 0x000000c007067825 */ /* 0x000fe400078e020c */
[----:B------:R-:W3:Y:S02]  /*01a0*/  LDG.E R28, desc[UR4][R28.64] ;  /* 0x000000041c1c7981 */ /* 0x000ee4000c1e1900 */
[----:B-----5:R-:W-:-:S04]  /*01b0*/  IMAD.WIDE R20, R25, 0x4, R6 ;  /* 0x0000000419147825 */ /* 0x020fc800078e0206 */
[----:B------:R-:W-:Y:S01]  /*01c0*/  IMAD.WIDE R6, R25, 0xc0, R12 ;  /* 0x000000c019067825 */ /* 0x000fe200078e020c */
[----:B------:R0:W4:Y:S04]  /*01d0*/  LDG.E R4, desc[UR4][R20.64] ;  /* 0x0000000414047981 */ /* 0x000128000c1e1900 */
[----:B------:R-:W5:Y:S01]  /*01e0*/  LDG.E R29, desc[UR4][R14.64+0x64] ;  /* 0x000064040e1d7981 */ /* 0x000f62000c1e1900 */
[----:B0-----:R-:W-:-:S04]  /*01f0*/  IMAD.WIDE R20, R19, 0x4, R6 ;  /* 0x0000000413147825 */ /* 0x001fc800078e0206 */
[----:B------:R-:W-:Y:S01]  /*0200*/  IMAD.WIDE R6, R19, 0xc0, R12 ;  /* 0x000000c013067825 */ /* 0x000fe200078e020c */
[----:B------:R0:W5:Y:S03]  /*0210*/  LDG.E R24, desc[UR4][R20.64] ;  /* 0x0000000414187981 */ /* 0x000166000c1e1900 */
[----:B------:R-:W-:-:S04]  /*0220*/  IMAD.WIDE R18, R17, 0x4, R6 ;  /* 0x0000000411127825 */ /* 0x000fc800078e0206 */
[----:B------:R-:W-:Y:S01]  /*0230*/  IMAD.WIDE R6, R17, 0xc0, R12 ;  /* 0x000000c011067825 */ /* 0x000fe200078e020c */
[----:B------:R-:W5:Y:S03]  /*0240*/  LDG.E R25, desc[UR4][R18.64] ;  /* 0x0000000412197981 */ /* 0x000f66000c1e1900 */
[----:B------:R-:W-:-:S04]  /*0250*/  IMAD.WIDE R16, R9, 0x4, R6 ;  /* 0x0000000409107825 */ /* 0x000fc800078e0206 */
[----:B------:R-:W-:Y:S02]  /*0260*/  IMAD.WIDE R6, R9, 0xc0, R12 ;  /* 0x000000c009067825 */ /* 0x000fe400078e020c */
[----:B------:R-:W5:Y:S02]  /*0270*/  LDG.E R16, desc[UR4][R16.64] ;  /* 0x0000000410107981 */ /* 0x000f64000c1e1900 */
[----:B------:R-:W-:-:S04]  /*0280*/  IMAD.WIDE R8, R11, 0x4, R6 ;  /* 0x000000040b087825 */ /* 0x000fc800078e0206 */
[----:B------:R-:W-:Y:S01]  /*0290*/  IMAD.WIDE R6, R11, 0xc0, R12 ;  /* 0x000000c00b067825 */ /* 0x000fe200078e020c */
[----:B------:R-:W5:Y:S03]  /*02a0*/  LDG.E R26, desc[UR4][R8.64] ;  /* 0x00000004081a7981 */ /* 0x000f66000c1e1900 */
[----:B------:R-:W-:-:S05]  /*02b0*/  IMAD.WIDE R10, R5, 0x4, R6 ;  /* 0x00000004050a7825 */ /* 0x000fca00078e0206 */
[----:B------:R-:W5:Y:S01]  /*02c0*/  LDG.E R17, desc[UR4][R10.64] ;  /* 0x000000040a117981 */ /* 0x000f62000c1e1900 */
[----:B------:R-:W-:-:S03]  /*02d0*/  IMAD.WIDE R6, R5, 0xc0, R12 ;  /* 0x000000c005067825 */ /* 0x000fc600078e020c */
[----:B------:R-:W5:Y:S01]  /*02e0*/  LDG.E R5, desc[UR4][R14.64+0x2c] ;  /* 0x00002c040e057981 */ /* 0x000f62000c1e1900 */
[----:B0-----:R-:W-:-:S03]  /*02f0*/  IMAD.WIDE R20, R23, 0x4, R6 ;  /* 0x0000000417147825 */ /* 0x001fc600078e0206 */
[----:B------:R-:W5:Y:S04]  /*0300*/  LDG.E R8, desc[UR4][R14.64+0x38] ;  /* 0x000038040e087981 */ /* 0x000f68000c1e1900 */
[----:B------:R-:W5:Y:S01]  /*0310*/  LDG.E R19, desc[UR4][R20.64] ;  /* 0x0000000414137981 */ /* 0x000f62000c1e1900 */
[----:B------:R-:W-:-:S03]  /*0320*/  IMAD.WIDE R22, R23, 0xc0, R12 ;  /* 0x000000c017167825 */ /* 0x000fc600078e020c */
[----:B------:R-:W5:Y:S01]  /*0330*/  LDG.E R6, desc[UR4][R14.64+0x30] ;  /* 0x000030040e067981 */ /* 0x000f62000c1e1900 */
[----:B------:R-:W-:-:S03]  /*0340*/  IMAD.WIDE R22, R27, 0x4, R22 ;  /* 0x000000041b167825 */ /* 0x000fc600078e0216 */
[----:B------:R-:W5:Y:S04]  /*0350*/  LDG.E R7, desc[UR4][R14.64+0x34] ;  /* 0x000034040e077981 */ /* 0x000f68000c1e1900 */
        /* <DEDUP_REMOVED lines=8> */
[----:B---3--:R-:W-:-:S04]  /*03e0*/  FADD R28, RZ, R28 ;  /* 0x0000001cff1c7221 */ /* 0x008fc80000000000 */
[----:B--2---:R-:W-:-:S04]  /*03f0*/  FADD R3, R28, R3 ;  /* 0x000000031c037221 */ /* 0x004fc80000000000 */
[----:B----4-:R-:W-:-:S04]  /*0400*/  FADD R3, R3, R4 ;  /* 0x0000000403037221 */ /* 0x010fc80000000000 */
[----:B-----5:R-:W-:Y:S02]  /*0410*/  FADD R4, R3, R24 ;  /* 0x0000001803047221 */ /* 0x020fe40000000000 */
[----:B------:R-:W2:Y:S02]  /*0420*/  LDG.E R24, desc[UR4][R14.64+0x58] ;  /* 0x000058040e187981 */ /* 0x000ea4000c1e1900 */
[----:B------:R-:W-:Y:S02]  /*0430*/  FADD R3, R4, R25 ;  /* 0x0000001904037221 */ /* 0x000fe40000000000 */
[----:B------:R-:W3:Y:S02]  /*0440*/  LDG.E R25, desc[UR4][R14.64+0x5c] ;  /* 0x00005c040e197981 */ /* 0x000ee4000c1e1900 */
[----:B------:R-:W-:Y:S02]  /*0450*/  FADD R3, R3, R16 ;  /* 0x0000001003037221 */ /* 0x000fe40000000000 */
[----:B------:R-:W4:Y:S02]  /*0460*/  LDG.E R16, desc[UR4][R14.64+0x60] ;  /* 0x000060040e107981 */ /* 0x000f24000c1e1900 */
[----:B------:R-:W-:-:S04]  /*0470*/  FADD R26, R3, R26 ;  /* 0x0000001a031a7221 */ /* 0x000fc80000000000 */
[----:B------:R-:W-:Y:S02]  /*0480*/  FADD R26, R26, R17 ;  /* 0x000000111a1a7221 */ /* 0x000fe40000000000 */
[----:B------:R-:W5:Y:S02]  /*0490*/  LDG.E R17, desc[UR4][R14.64+0x68] ;  /* 0x000068040e117981 */ /* 0x000f64000c1e1900 */
[----:B------:R-:W-:Y:S01]  /*04a0*/  FADD R3, R26, R19 ;  /* 0x000000131a037221 */ /* 0x000fe20000000000 */
[----:B------:R-:W-:Y:S01]  /*04b0*/  IMAD.WIDE R26, R27, 0xc0, R12 ;  /* 0x000000c01b1a7825 */ /* 0x000fe200078e020c */
[----:B------:R-:W5:Y:S03]  /*04c0*/  LDG.E R19, desc[UR4][R14.64+0x6c] ;  /* 0x00006c040e137981 */ /* 0x000f66000c1e1900 */
[----:B------:R-:W-:-:S04]  /*04d0*/  IMAD.WIDE R26, R5, 0x4, R26 ;  /* 0x00000004051a7825 */ /* 0x000fc800078e021a */
[----:B------:R-:W-:-:S04]  /*04e0*/  IMAD.WIDE R4, R5, 0xc0, R12 ;  /* 0x000000c005047825 */ /* 0x000fc800078e020c */
[----:B------:R-:W-:Y:S01]  /*04f0*/  FADD R18, R3, R18 ;  /* 0x0000001203127221 */ /* 0x000fe20000000000 */
[----:B------:R-:W5:Y:S01]  /*0500*/  LDG.E R27, desc[UR4][R26.64] ;  /* 0x000000041a1b7981 */ /* 0x000f62000c1e1900 */
[----:B------:R-:W-:-:S05]  /*0510*/  IMAD.WIDE R4, R6, 0x4, R4 ;  /* 0x0000000406047825 */ /* 0x000fca00078e0204 */
[----:B------:R0:W5:Y:S02]  /*0520*/  LDG.E R3, desc[UR4][R4.64] ;  /* 0x0000000404037981 */ /* 0x000164000c1e1900 */
[----:B0-----:R-:W-:-:S04]  /*0530*/  IMAD.WIDE R4, R6, 0xc0, R12 ;  /* 0x000000c006047825 */ /* 0x001fc800078e020c */
[----:B------:R-:W-:-:S04]  /*0540*/  IMAD.WIDE R4, R7, 0x4, R4 ;  /* 0x0000000407047825 */ /* 0x000fc800078e0204 */
[----:B------:R-:W-:Y:S02]  /*0550*/  IMAD.WIDE R6, R7, 0xc0, R12 ;  /* 0x000000c007067825 */ /* 0x000fe400078e020c */
[----:B------:R-:W5:Y:S02]  /*0560*/  LDG.E R4, desc[UR4][R4.64] ;  /* 0x0000000404047981 */ /* 0x000f64000c1e1900 */
        /* <DEDUP_REMOVED lines=24> */
[----:B--2---:R-:W-:-:S05]  /*06f0*/  IMAD.WIDE R22, R24, 0x4, R22 ;  /* 0x0000000418167825 */ /* 0x004fca00078e0216 */
[----:B------:R0:W2:Y:S02]  /*0700*/  LDG.E R21, desc[UR4][R22.64] ;  /* 0x0000000416157981 */ /* 0x0000a4000c1e1900 */
[----:B0-----:R-:W-:-:S04]  /*0710*/  IMAD.WIDE R22, R24, 0xc0, R12 ;  /* 0x000000c018167825 */ /* 0x001fc800078e020c */
[----:B---3--:R-:W-:-:S04]  /*0720*/  IMAD.WIDE R22, R25, 0x4, R22 ;  /* 0x0000000419167825 */ /* 0x008fc800078e0216 */
[----:B------:R-:W-:Y:S02]  /*0730*/  IMAD.WIDE R24, R25, 0xc0, R12 ;  /* 0x000000c019187825 */ /* 0x000fe400078e020c */
[----:B------:R-:W3:Y:S02]  /*0740*/  LDG.E R22, desc[UR4][R22.64] ;  /* 0x0000000416167981 */ /* 0x000ee4000c1e1900 */
[----:B----4-:R-:W-:-:S05]  /*0750*/  IMAD.WIDE R24, R16, 0x4, R24 ;  /* 0x0000000410187825 */ /* 0x010fca00078e0218 */
[----:B------:R0:W4:Y:S02]  /*0760*/  LDG.E R23, desc[UR4][R24.64] ;  /* 0x0000000418177981 */ /* 0x000124000c1e1900 */
[----:B0-----:R-:W-:-:S04]  /*0770*/  IMAD.WIDE R24, R16, 0xc0, R12 ;  /* 0x000000c010187825 */ /* 0x001fc800078e020c */
[----:B------:R-:W-:-:S04]  /*0780*/  IMAD.WIDE R24, R29, 0x4, R24 ;  /* 0x000000041d187825 */ /* 0x000fc800078e0218 */
[----:B------:R-:W-:Y:S02]  /*0790*/  IMAD.WIDE R28, R29, 0xc0, R12 ;  /* 0x000000c01d1c7825 */ /* 0x000fe400078e020c */
[----:B------:R-:W4:Y:S02]  /*07a0*/  LDG.E R24, desc[UR4][R24.64] ;  /* 0x0000000418187981 */ /* 0x000f24000c1e1900 */
[----:B-----5:R-:W-:-:S05]  /*07b0*/  IMAD.WIDE R28, R17, 0x4, R28 ;  /* 0x00000004111c7825 */ /* 0x020fca00078e021c */
[----:B------:R-:W5:Y:S04]  /*07c0*/  LDG.E R25, desc[UR4][R28.64] ;  /* 0x000000041c197981 */ /* 0x000f68000c1e1900 */
[----:B------:R-:W2:Y:S01]  /*07d0*/  LDG.E R29, desc[UR4][R14.64+0x70] ;  /* 0x000070040e1d7981 */ /* 0x000ea2000c1e1900 */
[----:B------:R-:W-:-:S04]  /*07e0*/  IMAD.WIDE R16, R17, 0xc0, R12 ;  /* 0x000000c011107825 */ /* 0x000fc800078e020c */
[----:B------:R-:W-:Y:S02]  /*07f0*/  FADD R26, R18, R27 ;  /* 0x0000001b121a7221 */ /* 0x000fe40000000000 */
[----:B------:R-:W5:Y:S01]  /*0800*/  LDG.E R27, desc[UR4][R14.64+0x74] ;  /* 0x000074040e1b7981 */ /* 0x000f62000c1e1900 */
[----:B------:R-:W-:-:S04]  /*0810*/  IMAD.WIDE R16, R19, 0x4, R16 ;  /* 0x0000000413107825 */ /* 0x000fc800078e0210 */
[----:B------:R-:W-:Y:S02]  /*0820*/  IMAD.WIDE R18, R19, 0xc0, R12 ;  /* 0x000000c013127825 */ /* 0x000fe400078e020c */
[----:B------:R0:W5:Y:S02]  /*0830*/  LDG.E R16, desc[UR4][R16.64] ;  /* 0x0000000410107981 */ /* 0x000164000c1e1900 */
[----:B------:R-:W-:Y:S02]  /*0840*/  FADD R26, R26, R3 ;  /* 0x000000031a1a7221 */ /* 0x000fe40000000000 */
[----:B------:R-:W5:Y:S02]  /*0850*/  LDG.E R3, desc[UR4][R14.64+0x78] ;  /* 0x000078040e037981 */ /* 0x000f64000c1e1900 */
[----:B------:R-:W-:Y:S02]  /*0860*/  FADD R26, R26, R4 ;  /* 0x000000041a1a7221 */ /* 0x000fe40000000000 */
[----:B------:R-:W5:Y:S02]  /*0870*/  LDG.E R4, desc[UR4][R14.64+0x7c] ;  /* 0x00007c040e047981 */ /* 0x000f64000c1e1900 */
[----:B0-----:R-:W-:-:S02]  /*0880*/  FADD R17, R26, R5 ;  /* 0x000000051a117221 */ /* 0x001fc40000000000 */
[----:B------:R-:W5:Y:S02]  /*0890*/  LDG.E R5, desc[UR4][R14.64+0x80] ;  /* 0x000080040e057981 */ /* 0x000f64000c1e1900 */
[----:B------:R-:W-:Y:S02]  /*08a0*/  FADD R6, R17, R6 ;  /* 0x0000000611067221 */ /* 0x000fe40000000000 */
[----:B------:R-:W5:Y:S02]  /*08b0*/  LDG.E R17, desc[UR4][R14.64+0x84] ;  /* 0x000084040e117981 */ /* 0x000f64000c1e1900 */
[----:B------:R-:W-:Y:S02]  /*08c0*/  FADD R6, R6, R7 ;  /* 0x0000000706067221 */ /* 0x000fe40000000000 */
[----:B------:R-:W5:Y:S02]  /*08d0*/  LDG.E R7, desc[UR4][R14.64+0x88] ;  /* 0x000088040e077981 */ /* 0x000f64000c1e1900 */
[----:B------:R-:W-:-:S02]  /*08e0*/  FADD R6, R6, R8 ;  /* 0x0000000806067221 */ /* 0x000fc40000000000 */
[----:B------:R-:W5:Y:S02]  /*08f0*/  LDG.E R8, desc[UR4][R14.64+0x98] ;  /* 0x000098040e087981 */ /* 0x000f64000c1e1900 */
[----:B------:R-:W-:Y:S02]  /*0900*/  FADD R6, R6, R9 ;  /* 0x0000000906067221 */ /* 0x000fe40000000000 */
[----:B------:R-:W5:Y:S02]  /*0910*/  LDG.E R9, desc[UR4][R14.64+0x90] ;  /* 0x000090040e097981 */ /* 0x000f64000c1e1900 */
[----:B------:R-:W-:Y:S02]  /*0920*/  FADD R10, R6, R10 ;  /* 0x0000000a060a7221 */ /* 0x000fe40000000000 */
[----:B------:R-:W5:Y:S02]  /*0930*/  LDG.E R6, desc[UR4][R14.64+0x94] ;  /* 0x000094040e067981 */ /* 0x000f64000c1e1900 */
[----:B------:R-:W-:-:S04]  /*0940*/  FADD R11, R10, R11 ;  /* 0x0000000b0a0b7221 */ /* 0x000fc80000000000 */
[----:B------:R-:W-:Y:S02]  /*0950*/  FADD R10, R11, R20 ;  /* 0x000000140b0a7221 */ /* 0x000fe40000000000 */
[----:B------:R-:W5:Y:S01]  /*0960*/  LDG.E R20, desc[UR4][R14.64+0x9c] ;  /* 0x00009c040e147981 */ /* 0x000f62000c1e1900 */
[----:B--2---:R-:W-:-:S06]  /*0970*/  IMAD.WIDE R18, R29, 0x4, R18 ;  /* 0x000000041d127825 */ /* 0x004fcc00078e0212 */
[----:B------:R-:W2:Y:S04]  /*0980*/  LDG.E R18, desc[UR4][R18.64] ;  /* 0x0000000412127981 */ /* 0x000ea8000c1e1900 */
[----:B------:R-:W2:Y:S01]  /*0990*/  LDG.E R19, desc[UR4][R14.64+0x8c] ;  /* 0x00008c040e137981 */ /* 0x000ea2000c1e1900 */
[----:B------:R-:W-:-:S03]  /*09a0*/  FADD R11, R10, R21 ;  /* 0x000000150a0b7221 */ /* 0x000fc60000000000 */
[----:B------:R-:W2:Y:S01]  /*09b0*/  LDG.E R21, desc[UR4][R14.64+0xa0] ;  /* 0x0000a0040e157981 */ /* 0x000ea2000c1e1900 */
[----:B---3--:R-:W-:-:S03]  /*09c0*/  FADD R10, R11, R22 ;  /* 0x000000160b0a7221 */ /* 0x008fc60000000000 */
[----:B------:R-:W3:Y:S01]  /*09d0*/  LDG.E R22, desc[UR4][R14.64+0xa4] ;  /* 0x0000a4040e167981 */ /* 0x000ee2000c1e1900 */
[----:B----4-:R-:W-:-:S03]  /*09e0*/  FADD R11, R10, R23 ;  /* 0x000000170a0b7221 */ /* 0x010fc60000000000 */
[----:B------:R-:W4:Y:S01]  /*09f0*/  LDG.E R23, desc[UR4][R14.64+0xa8] ;  /* 0x0000a8040e177981 */ /* 0x000f22000c1e1900 */
[----:B------:R-:W-:-:S03]  /*0a00*/  FADD R10, R11, R24 ;  /* 0x000000180b0a7221 */ /* 0x000fc60000000000 */
[----:B------:R-:W4:Y:S01]  /*0a10*/  LDG.E R24, desc[UR4][R14.64+0xac] ;  /* 0x0000ac040e187981 */ /* 0x000f22000c1e1900 */
[----:B-----5:R-:W-:-:S03]  /*0a20*/  FADD R11, R10, R25 ;  /* 0x000000190a0b7221 */ /* 0x020fc60000000000 */
[----:B------:R-:W5:Y:S01]  /*0a30*/  LDG.E R25, desc[UR4][R14.64+0xb0] ;  /* 0x0000b0040e197981 */ /* 0x000f62000c1e1900 */
[----:B------:R-:W-:-:S03]  /*0a40*/  FADD R11, R11, R16 ;  /* 0x000000100b0b7221 */ /* 0x000fc60000000000 */
[----:B------:R-:W5:Y:S01]  /*0a50*/  LDG.E R16, desc[UR4][R14.64+0xb4] ;  /* 0x0000b4040e107981 */ /* 0x000f62000c1e1900 */
[----:B--2---:R-:W-:Y:S01]  /*0a60*/  FADD R18, R11, R18 ;  /* 0x000000120b127221 */ /* 0x004fe20000000000 */
[----:B------:R-:W-:-:S04]  /*0a70*/  IMAD.WIDE R10, R29, 0xc0, R12 ;  /* 0x000000c01d0a7825 */ /* 0x000fc800078e020c */
[----:B------:R-:W-:-:S04]  /*0a80*/  IMAD.WIDE R28, R3, 0xc0, R12 ;  /* 0x000000c0031c7825 */ /* 0x000fc800078e020c */
[----:B------:R-:W-:-:S04]  /*0a90*/  IMAD.WIDE R10, R27, 0x4, R10 ;  /* 0x000000041b0a7825 */ /* 0x000fc800078e020a */
[----:B------:R-:W-:Y:S02]  /*0aa0*/  IMAD.WIDE R26, R27, 0xc0, R12 ;  /* 0x000000c01b1a7825 */ /* 0x000fe400078e020c */
[----:B------:R-:W2:Y:S02]  /*0ab0*/  LDG.E R11, desc[UR4][R10.64] ;  /* 0x000000040a0b7981 */ /* 0x000ea4000c1e1900 */
[----:B------:R-:W-:-:S04]  /*0ac0*/  IMAD.WIDE R28, R4, 0x4, R28 ;  /* 0x00000004041c7825 */ /* 0x000fc800078e021c */
[----:B------:R-:W-:Y:S02]  /*0ad0*/  IMAD.WIDE R26, R3, 0x4, R26 ;  /* 0x00000004031a7825 */ /* 0x000fe400078e021a */
[----:B------:R0:W2:Y:S04]  /*0ae0*/  LDG.E R3, desc[UR4][R28.64] ;  /* 0x000000041c037981 */ /* 0x0000a8000c1e1900 */
[----:B------:R-:W2:Y:S01]  /*0af0*/  LDG.E R26, desc[UR4][R26.64] ;  /* 0x000000041a1a7981 */ /* 0x000ea2000c1e1900 */
[----:B0-----:R-:W-:-:S04]  /*0b00*/  IMAD.WIDE R28, R4, 0xc0, R12 ;  /* 0x000000c0041c7825 */ /* 0x001fc800078e020c */
[----:B------:R-:W-:-:S04]  /*0b10*/  IMAD.WIDE R28, R5, 0x4, R28 ;  /* 0x00000004051c7825 */ /* 0x000fc800078e021c */
[----:B------:R-:W-:Y:S02]  /*0b20*/  IMAD.WIDE R4, R5, 0xc0, R12 ;  /* 0x000000c005047825 */ /* 0x000fe400078e020c */
[----:B------:R-:W2:Y:S02]  /*0b30*/  LDG.E R28, desc[UR4][R28.64] ;  /* 0x000000041c1c7981 */ /* 0x000ea4000c1e1900 */
[----:B------:R-:W-:-:S05]  /*0b40*/  IMAD.WIDE R4, R17, 0x4, R4 ;  /* 0x0000000411047825 */ /* 0x000fca00078e0204 */
[----:B------:R0:W2:Y:S02]  /*0b50*/  LDG.E R10, desc[UR4][R4.64] ;  /* 0x00000004040a7981 */ /* 0x0000a4000c1e1900 */
[----:B0-----:R-:W-:-:S04]  /*0b60*/  IMAD.WIDE R4, R17, 0xc0, R12 ;  /* 0x000000c011047825 */ /* 0x001fc800078e020c */
        /* <DEDUP_REMOVED lines=18> */
[----:B------:R-:W-:-:S04]  /*0c90*/  IMAD.WIDE R4, R21, 0x4, R4 ;  /* 0x0000000415047825 */ /* 0x000fc800078e0204 */
[----:B------:R-:W-:Y:S01]  /*0ca0*/  IMAD.WIDE R20, R21, 0xc0, R12 ;  /* 0x000000c015147825 */ /* 0x000fe200078e020c */
[----:B------:R4:W2:Y:S03]  /*0cb0*/  LDG.E R27, desc[UR4][R4.64] ;  /* 0x00000004041b7981 */ /* 0x0008a6000c1e1900 */
[----:B---3--:R-:W-:-:S05]  /*0cc0*/  IMAD.WIDE R20, R22, 0x4, R20 ;  /* 0x0000000416147825 */ /* 0x008fca00078e0214 */
[----:B------:R0:W3:Y:S01]  /*0cd0*/  LDG.E R29, desc[UR4][R20.64] ;  /* 0x00000004141d7981 */ /* 0x0000e2000c1e1900 */
[----:B----4-:R-:W-:-:S04]  /*0ce0*/  IMAD.WIDE R4, R24, 0xc0, R12 ;  /* 0x000000c018047825 */ /* 0x010fc800078e020c */
[----:B0-----:R-:W-:-:S04]  /*0cf0*/  IMAD.WIDE R20, R22, 0xc0, R12 ;  /* 0x000000c016147825 */ /* 0x001fc800078e020c */
[----:B------:R-:W-:-:S04]  /*0d00*/  IMAD.WIDE R20, R23, 0x4, R20 ;  /* 0x0000000417147825 */ /* 0x000fc800078e0214 */
[----:B------:R-:W-:Y:S02]  /*0d10*/  IMAD.WIDE R22, R23, 0xc0, R12 ;  /* 0x000000c017167825 */ /* 0x000fe400078e020c */
[----:B------:R-:W4:Y:S02]  /*0d20*/  LDG.E R20, desc[UR4][R20.64] ;  /* 0x0000000414147981 */ /* 0x000f24000c1e1900 */
[----:B-----5:R-:W-:-:S04]  /*0d30*/  IMAD.WIDE R4, R25, 0x4, R4 ;  /* 0x0000000419047825 */ /* 0x020fc800078e0204 */
[----:B------:R-:W-:Y:S02]  /*0d40*/  IMAD.WIDE R22, R24, 0x4, R22 ;  /* 0x0000000418167825 */ /* 0x000fe400078e0216 */
[----:B------:R0:W5:Y:S04]  /*0d50*/  LDG.E R24, desc[UR4][R4.64] ;  /* 0x0000000404187981 */ /* 0x000168000c1e1900 */
[----:B------:R-:W5:Y:S01]  /*0d60*/  LDG.E R22, desc[UR4][R22.64] ;  /* 0x0000000416167981 */ /* 0x000f62000c1e1900 */
[----:B0-----:R-:W-:-:S03]  /*0d70*/  IMAD.WIDE R4, R25, 0xc0, R12 ;  /* 0x000000c019047825 */ /* 0x001fc600078e020c */
[----:B------:R-:W2:Y:S04]  /*0d80*/  LDG.E R25, desc[UR4][R14.64+0xb8] ;  /* 0x0000b8040e197981 */ /* 0x000ea8000c1e1900 */
[----:B------:R-:W3:Y:S01]  /*0d90*/  LDG.E R15, desc[UR4][R14.64+0xbc] ;  /* 0x0000bc040e0f7981 */ /* 0x000ee2000c1e1900 */
[----:B------:R-:W-:-:S05]  /*0da0*/  IMAD.WIDE R4, R16, 0x4, R4 ;  /* 0x0000000410047825 */ /* 0x000fca00078e0204 */
[----:B------:R0:W5:Y:S02]  /*0db0*/  LDG.E R21, desc[UR4][R4.64] ;  /* 0x0000000404157981 */ /* 0x000164000c1e1900 */
[----:B0-----:R-:W-:-:S04]  /*0dc0*/  IMAD.WIDE R4, R16, 0xc0, R12 ;  /* 0x000000c010047825 */ /* 0x001fc800078e020c */
[----:B--2---:R-:W-:-:S05]  /*0dd0*/  IMAD.WIDE R4, R25, 0x4, R4 ;  /* 0x0000000419047825 */ /* 0x004fca00078e0204 */
[----:B------:R0:W2:Y:S02]  /*0de0*/  LDG.E R16, desc[UR4][R4.64] ;  /* 0x0000000404107981 */ /* 0x0000a4000c1e1900 */
[----:B0-----:R-:W-:-:S04]  /*0df0*/  IMAD.WIDE R4, R25, 0xc0, R12 ;  /* 0x000000c019047825 */ /* 0x001fc800078e020c */
[----:B---3--:R-:W-:-:S04]  /*0e00*/  IMAD.WIDE R12, R15, 0xc0, R12 ;  /* 0x000000c00f0c7825 */ /* 0x008fc800078e020c */
[----:B------:R-:W-:-:S04]  /*0e10*/  IMAD.WIDE R4, R15, 0x4, R4 ;  /* 0x000000040f047825 */ /* 0x000fc800078e0204 */
[----:B------:R-:W-:Y:S02]  /*0e20*/  IMAD.WIDE R12, R2, 0x4, R12 ;  /* 0x00000004020c7825 */ /* 0x000fe400078e020c */
[----:B------:R-:W3:Y:S04]  /*0e30*/  LDG.E R2, desc[UR4][R4.64] ;  /* 0x0000000404027981 */ /* 0x000ee8000c1e1900 */
[----:B------:R-:W3:Y:S01]  /*0e40*/  LDG.E R12, desc[UR4][R12.64] ;  /* 0x000000040c0c7981 */ /* 0x000ee2000c1e1900 */
[----:B------:R-:W-:-:S04]  /*0e50*/  FADD R11, R18, R11 ;  /* 0x0000000b120b7221 */ /* 0x000fc80000000000 */
        /* <DEDUP_REMOVED lines=12> */
[----:B----4-:R-:W-:-:S04]  /*0f20*/  FADD R29, R29, R20 ;  /* 0x000000141d1d7221 */ /* 0x010fc80000000000 */
[----:B-----5:R-:W-:-:S04]  /*0f30*/  FADD R29, R29, R22 ;  /* 0x000000161d1d7221 */ /* 0x020fc80000000000 */
[----:B------:R-:W-:-:S04]  /*0f40*/  FADD R24, R24, R29 ;  /* 0x0000001d18187221 */ /* 0x000fc80000000000 */
[----:B------:R-:W-:Y:S01]  /*0f50*/  FADD R21, R24, R21 ;  /* 0x0000001518157221 */ /* 0x000fe20000000000 */
[----:B------:R-:W-:Y:S03]  /*0f60*/  BSSY.RECONVERGENT B0, `(.L_x_459) ;  /* 0x0000010000007945 */ /* 0x000fe60003800200 */
[----:B--2---:R-:W-:-:S04]  /*0f70*/  FADD R21, R21, R16 ;  /* 0x0000001015157221 */ /* 0x004fc80000000000 */
[----:B---3--:R-:W-:-:S04]  /*0f80*/  FADD R21, R21, R2 ;  /* 0x0000000215157221 */ /* 0x008fc80000000000 */
[----:B------:R-:W-:-:S05]  /*0f90*/  FADD R2, R12, R21 ;  /* 0x000000150c027221 */ /* 0x000fca0000000000 */
[----:B------:R-:W-:-:S04]  /*0fa0*/  IADD3 R3, PT, PT, R2, 0x1800000, RZ ;  /* 0x0180000002037810 */ /* 0x000fc80007ffe0ff */
[----:B------:R-:W-:-:S04]  /*0fb0*/  LOP3.LUT R3, R3, 0x7f800000, RZ, 0xc0, !PT ;  /* 0x7f80000003037812 */ /* 0x000fc800078ec0ff */
[----:B------:R-:W-:-:S13]  /*0fc0*/  ISETP.GT.U32.AND P0, PT, R3, 0x1ffffff, PT ;  /* 0x01ffffff0300780c */ /* 0x000fda0003f04070 */
[----:B------:R-:W-:Y:S05]  /*0fd0*/  @P0 BRA `(.L_x_460) ;  /* 0x0000000000100947 */ /* 0x000fea0003800000 */
[----:B------:R-:W-:-:S07]  /*0fe0*/  MOV R4, 0x1000 ;  /* 0x0000100000047802 */ /* 0x000fce0000000f00 */
[----:B------:R-:W-:Y:S05]  /*0ff0*/  CALL.REL.NOINC `($__internal_0_$__cuda_sm20_rcp_rn_f32_slowpath) ;  /* 0x0000000000307944 */ /* 0x000fea0003c00000 */
[----:B------:R-:W-:Y:S01]  /*1000*/  MOV R5, R2 ;  /* 0x0000000200057202 */ /* 0x000fe20000000f00 */
[----:B------:R-:W-:Y:S06]  /*1010*/  BRA `(.L_x_461) ;  /* 0x0000000000107947 */ /* 0x000fec0003800000 */
.L_x_460:
[----:B------:R-:W0:Y:S02]  /*1020*/  MUFU.RCP R5, R2 ;  /* 0x0000000200057308 */ /* 0x000e240000001000 */
[----:B0-----:R-:W-:-:S04]  /*1030*/  FFMA R3, R2, R5, -1 ;  /* 0xbf80000002037423 */ /* 0x001fc80000000005 */
[----:B------:R-:W-:-:S04]  /*1040*/  FADD.FTZ R4, -R3, -RZ ;  /* 0x800000ff03047221 */ /* 0x000fc80000010100 */
[----:B------:R-:W-:-:S07]  /*1050*/  FFMA R5, R5, R4, R5 ;  /* 0x0000000405057223 */ /* 0x000fce0000000005 */
.L_x_461:
[----:B------:R-:W-:Y:S05]  /*1060*/  BSYNC.RECONVERGENT B0 ;  /* 0x0000000000007941 */ /* 0x000fea0003800200 */
.L_x_459:
[----:B------:R-:W0:Y:S02]  /*1070*/  LDC.64 R2, c[0x0][0x390] ;  /* 0x0000e400ff027b82 */ /* 0x000e240000000a00 */
[----:B0-----:R-:W-:-:S05]  /*1080*/  IMAD.WIDE R2, R0, 0x4, R2 ;  /* 0x0000000400027825 */ /* 0x001fca00078e0202 */
[----:B------:R-:W-:Y:S01]  /*1090*/  STG.E desc[UR4][R2.64], R5 ;  /* 0x0000000502007986 */ /* 0x000fe2000c101904 */
[----:B------:R-:W-:Y:S06]  /*10a0*/  BAR.SYNC.DEFER_BLOCKING 0x0 ;  /* 0x0000000000007b1d */ /* 0x000fec0000010000 */
[----:B------:R-:W-:Y:S05]  /*10b0*/  EXIT ;  /* 0x000000000000794d */ /* 0x000fea0003800000 */
        .weak           $__internal_0_$__cuda_sm20_rcp_rn_f32_slowpath
        .type           $__internal_0_$__cuda_sm20_rcp_rn_f32_slowpath,@function
        .size           $__internal_0_$__cuda_sm20_rcp_rn_f32_slowpath,(.L_x_467 - $__internal_0_$__cuda_sm20_rcp_rn_f32_slowpath)
$__internal_0_$__cuda_sm20_rcp_rn_f32_slowpath:
[----:B------:R-:W-:Y:S01]  /*10c0*/  SHF.L.U32 R3, R2, 0x1, RZ ;  /* 0x0000000102037819 */ /* 0x000fe200000006ff */
[----:B------:R-:W-:Y:S03]  /*10d0*/  BSSY.RECONVERGENT B1, `(.L_x_462) ;  /* 0x0000030000017945 */ /* 0x000fe60003800200 */
[----:B------:R-:W-:-:S04]  /*10e0*/  SHF.R.U32.HI R3, RZ, 0x18, R3 ;  /* 0x00000018ff037819 */ /* 0x000fc80000011603 */
[----:B------:R-:W-:-:S13]  /*10f0*/  ISETP.NE.U32.AND P0, PT, R3, RZ, PT ;  /* 0x000000ff0300720c */ /* 0x000fda0003f05070 */
[----:B------:R-:W-:Y:S05]  /*1100*/  @P0 BRA `(.L_x_463) ;  /* 0x0000000000280947 */ /* 0x000fea0003800000 */
[----:B------:R-:W-:-:S04]  /*1110*/  SHF.L.U32 R3, R2, 0x1, RZ ;  /* 0x0000000102037819 */ /* 0x000fc800000006ff */
[----:B------:R-:W-:-:S13]  /*1120*/  ISETP.NE.AND P0, PT, R3, RZ, PT ;  /* 0x000000ff0300720c */ /* 0x000fda0003f05270 */
[----:B------:R-:W-:Y:S01]  /*1130*/  @P0 FFMA R6, R2, 1.84467440737095516160e+19, RZ ;  /* 0x5f80000002060823 */ /* 0x000fe200000000ff */
[----:B------:R-:W-:Y:S08]  /*1140*/  @!P0 MUFU.RCP R5, R2 ;  /* 0x0000000200058308 */ /* 0x000ff00000001000 */
[----:B------:R-:W0:Y:S02]  /*1150*/  @P0 MUFU.RCP R3, R6 ;  /* 0x0000000600030308 */ /* 0x000e240000001000 */
[----:B0-----:R-:W-:-:S04]  /*1160*/  @P0 FFMA R7, R6, R3, -1 ;  /* 0xbf80000006070423 */ /* 0x001fc80000000003 */
[----:B------:R-:W-:-:S04]  /*1170*/  @P0 FADD.FTZ R8, -R7, -RZ ;  /* 0x800000ff07080221 */ /* 0x000fc80000010100 */
[----:B------:R-:W-:-:S04]  /*1180*/  @P0 FFMA R3, R3, R8, R3 ;  /* 0x0000000803030223 */ /* 0x000fc80000000003 */
[----:B------:R-:W-:Y:S01]  /*1190*/  @P0 FFMA R5, R3, 1.84467440737095516160e+19, RZ ;  /* 0x5f80000003050823 */ /* 0x000fe200000000ff */
[----:B------:R-:W-:Y:S06]  /*11a0*/  BRA `(.L_x_464) ;  /* 0x0000000000887947 */ /* 0x000fec0003800000 */
.L_x_463:
[----:B------:R-:W-:-:S04]  /*11b0*/  IADD3 R5, PT, PT, R3, -0xfd, RZ ;  /* 0xffffff0303057810 */ /* 0x000fc80007ffe0ff */
[----:B------:R-:W-:-:S13]  /*11c0*/  ISETP.GT.U32.AND P0, PT, R5, 0x1, PT ;  /* 0x000000010500780c */ /* 0x000fda0003f04070 */
[----:B------:R-:W-:Y:S05]  /*11d0*/  @P0 BRA `(.L_x_465) ;  /* 0x0000000000780947 */ /* 0x000fea0003800000 */
[----:B------:R-:W-:Y:S01]  /*11e0*/  LOP3.LUT R6, R2, 0x7fffff, RZ, 0xc0, !PT ;  /* 0x007fffff02067812 */ /* 0x000fe200078ec0ff */
[----:B------:R-:W-:Y:S01]  /*11f0*/  HFMA2 R10, -RZ, RZ, 0, 1.78813934326171875e-07 ;  /* 0x00000003ff0a7431 */ /* 0x000fe200000001ff */
[----:B------:R-:W-:Y:S02]  /*1200*/  IADD3 R3, PT, PT, R3, -0xfc, RZ ;  /* 0xffffff0403037810 */ /* 0x000fe40007ffe0ff */
[----:B------:R-:W-:-:S04]  /*1210*/  LOP3.LUT R6, R6, 0x3f800000, RZ, 0xfc, !PT ;  /* 0x3f80000006067812 */ /* 0x000fc800078efcff */
[----:B------:R-:W0:Y:S01]  /*1220*/  MUFU.RCP R7, R6 ;  /* 0x0000000600077308 */ /* 0x000e220000001000 */
[----:B------:R-:W-:Y:S01]  /*1230*/  SHF.L.U32 R11, R10, R5, RZ ;  /* 0x000000050a0b7219 */ /* 0x000fe200000006ff */
[----:B0-----:R-:W-:-:S04]  /*1240*/  FFMA R8, R6, R7, -1 ;  /* 0xbf80000006087423 */ /* 0x001fc80000000007 */
[----:B------:R-:W-:-:S04]  /*1250*/  FADD.FTZ R8, -R8, -RZ ;  /* 0x800000ff08087221 */ /* 0x000fc80000010100 */
[CCC-:B------:R-:W-:Y:S01]  /*1260*/  FFMA.RM R9, R7.reuse, R8.reuse, R7.reuse ;  /* 0x0000000807097223 */ /* 0x1c0fe20000004007 */
[----:B------:R-:W-:-:S04]  /*1270*/  FFMA.RP R8, R7, R8, R7 ;  /* 0x0000000807087223 */ /* 0x000fc80000008007 */
[C---:B------:R-:W-:Y:S02]  /*1280*/  LOP3.LUT R7, R9.reuse, 0x7fffff, RZ, 0xc0, !PT ;  /* 0x007fffff09077812 */ /* 0x040fe400078ec0ff */
[----:B------:R-:W-:Y:S02]  /*1290*/  FSETP.NEU.FTZ.AND P0, PT, R9, R8, PT ;  /* 0x000000080900720b */ /* 0x000fe40003f1d000 */
[----:B------:R-:W-:Y:S02]  /*12a0*/  LOP3.LUT R8, R7, 0x800000, RZ, 0xfc, !PT ;  /* 0x0080000007087812 */ /* 0x000fe400078efcff */
[----:B------:R-:W-:Y:S02]  /*12b0*/  SEL R7, RZ, 0xffffffff, !P0 ;  /* 0xffffffffff077807 */ /* 0x000fe40004000000 */
[----:B------:R-:W-:Y:S02]  /*12c0*/  LOP3.LUT R6, R11, R8, RZ, 0xc0, !PT ;  /* 0x000000080b067212 */ /* 0x000fe400078ec0ff */
[----:B------:R-:W-:-:S02]  /*12d0*/  IADD3 R7, PT, PT, -R7, RZ, RZ ;  /* 0x000000ff07077210 */ /* 0x000fc40007ffe1ff */
[-C--:B------:R-:W-:Y:S02]  /*12e0*/  SHF.R.U32.HI R6, RZ, R5.reuse, R6 ;  /* 0x00000005ff067219 */ /* 0x080fe40000011606 */
[--C-:B------:R-:W-:Y:S02]  /*12f0*/  LOP3.LUT P1, RZ, R7, R5, R8.reuse, 0xf8, !PT ;  /* 0x0000000507ff7212 */ /* 0x100fe4000782f808 */
[C---:B------:R-:W-:Y:S02]  /*1300*/  LOP3.LUT P0, RZ, R6.reuse, 0x1, RZ, 0xc0, !PT ;  /* 0x0000000106ff7812 */ /* 0x040fe4000780c0ff */
[----:B------:R-:W-:Y:S02]  /*1310*/  LOP3.LUT P2, RZ, R6, 0x2, RZ, 0xc0, !PT ;  /* 0x0000000206ff7812 */ /* 0x000fe4000784c0ff */
[----:B------:R-:W-:Y:S02]  /*1320*/  SHF.R.U32.HI R3, RZ, R3, R8 ;  /* 0x00000003ff037219 */ /* 0x000fe40000011608 */
[----:B------:R-:W-:-:S02]  /*1330*/  PLOP3.LUT P0, PT, P0, P1, P2, 0xe0, 0x0 ;  /* 0x000000000000781c */ /* 0x000fc40000703c20 */
[----:B------:R-:W-:Y:S02]  /*1340*/  LOP3.LUT P1, RZ, R2, 0x7fffff, RZ, 0xc0, !PT ;  /* 0x007fffff02ff7812 */ /* 0x000fe4000782c0ff */
[----:B------:R-:W-:-:S04]  /*1350*/  SEL R5, RZ, 0x1, !P0 ;  /* 0x00000001ff057807 */ /* 0x000fc80004000000 */
[----:B------:R-:W-:-:S04]  /*1360*/  IADD3 R5, PT, PT, -R5, RZ, RZ ;  /* 0x000000ff05057210 */ /* 0x000fc80007ffe1ff */
[----:B------:R-:W-:-:S13]  /*1370*/  ISETP.GE.AND P0, PT, R5, RZ, PT ;  /* 0x000000ff0500720c */ /* 0x000fda0003f06270 */
[----:B------:R-:W-:-:S04]  /*1380*/  @!P0 IADD3 R3, PT, PT, R3, 0x1, RZ ;  /* 0x0000000103038810 */ /* 0x000fc80007ffe0ff */
[----:B------:R-:W-:-:S04]  /*1390*/  @!P1 SHF.L.U32 R3, R3, 0x1, RZ ;  /* 0x0000000103039819 */ /* 0x000fc800000006ff */
[----:B------:R-:W-:Y:S01]  /*13a0*/  LOP3.LUT R5, R3, 0x80000000, R2, 0xf8, !PT ;  /* 0x8000000003057812 */ /* 0x000fe200078ef802 */
[----:B------:R-:W-:Y:S06]  /*13b0*/  BRA `(.L_x_464) ;  /* 0x0000000000047947 */ /* 0x000fec0003800000 */
.L_x_465:
[----:B------:R0:W1:Y:S02]  /*13c0*/  MUFU.RCP R5, R2 ;  /* 0x0000000200057308 */ /* 0x0000640000001000 */
.L_x_464:
[----:B------:R-:W-:Y:S05]  /*13d0*/  BSYNC.RECONVERGENT B1 ;  /* 0x0000000000017941 */ /* 0x000fea0003800200 */
.L_x_462:
[----:B01----:R-:W-:Y:S01]  /*13e0*/  MOV R2, R5 ;  /* 0x0000000500027202 */ /* 0x003fe20000000f00 */
[----:B------:R-:W-:-:S04]  /*13f0*/  HFMA2 R5, -RZ, RZ, 0, 0 ;  /* 0x00000000ff057431 */ /* 0x000fc800000001ff */
[----:B------:R-:W-:Y:S05]  /*1400*/  RET.REL.NODEC R4 `(_Z16rank_individualsPA48_iPA48_fPf) ;  /* 0xffffffe804fc7950 */ /* 0x000fea0003c3ffff */
.L_x_466:
        /* <DEDUP_REMOVED lines=15> */
.L_x_467:


//--------------------- .nv.global.init           --------------------------
	.section	.nv.global.init,"aw",@progbits
	.align	4
.nv.global.init:
	.type		mrg32k3aM1SubSeq,@object
	.size		mrg32k3aM1SubSeq,(mrg32k3aM2SubSeq - mrg32k3aM1SubSeq)
mrg32k3aM1SubSeq:
        /*0000*/ 	.byte	0x0b, 0xcc, 0xee, 0x04, 0x73, 0x29, 0x8b, 0x6f, 0xf6, 0x53, 0x03, 0xf6, 0x23, 0xf6, 0xea, 0xda
        /* <DEDUP_REMOVED lines=125> */
	.type		mrg32k3aM2SubSeq,@object
	.size		mrg32k3aM2SubSeq,(mrg32k3aM1 - mrg32k3aM2SubSeq)
mrg32k3aM2SubSeq:
        /* <DEDUP_REMOVED lines=126> */
	.type		mrg32k3aM1,@object
	.size		mrg32k3aM1,(mrg32k3aM1Seq - mrg32k3aM1)
mrg32k3aM1:
        /* <DEDUP_REMOVED lines=144> */
	.type		mrg32k3aM1Seq,@object
	.size		mrg32k3aM1Seq,(mrg32k3aM2 - mrg32k3aM1Seq)
mrg32k3aM1Seq:
        /* <DEDUP_REMOVED lines=144> */
	.type		mrg32k3aM2,@object
	.size		mrg32k3aM2,(mrg32k3aM2Seq - mrg32k3aM2)
mrg32k3aM2:
        /* <DEDUP_REMOVED lines=144> */
	.type		mrg32k3aM2Seq,@object
	.size		mrg32k3aM2Seq,(precalc_xorwow_matrix - mrg32k3aM2Seq)
mrg32k3aM2Seq:
        /* <DEDUP_REMOVED lines=144> */
	.type		precalc_xorwow_matrix,@object
	.size		precalc_xorwow_matrix,(precalc_xorwow_offset_matrix - precalc_xorwow_matrix)
precalc_xorwow_matrix:
        /* <DEDUP_REMOVED lines=6400> */
	.type		precalc_xorwow_offset_matrix,@object
	.size		precalc_xorwow_offset_matrix,($str$4 - precalc_xorwow_offset_matrix)
precalc_xorwow_offset_matrix:
        /* <DEDUP_REMOVED lines=6400> */
	.type		$str$4,@object
	.size		$str$4,($str - $str$4)
$str$4:
        /*353c0*/ 	.byte	0x25, 0x73, 0x0a, 0x00
	.type		$str,@object
	.size		$str,(.L_54 - $str)
$str:
        /*353c4*/ 	.byte	0x74, 0x65, 0x6d, 0x70, 0x6f, 0x72, 0x61, 0x72, 0x79, 0x5f, 0x62, 0x75, 0x66, 0x66, 0x65, 0x72
        /*353d4*/ 	.byte	0x3a, 0x3a, 0x61, 0x6c, 0x6c, 0x6f, 0x63, 0x61, 0x74, 0x65, 0x3a, 0x20, 0x67, 0x65, 0x74, 0x5f
        /*353e4*/ 	.byte	0x74, 0x65, 0x6d, 0x70, 0x6f, 0x72, 0x61, 0x72, 0x79, 0x5f, 0x62, 0x75, 0x66, 0x66, 0x65, 0x72
        /*353f4*/ 	.byte	0x20, 0x66, 0x61, 0x69, 0x6c, 0x65, 0x64, 0x00
.L_54:


//--------------------- .nv.shared._ZN3cub18CUB_300001_SM_10006detail6reduce28DeviceReduceSingleTileKernelINS2_10policy_hubIN4cuda3std3__45tupleIJblEEEyN6thrust24THRUST_300001_SM_1000_NS8cuda_cub9__find_if7functorIS9_EEE10Policy1000EPS9_SI_iSF_S9_S9_NS7_10__identityEEEvT0_T1_T2_T3_T4_T6_ --------------------------
	.section	.nv.shared._ZN3cub18CUB_300001_SM_10006detail6reduce28DeviceReduceSingleTileKernelINS2_10policy_hubIN4cuda3std3__45tupleIJblEEEyN6thrust24THRUST_300001_SM_1000_NS8cuda_cub9__find_if7functorIS9_EEE10Policy1000EPS9_SI_iSF_S9_S9_NS7_10__identityEEEvT0_T1_T2_T3_T4_T6_,"aw",@nobits
	.sectionflags	@""
	.align	8
.nv.shared._ZN3cub18CUB_300001_SM_10006detail6reduce28DeviceReduceSingleTileKernelINS2_10policy_hubIN4cuda3std3__45tupleIJblEEEyN6thrust24THRUST_300001_SM_1000_NS8cuda_cub9__find_if7functorIS9_EEE10Policy1000EPS9_SI_iSF_S9_S9_NS7_10__identityEEEvT0_T1_T2_T3_T4_T6_:
	.zero		1176


//--------------------- .nv.shared.reserved.0     --------------------------
	.section	.nv.shared.reserved.0,"aw",@nobits
	.weak		__nv_reservedSMEM_offset_0_alias
	.size		__nv_reservedSMEM_offset_0_alias, 0, 64
	.other		__nv_reservedSMEM_offset_0_alias,@"STO_CUDA_RESERVED_SHARED STV_DEFAULT"
__nv_reservedSMEM_offset_0_alias:
	.zero		0
	.zero		64


//--------------------- .nv.global                --------------------------
	.section	.nv.global,"aw",@nobits
.nv.global:
	.type		_ZN34_INTERNAL_9fb0b956_4_k_cu_0552732c6thrust24THRUST_300001_SM_1000_NS12placeholders2_8E,@object
	.size		_ZN34_INTERNAL_9fb0b956_4_k_cu_0552732c6thrust24THRUST_300001_SM_1000_NS12placeholders2_8E,(_ZN34_INTERNAL_9fb0b956_4_k_cu_0552732c4cuda3std3__436_GLOBAL__N__9fb0b956_4_k_cu_0552732c6ignoreE - _ZN34_INTERNAL_9fb0b956_4_k_cu_0552732c6thrust24THRUST_300001_SM_1000_NS12placeholders2_8E)
_ZN34_INTERNAL_9fb0b956_4_k_cu_0552732c6thrust24THRUST_300001_SM_1000_NS12placeholders2_8E:
	.zero		1
	.type		_ZN34_INTERNAL_9fb0b956_4_k_cu_0552732c4cuda3std3__436_GLOBAL__N__9fb0b956_4_k_cu_0552732c6ignoreE,@object
	.size		_ZN34_INTERNAL_9fb0b956_4_k_cu_0552732c4cuda3std3__436_GLOBAL__N__9fb0b956_4_k_cu_0552732c6ignoreE,(_ZN34_INTERNAL_9fb0b956_4_k_cu_0552732c4cuda3std6ranges3__45__cpo4dataE - _ZN34_INTERNAL_9fb0b956_4_k_cu_0552732c4cuda3std3__436_GLOBAL__N__9fb0b956_4_k_cu_0552732c6ignoreE)
_ZN34_INTERNAL_9fb0b956_4_k_cu_0552732c4cuda3std3__436_GLOBAL__N__9fb0b956_4_k_cu_0552732c6ignoreE:
	.zero		1
	.type		_ZN34_INTERNAL_9fb0b956_4_k_cu_0552732c4cuda3std6ranges3__45__cpo4dataE,@object
	.size		_ZN34_INTERNAL_9fb0b956_4_k_cu_0552732c4cuda3std6ranges3__45__cpo4dataE,(_ZN34_INTERNAL_9fb0b956_4_k_cu_0552732c6thrust24THRUST_300001_SM_1000_NS6system3cpp3parE - _ZN34_INTERNAL_9fb0b956_4_k_cu_0552732c4cuda3std6ranges3__45__cpo4dataE)
_ZN34_INTERNAL_9fb0b956_4_k_cu_0552732c4cuda3std6ranges3__45__cpo4dataE:
	.zero		1
	.type		_ZN34_INTERNAL_9fb0b956_4_k_cu_0552732c6thrust24THRUST_300001_SM_1000_NS6system3cpp3parE,@object
	.size		_ZN34_INTERNAL_9fb0b956_4_k_cu_0552732c6thrust24THRUST_300001_SM_1000_NS6system3cpp3parE,(_ZN34_INTERNAL_9fb0b956_4_k_cu_0552732c4cuda3std3__45__cpo5beginE - _ZN34_INTERNAL_9fb0b956_4_k_cu_0552732c6thrust24THRUST_300001_SM_1000_NS6system3cpp3parE)
_ZN34_INTERNAL_9fb0b956_4_k_cu_0552732c6thrust24THRUST_300001_SM_1000_NS6system3cpp3parE:
	.zero		1
	.type		_ZN34_INTERNAL_9fb0b956_4_k_cu_0552732c4cuda3std3__45__cpo5beginE,@object
	.size		_ZN34_INTERNAL_9fb0b956_4_k_cu_0552732c4cuda3std3__45__cpo5beginE,(_ZN34_INTERNAL_9fb0b956_4_k_cu_0552732c4cuda3std6ranges3__45__cpo5beginE - _ZN34_INTERNAL_9fb0b956_4_k_cu_0552732c4cuda3std3__45__cpo5beginE)
_ZN34_INTERNAL_9fb0b956_4_k_cu_0552732c4cuda3std3__45__cpo5beginE:
	.zero		1
	.type		_ZN34_INTERNAL_9fb0b956_4_k_cu_0552732c4cuda3std6ranges3__45__cpo5beginE,@object
	.size		_ZN34_INTERNAL_9fb0b956_4_k_cu_0552732c4cuda3std6ranges3__45__cpo5beginE,(_ZN34_INTERNAL_9fb0b956_4_k_cu_0552732c6thrust24THRUST_300001_SM_1000_NS6deviceE - _ZN34_INTERNAL_9fb0b956_4_k_cu_0552732c4cuda3std6ranges3__45__cpo5beginE)
_ZN34_INTERNAL_9fb0b956_4_k_cu_0552732c4cuda3std6ranges3__45__cpo5beginE:
	.zero		1
	.type		_ZN34_INTERNAL_9fb0b956_4_k_cu_0552732c6thrust24THRUST_300001_SM_1000_NS6deviceE,@object
	.size		_ZN34_INTERNAL_9fb0b956_4_k_cu_0552732c6thrust24THRUST_300001_SM_1000_NS6deviceE,(_ZN34_INTERNAL_9fb0b956_4_k_cu_0552732c4cuda3std3__47nulloptE - _ZN34_INTERNAL_9fb0b956_4_k_cu_0552732c6thrust24THRUST_300001_SM_1000_NS6deviceE)
_ZN34_INTERNAL_9fb0b956_4_k_cu_0552732c6thrust24THRUST_300001_SM_1000_NS6deviceE:
	.zero		1
	.type		_ZN34_INTERNAL_9fb0b956_4_k_cu_0552732c4cuda3std3__47nulloptE,@object
	.size		_ZN34_INTERNAL_9fb0b956_4_k_cu_0552732c4cuda3std3__47nulloptE,(_ZN34_INTERNAL_9fb0b956_4_k_cu_0552732c4cuda3std6ranges3__45__cpo8distanceE - _ZN34_INTERNAL_9fb0b956_4_k_cu_0552732c4cuda3std3__47nulloptE)
_ZN34_INTERNAL_9fb0b956_4_k_cu_0552732c4cuda3std3__47nulloptE:
	.zero		1
	.type		_ZN34_INTERNAL_9fb0b956_4_k_cu_0552732c4cuda3std6ranges3__45__cpo8distanceE,@object
	.size		_ZN34_INTERNAL_9fb0b956_4_k_cu_0552732c4cuda3std6ranges3__45__cpo8distanceE,(_ZN34_INTERNAL_9fb0b956_4_k_cu_0552732c6thrust24THRUST_300001_SM_1000_NS12placeholders2_4E - _ZN34_INTERNAL_9fb0b956_4_k_cu_0552732c4cuda3std6ranges3__45__cpo8distanceE)
_ZN34_INTERNAL_9fb0b956_4_k_cu_0552732c4cuda3std6ranges3__45__cpo8distanceE:
	.zero		1
	.type		_ZN34_INTERNAL_9fb0b956_4_k_cu_0552732c6thrust24THRUST_300001_SM_1000_NS12placeholders2_4E,@object
	.size		_ZN34_INTERNAL_9fb0b956_4_k_cu_0552732c6thrust24THRUST_300001_SM_1000_NS12placeholders2_4E,(_ZN34_INTERNAL_9fb0b956_4_k_cu_0552732c4cuda3std3__45__cpo6rbeginE - _ZN34_INTERNAL_9fb0b956_4_k_cu_0552732c6thrust24THRUST_300001_SM_1000_NS12placeholders2_4E)
_ZN34_INTERNAL_9fb0b956_4_k_cu_0552732c6thrust24THRUST_300001_SM_1000_NS12placeholders2_4E:
	.zero		1
	.type		_ZN34_INTERNAL_9fb0b956_4_k_cu_0552732c4cuda3std3__45__cpo6rbeginE,@object
	.size		_ZN34_INTERNAL_9fb0b956_4_k_cu_0552732c4cuda3std3__45__cpo6rbeginE,(_ZN34_INTERNAL_9fb0b956_4_k_cu_0552732c4cuda3std6ranges3__45__cpo7advanceE - _ZN34_INTERNAL_9fb0b956_4_k_cu_0552732c4cuda3std3__45__cpo6rbeginE)
_ZN34_INTERNAL_9fb0b956_4_k_cu_0552732c4cuda3std3__45__cpo6rbeginE:
	.zero		1
	.type		_ZN34_INTERNAL_9fb0b956_4_k_cu_0552732c4cuda3std6ranges3__45__cpo7advanceE,@object
	.size		_ZN34_INTERNAL_9fb0b956_4_k_cu_0552732c4cuda3std6ranges3__45__cpo7advanceE,(_ZN34_INTERNAL_9fb0b956_4_k_cu_0552732c6thrust24THRUST_300001_SM_1000_NS12placeholders3_10E - _ZN34_INTERNAL_9fb0b956_4_k_cu_0552732c4cuda3std6ranges3__45__cpo7advanceE)
_ZN34_INTERNAL_9fb0b956_4_k_cu_0552732c4cuda3std6ranges3__45__cpo7advanceE:
	.zero		1
	.type		_ZN34_INTERNAL_9fb0b956_4_k_cu_0552732c6thrust24THRUST_300001_SM_1000_NS12placeholders3_10E,@object
	.size		_ZN34_INTERNAL_9fb0b956_4_k_cu_0552732c6thrust24THRUST_300001_SM_1000_NS12placeholders3_10E,(_ZN34_INTERNAL_9fb0b956_4_k_cu_0552732c4cuda3std3__48in_placeE - _ZN34_INTERNAL_9fb0b956_4_k_cu_0552732c6thrust24THRUST_300001_SM_1000_NS12placeholders3_10E)
_ZN34_INTERNAL_9fb0b956_4_k_cu_0552732c6thrust24THRUST_300001_SM_1000_NS12placeholders3_10E:
	.zero		1
	.type		_ZN34_INTERNAL_9fb0b956_4_k_cu_0552732c4cuda3std3__48in_placeE,@object
	.size		_ZN34_INTERNAL_9fb0b956_4_k_cu_0552732c4cuda3std3__48in_placeE,(_ZN34_INTERNAL_9fb0b956_4_k_cu_0552732c4cuda3std6ranges3__45__cpo4sizeE - _ZN34_INTERNAL_9fb0b956_4_k_cu_0552732c4cuda3std3__48in_placeE)
_ZN34_INTERNAL_9fb0b956_4_k_cu_0552732c4cuda3std3__48in_placeE:
	.zero		1
	.type		_ZN34_INTERNAL_9fb0b956_4_k_cu_0552732c4cuda3std6ranges3__45__cpo4sizeE,@object
	.size		_ZN34_INTERNAL_9fb0b956_4_k_cu_0552732c4cuda3std6ranges3__45__cpo4sizeE,(_ZN34_INTERNAL_9fb0b956_4_k_cu_0552732c6thrust24THRUST_300001_SM_1000_NS12placeholders2_2E - _ZN34_INTERNAL_9fb0b956_4_k_cu_0552732c4cuda3std6ranges3__45__cpo4sizeE)
_ZN34_INTERNAL_9fb0b956_4_k_cu_0552732c4cuda3std6ranges3__45__cpo4sizeE:
	.zero		1
	.type		_ZN34_INTERNAL_9fb0b956_4_k_cu_0552732c6thrust24THRUST_300001_SM_1000_NS12placeholders2_2E,@object
	.size		_ZN34_INTERNAL_9fb0b956_4_k_cu_0552732c6thrust24THRUST_300001_SM_1000_NS12placeholders2_2E,(_ZN34_INTERNAL_9fb0b956_4_k_cu_0552732c4cuda3std3__45__cpo6cbeginE - _ZN34_INTERNAL_9fb0b956_4_k_cu_0552732c6thrust24THRUST_300001_SM_1000_NS12placeholders2_2E)
_ZN34_INTERNAL_9fb0b956_4_k_cu_0552732c6thrust24THRUST_300001_SM_1000_NS12placeholders2_2E:
	.zero		1
	.type		_ZN34_INTERNAL_9fb0b956_4_k_cu_0552732c4cuda3std3__45__cpo6cbeginE,@object
	.size		_ZN34_INTERNAL_9fb0b956_4_k_cu_0552732c4cuda3std3__45__cpo6cbeginE,(_ZN34_INTERNAL_9fb0b956_4_k_cu_0552732c4cuda3std6ranges3__45__cpo6cbeginE - _ZN34_INTERNAL_9fb0b956_4_k_cu_0552732c4cuda3std3__45__cpo6cbeginE)
_ZN34_INTERNAL_9fb0b956_4_k_cu_0552732c4cuda3std3__45__cpo6cbeginE:
	.zero		1
	.type		_ZN34_INTERNAL_9fb0b956_4_k_cu_0552732c4cuda3std6ranges3__45__cpo6cbeginE,@object
	.size		_ZN34_INTERNAL_9fb0b956_4_k_cu_0552732c4cuda3std6ranges3__45__cpo6cbeginE,(_ZN34_INTERNAL_9fb0b956_4_k_cu_0552732c6thrust24THRUST_300001_SM_1000_NS12placeholders2_6E - _ZN34_INTERNAL_9fb0b956_4_k_cu_0552732c4cuda3std6ranges3__45__cpo6cbeginE)
_ZN34_INTERNAL_9fb0b956_4_k_cu_0552732c4cuda3std6ranges3__45__cpo6cbeginE:
	.zero		1
	.type		_ZN34_INTERNAL_9fb0b956_4_k_cu_0552732c6thrust24THRUST_300001_SM_1000_NS12placeholders2_6E,@object
	.size		_ZN34_INTERNAL_9fb0b956_4_k_cu_0552732c6thrust24THRUST_300001_SM_1000_NS12placeholders2_6E,(_ZN34_INTERNAL_9fb0b956_4_k_cu_0552732c4cuda3std3__45__cpo7crbeginE - _ZN34_INTERNAL_9fb0b956_4_k_cu_0552732c6thrust24THRUST_300001_SM_1000_NS12placeholders2_6E)
_ZN34_INTERNAL_9fb0b956_4_k_cu_0552732c6thrust24THRUST_300001_SM_1000_NS12placeholders2_6E:
	.zero		1
	.type		_ZN34_INTERNAL_9fb0b956_4_k_cu_0552732c4cuda3std3__45__cpo7crbeginE,@object
	.size		_ZN34_INTERNAL_9fb0b956_4_k_cu_0552732c4cuda3std3__45__cpo7crbeginE,(_ZN34_INTERNAL_9fb0b956_4_k_cu_0552732c4cuda3std6ranges3__45__cpo4nextE - _ZN34_INTERNAL_9fb0b956_4_k_cu_0552732c4cuda3std3__45__cpo7crbeginE)
_ZN34_INTERNAL_9fb0b956_4_k_cu_0552732c4cuda3std3__45__cpo7crbeginE:
	.zero		1
	.type		_ZN34_INTERNAL_9fb0b956_4_k_cu_0552732c4cuda3std6ranges3__45__cpo4nextE,@object
	.size		_ZN34_INTERNAL_9fb0b956_4_k_cu_0552732c4cuda3std6ranges3__45__cpo4nextE,(_ZN34_INTERNAL_9fb0b956_4_k_cu_0552732c4cuda3std6ranges3__45__cpo4swapE - _ZN34_INTERNAL_9fb0b956_4_k_cu_0552732c4cuda3std6ranges3__45__cpo4nextE)
_ZN34_INTERNAL_9fb0b956_4_k_cu_0552732c4cuda3std6ranges3__45__cpo4nextE:
	.zero		1
	.type		_ZN34_INTERNAL_9fb0b956_4_k_cu_0552732c4cuda3std6ranges3__45__cpo4swapE,@object
	.size		_ZN34_INTERNAL_9fb0b956_4_k_cu_0552732c4cuda3std6ranges3__45__cpo4swapE,(_ZN34_INTERNAL_9fb0b956_4_k_cu_0552732c6thrust24THRUST_300001_SM_1000_NS8cuda_cub10par_nosyncE - _ZN34_INTERNAL_9fb0b956_4_k_cu_0552732c4cuda3std6ranges3__45__cpo4swapE)
_ZN34_INTERNAL_9fb0b956_4_k_cu_0552732c4cuda3std6ranges3__45__cpo4swapE:
	.zero		1
	.type		_ZN34_INTERNAL_9fb0b956_4_k_cu_0552732c6thrust24THRUST_300001_SM_1000_NS8cuda_cub10par_nosyncE,@object
	.size		_ZN34_INTERNAL_9fb0b956_4_k_cu_0552732c6thrust24THRUST_300001_SM_1000_NS8cuda_cub10par_nosyncE,(_ZN34_INTERNAL_9fb0b956_4_k_cu_0552732c6thrust24THRUST_300001_SM_1000_NS3seqE - _ZN34_INTERNAL_9fb0b956_4_k_cu_0552732c6thrust24THRUST_300001_SM_1000_NS8cuda_cub10par_nosyncE)
_ZN34_INTERNAL_9fb0b956_4_k_cu_0552732c6thrust24THRUST_300001_SM_1000_NS8cuda_cub10par_nosyncE:
	.zero		1
	.type		_ZN34_INTERNAL_9fb0b956_4_k_cu_0552732c6thrust24THRUST_300001_SM_1000_NS3seqE,@object
	.size		_ZN34_INTERNAL_9fb0b956_4_k_cu_0552732c6thrust24THRUST_300001_SM_1000_NS3seqE,(_ZN34_INTERNAL_9fb0b956_4_k_cu_0552732c4cuda3std3__420unreachable_sentinelE - _ZN34_INTERNAL_9fb0b956_4_k_cu_0552732c6thrust24THRUST_300001_SM_1000_NS3seqE)
_ZN34_INTERNAL_9fb0b956_4_k_cu_0552732c6thrust24THRUST_300001_SM_1000_NS3seqE:
	.zero		1
	.type		_ZN34_INTERNAL_9fb0b956_4_k_cu_0552732c4cuda3std3__420unreachable_sentinelE,@object
	.size		_ZN34_INTERNAL_9fb0b956_4_k_cu_0552732c4cuda3std3__420unreachable_sentinelE,(_ZN34_INTERNAL_9fb0b956_4_k_cu_0552732c4cuda3std6ranges3__45__cpo5ssizeE - _ZN34_INTERNAL_9fb0b956_4_k_cu_0552732c4cuda3std3__420unreachable_sentinelE)
_ZN34_INTERNAL_9fb0b956_4_k_cu_0552732c4cuda3std3__420unreachable_sentinelE:
	.zero		1
	.type		_ZN34_INTERNAL_9fb0b956_4_k_cu_0552732c4cuda3std6ranges3__45__cpo5ssizeE,@object
	.size		_ZN34_INTERNAL_9fb0b956_4_k_cu_0552732c4cuda3std6ranges3__45__cpo5ssizeE,(_ZN34_INTERNAL_9fb0b956_4_k_cu_0552732c6thrust24THRUST_300001_SM_1000_NS12placeholders2_3E - _ZN34_INTERNAL_9fb0b956_4_k_cu_0552732c4cuda3std6ranges3__45__cpo5ssizeE)
_ZN34_INTERNAL_9fb0b956_4_k_cu_0552732c4cuda3std6ranges3__45__cpo5ssizeE:
	.zero		1
	.type		_ZN34_INTERNAL_9fb0b956_4_k_cu_0552732c6thrust24THRUST_300001_SM_1000_NS12placeholders2_3E,@object
	.size		_ZN34_INTERNAL_9fb0b956_4_k_cu_0552732c6thrust24THRUST_300001_SM_1000_NS12placeholders2_3E,(_ZN34_INTERNAL_9fb0b956_4_k_cu_0552732c4cuda3std3__45__cpo4cendE - _ZN34_INTERNAL_9fb0b956_4_k_cu_0552732c6thrust24THRUST_300001_SM_1000_NS12placeholders2_3E)
_ZN34_INTERNAL_9fb0b956_4_k_cu_0552732c6thrust24THRUST_300001_SM_1000_NS12placeholders2_3E:
	.zero		1
	.type		_ZN34_INTERNAL_9fb0b956_4_k_cu_0552732c4cuda3std3__45__cpo4cendE,@object
	.size		_ZN34_INTERNAL_9fb0b956_4_k_cu_0552732c4cuda3std3__45__cpo4cendE,(_ZN34_INTERNAL_9fb0b956_4_k_cu_0552732c4cuda3std6ranges3__45__cpo4cendE - _ZN34_INTERNAL_9fb0b956_4_k_cu_0552732c4cuda3std3__45__cpo4cendE)
_ZN34_INTERNAL_9fb0b956_4_k_cu_0552732c4cuda3std3__45__cpo4cendE:
	.zero		1
	.type		_ZN34_INTERNAL_9fb0b956_4_k_cu_0552732c4cuda3std6ranges3__45__cpo4cendE,@object
	.size		_ZN34_INTERNAL_9fb0b956_4_k_cu_0552732c4cuda3std6ranges3__45__cpo4cendE,(_ZN34_INTERNAL_9fb0b956_4_k_cu_0552732c6thrust24THRUST_300001_SM_1000_NS12placeholders2_7E - _ZN34_INTERNAL_9fb0b956_4_k_cu_0552732c4cuda3std6ranges3__45__cpo4cendE)
_ZN34_INTERNAL_9fb0b956_4_k_cu_0552732c4cuda3std6ranges3__45__cpo4cendE:
	.zero		1
	.type		_ZN34_INTERNAL_9fb0b956_4_k_cu_0552732c6thrust24THRUST_300001_SM_1000_NS12placeholders2_7E,@object
	.size		_ZN34_INTERNAL_9fb0b956_4_k_cu_0552732c6thrust24THRUST_300001_SM_1000_NS12placeholders2_7E,(_ZN34_INTERNAL_9fb0b956_4_k_cu_0552732c4cuda3std3__45__cpo5crendE - _ZN34_INTERNAL_9fb0b956_4_k_cu_0552732c6thrust24THRUST_300001_SM_1000_NS12placeholders2_7E)
_ZN34_INTERNAL_9fb0b956_4_k_cu_0552732c6thrust24THRUST_300001_SM_1000_NS12placeholders2_7E:
	.zero		1
	.type		_ZN34_INTERNAL_9fb0b956_4_k_cu_0552732c4cuda3std3__45__cpo5crendE,@object
	.size		_ZN34_INTERNAL_9fb0b956_4_k_cu_0552732c4cuda3std3__45__cpo5crendE,(_ZN34_INTERNAL_9fb0b956_4_k_cu_0552732c4cuda3std6ranges3__45__cpo4prevE - _ZN34_INTERNAL_9fb0b956_4_k_cu_0552732c4cuda3std3__45__cpo5crendE)
_ZN34_INTERNAL_9fb0b956_4_k_cu_0552732c4cuda3std3__45__cpo5crendE:
	.zero		1
	.type		_ZN34_INTERNAL_9fb0b956_4_k_cu_0552732c4cuda3std6ranges3__45__cpo4prevE,@object
	.size		_ZN34_INTERNAL_9fb0b956_4_k_cu_0552732c4cuda3std6ranges3__45__cpo4prevE,(_ZN34_INTERNAL_9fb0b956_4_k_cu_0552732c4cuda3std6ranges3__45__cpo9iter_moveE - _ZN34_INTERNAL_9fb0b956_4_k_cu_0552732c4cuda3std6ranges3__45__cpo4prevE)
_ZN34_INTERNAL_9fb0b956_4_k_cu_0552732c4cuda3std6ranges3__45__cpo4prevE:
	.zero		1
	.type		_ZN34_INTERNAL_9fb0b956_4_k_cu_0552732c4cuda3std6ranges3__45__cpo9iter_moveE,@object
	.size		_ZN34_INTERNAL_9fb0b956_4_k_cu_0552732c4cuda3std6ranges3__45__cpo9iter_moveE,(_ZN34_INTERNAL_9fb0b956_4_k_cu_0552732c6thrust24THRUST_300001_SM_1000_NS6system6detail10sequential3seqE - _ZN34_INTERNAL_9fb0b956_4_k_cu_0552732c4cuda3std6ranges3__45__cpo9iter_moveE)
_ZN34_INTERNAL_9fb0b956_4_k_cu_0552732c4cuda3std6ranges3__45__cpo9iter_moveE:
	.zero		1
	.type		_ZN34_INTERNAL_9fb0b956_4_k_cu_0552732c6thrust24THRUST_300001_SM_1000_NS6system6detail10sequential3seqE,@object
	.size		_ZN34_INTERNAL_9fb0b956_4_k_cu_0552732c6thrust24THRUST_300001_SM_1000_NS6system6detail10sequential3seqE,(_ZN34_INTERNAL_9fb0b956_4_k_cu_0552732c6thrust24THRUST_300001_SM_1000_NS12placeholders2_9E - _ZN34_INTERNAL_9fb0b956_4_k_cu_0552732c6thrust24THRUST_300001_SM_1000_NS6system6detail10sequential3seqE)
_ZN34_INTERNAL_9fb0b956_4_k_cu_0552732c6thrust24THRUST_300001_SM_1000_NS6system6detail10sequential3seqE:
	.zero		1
	.type		_ZN34_INTERNAL_9fb0b956_4_k_cu_0552732c6thrust24THRUST_300001_SM_1000_NS12placeholders2_9E,@object
	.size		_ZN34_INTERNAL_9fb0b956_4_k_cu_0552732c6thrust24THRUST_300001_SM_1000_NS12placeholders2_9E,(_ZN34_INTERNAL_9fb0b956_4_k_cu_0552732c4cuda3std3__419piecewise_constructE - _ZN34_INTERNAL_9fb0b956_4_k_cu_0552732c6thrust24THRUST_300001_SM_1000_NS12placeholders2_9E)
_ZN34_INTERNAL_9fb0b956_4_k_cu_0552732c6thrust24THRUST_300001_SM_1000_NS12placeholders2_9E:
	.zero		1
	.type		_ZN34_INTERNAL_9fb0b956_4_k_cu_0552732c4cuda3std3__419piecewise_constructE,@object
	.size		_ZN34_INTERNAL_9fb0b956_4_k_cu_0552732c4cuda3std3__419piecewise_constructE,(_ZN34_INTERNAL_9fb0b956_4_k_cu_0552732c4cuda3std6ranges3__45__cpo5cdataE - _ZN34_INTERNAL_9fb0b956_4_k_cu_0552732c4cuda3std3__419piecewise_constructE)
_ZN34_INTERNAL_9fb0b956_4_k_cu_0552732c4cuda3std3__419piecewise_constructE:
	.zero		1
	.type		_ZN34_INTERNAL_9fb0b956_4_k_cu_0552732c4cuda3std6ranges3__45__cpo5cdataE,@object
	.size		_ZN34_INTERNAL_9fb0b956_4_k_cu_0552732c4cuda3std6ranges3__45__cpo5cdataE,(_ZN34_INTERNAL_9fb0b956_4_k_cu_0552732c6thrust24THRUST_300001_SM_1000_NS12placeholders2_1E - _ZN34_INTERNAL_9fb0b956_4_k_cu_0552732c4cuda3std6ranges3__45__cpo5cdataE)
_ZN34_INTERNAL_9fb0b956_4_k_cu_0552732c4cuda3std6ranges3__45__cpo5cdataE:
	.zero		1
	.type		_ZN34_INTERNAL_9fb0b956_4_k_cu_0552732c6thrust24THRUST_300001_SM_1000_NS12placeholders2_1E,@object
	.size		_ZN34_INTERNAL_9fb0b956_4_k_cu_0552732c6thrust24THRUST_300001_SM_1000_NS12placeholders2_1E,(_ZN34_INTERNAL_9fb0b956_4_k_cu_0552732c4cuda3std3__45__cpo3endE - _ZN34_INTERNAL_9fb0b956_4_k_cu_0552732c6thrust24THRUST_300001_SM_1000_NS12placeholders2_1E)
_ZN34_INTERNAL_9fb0b956_4_k_cu_0552732c6thrust24THRUST_300001_SM_1000_NS12placeholders2_1E:
	.zero		1
	.type		_ZN34_INTERNAL_9fb0b956_4_k_cu_0552732c4cuda3std3__45__cpo3endE,@object
	.size		_ZN34_INTERNAL_9fb0b956_4_k_cu_0552732c4cuda3std3__45__cpo3endE,(_ZN34_INTERNAL_9fb0b956_4_k_cu_0552732c4cuda3std6ranges3__45__cpo3endE - _ZN34_INTERNAL_9fb0b956_4_k_cu_0552732c4cuda3std3__45__cpo3endE)
_ZN34_INTERNAL_9fb0b956_4_k_cu_0552732c4cuda3std3__45__cpo3endE:
	.zero		1
	.type		_ZN34_INTERNAL_9fb0b956_4_k_cu_0552732c4cuda3std6ranges3__45__cpo3endE,@object
	.size		_ZN34_INTERNAL_9fb0b956_4_k_cu_0552732c4cuda3std6ranges3__45__cpo3endE,(_ZN34_INTERNAL_9fb0b956_4_k_cu_0552732c6thrust24THRUST_300001_SM_1000_NS12placeholders2_5E - _ZN34_INTERNAL_9fb0b956_4_k_cu_0552732c4cuda3std6ranges3__45__cpo3endE)
_ZN34_INTERNAL_9fb0b956_4_k_cu_0552732c4cuda3std6ranges3__45__cpo3endE:
	.zero		1
	.type		_ZN34_INTERNAL_9fb0b956_4_k_cu_0552732c6thrust24THRUST_300001_SM_1000_NS12placeholders2_5E,@object
	.size		_ZN34_INTERNAL_9fb0b956_4_k_cu_0552732c6thrust24THRUST_300001_SM_1000_NS12placeholders2_5E,(_ZN34_INTERNAL_9fb0b956_4_k_cu_0552732c4cuda3std3__45__cpo4rendE - _ZN34_INTERNAL_9fb0b956_4_k_cu_0552732c6thrust24THRUST_300001_SM_1000_NS12placeholders2_5E)
_ZN34_INTERNAL_9fb0b956_4_k_cu_0552732c6thrust24THRUST_300001_SM_1000_NS12placeholders2_5E:
	.zero		1
	.type		_ZN34_INTERNAL_9fb0b956_4_k_cu_0552732c4cuda3std3__45__cpo4rendE,@object
	.size		_ZN34_INTERNAL_9fb0b956_4_k_cu_0552732c4cuda3std3__45__cpo4rendE,(_ZN34_INTERNAL_9fb0b956_4_k_cu_0552732c4cuda3std6ranges3__45__cpo9iter_swapE - _ZN34_INTERNAL_9fb0b956_4_k_cu_0552732c4cuda3std3__45__cpo4rendE)
_ZN34_INTERNAL_9fb0b956_4_k_cu_0552732c4cuda3std3__45__cpo4rendE:
	.zero		1
	.type		_ZN34_INTERNAL_9fb0b956_4_k_cu_0552732c4cuda3std6ranges3__45__cpo9iter_swapE,@object
	.size		_ZN34_INTERNAL_9fb0b956_4_k_cu_0552732c4cuda3std6ranges3__45__cpo9iter_swapE,(_ZN34_INTERNAL_9fb0b956_4_k_cu_0552732c4cuda3std3__48unexpectE - _ZN34_INTERNAL_9fb0b956_4_k_cu_0552732c4cuda3std6ranges3__45__cpo9iter_swapE)
_ZN34_INTERNAL_9fb0b956_4_k_cu_0552732c4cuda3std6ranges3__45__cpo9iter_swapE:
	.zero		1
	.type		_ZN34_INTERNAL_9fb0b956_4_k_cu_0552732c4cuda3std3__48unexpectE,@object
	.size		_ZN34_INTERNAL_9fb0b956_4_k_cu_0552732c4cuda3std3__48unexpectE,(_ZN34_INTERNAL_9fb0b956_4_k_cu_0552732c6thrust24THRUST_300001_SM_1000_NS8cuda_cub3parE - _ZN34_INTERNAL_9fb0b956_4_k_cu_0552732c4cuda3std3__48unexpectE)
_ZN34_INTERNAL_9fb0b956_4_k_cu_0552732c4cuda3std3__48unexpectE:
	.zero		1
	.type		_ZN34_INTERNAL_9fb0b956_4_k_cu_0552732c6thrust24THRUST_300001_SM_1000_NS8cuda_cub3parE,@object
	.size		_ZN34_INTERNAL_9fb0b956_4_k_cu_0552732c6thrust24THRUST_300001_SM_1000_NS8cuda_cub3parE,(.L_38 - _ZN34_INTERNAL_9fb0b956_4_k_cu_0552732c6thrust24THRUST_300001_SM_1000_NS8cuda_cub3parE)
_ZN34_INTERNAL_9fb0b956_4_k_cu_0552732c6thrust24THRUST_300001_SM_1000_NS8cuda_cub3parE:
	.zero		1
.L_38:


//--------------------- .nv.shared._ZN3cub18CUB_300001_SM_10006detail6reduce18DeviceReduceKernelINS2_10policy_hubIN4cuda3std3__45tupleIJblEEEyN6thrust24THRUST_300001_SM_1000_NS8cuda_cub9__find_if7functorIS9_EEE10Policy1000ENSB_12zip_iteratorINS8_IJNSD_26transform_input_iterator_tIbPiNSB_6detail10functional5actorINSM_9compositeIJNSM_16operator_adaptorINS7_8equal_toIvEEEENSN_INSM_8argumentILj0EEEEENSN_INSM_5valueIiEEEEEEEEEEENSB_17counting_iteratorIlNSB_11use_defaultES13_S13_EEEEEEEySF_S9_NS7_10__identityEEEvT0_PT3_T1_NS0_13GridEvenShareIS1B_EET2_T4_ --------------------------
	.section	.nv.shared._ZN3cub18CUB_300001_SM_10006detail6reduce18DeviceReduceKernelINS2_10policy_hubIN4cuda3std3__45tupleIJblEEEyN6thrust24THRUST_300001_SM_1000_NS8cuda_cub9__find_if7functorIS9_EEE10Policy1000ENSB_12zip_iteratorINS8_IJNSD_26transform_input_iterator_tIbPiNSB_6detail10functional5actorINSM_9compositeIJNSM_16operator_adaptorINS7_8equal_toIvEEEENSN_INSM_8argumentILj0EEEEENSN_INSM_5valueIiEEEEEEEEEEENSB_17counting_iteratorIlNSB_11use_defaultES13_S13_EEEEEEEySF_S9_NS7_10__identityEEEvT0_PT3_T1_NS0_13GridEvenShareIS1B_EET2_T4_,"aw",@nobits
	.sectionflags	@""
	.align	8
.nv.shared._ZN3cub18CUB_300001_SM_10006detail6reduce18DeviceReduceKernelINS2_10policy_hubIN4cuda3std3__45tupleIJblEEEyN6thrust24THRUST_300001_SM_1000_NS8cuda_cub9__find_if7functorIS9_EEE10Policy1000ENSB_12zip_iteratorINS8_IJNSD_26transform_input_iterator_tIbPiNSB_6detail10functional5actorINSM_9compositeIJNSM_16operator_adaptorINS7_8equal_toIvEEEENSN_INSM_8argumentILj0EEEEENSN_INSM_5valueIiEEEEEEEEEEENSB_17counting_iteratorIlNSB_11use_defaultES13_S13_EEEEEEEySF_S9_NS7_10__identityEEEvT0_PT3_T1_NS0_13GridEvenShareIS1B_EET2_T4_:
	.zero		1176


//--------------------- .nv.shared._ZN3cub18CUB_300001_SM_10006detail6reduce28DeviceReduceSingleTileKernelINS2_10policy_hubIN4cuda3std3__45tupleIJblEEEyN6thrust24THRUST_300001_SM_1000_NS8cuda_cub9__find_if7functorIS9_EEE10Policy1000ENSB_12zip_iteratorINS8_IJNSD_26transform_input_iterator_tIbPiNSB_6detail10functional5actorINSM_9compositeIJNSM_16operator_adaptorINS7_8equal_toIvEEEENSN_INSM_8argumentILj0EEEEENSN_INSM_5valueIiEEEEEEEEEEENSB_17counting_iteratorIlNSB_11use_defaultES13_S13_EEEEEEEPS9_ySF_S9_S9_NS7_10__identityEEEvT0_T1_T2_T3_T4_T6_ --------------------------
	.section	.nv.shared._ZN3cub18CUB_300001_SM_10006detail6reduce28DeviceReduceSingleTileKernelINS2_10policy_hubIN4cuda3std3__45tupleIJblEEEyN6thrust24THRUST_300001_SM_1000_NS8cuda_cub9__find_if7functorIS9_EEE10Policy1000ENSB_12zip_iteratorINS8_IJNSD_26transform_input_iterator_tIbPiNSB_6detail10functional5actorINSM_9compositeIJNSM_16operator_adaptorINS7_8equal_toIvEEEENSN_INSM_8argumentILj0EEEEENSN_INSM_5valueIiEEEEEEEEEEENSB_17counting_iteratorIlNSB_11use_defaultES13_S13_EEEEEEEPS9_ySF_S9_S9_NS7_10__identityEEEvT0_T1_T2_T3_T4_T6_,"aw",@nobits
	.sectionflags	@""
	.align	8
.nv.shared._ZN3cub18CUB_300001_SM_10006detail6reduce28DeviceReduceSingleTileKernelINS2_10policy_hubIN4cuda3std3__45tupleIJblEEEyN6thrust24THRUST_300001_SM_1000_NS8cuda_cub9__find_if7functorIS9_EEE10Policy1000ENSB_12zip_iteratorINS8_IJNSD_26transform_input_iterator_tIbPiNSB_6detail10functional5actorINSM_9compositeIJNSM_16operator_adaptorINS7_8equal_toIvEEEENSN_INSM_8argumentILj0EEEEENSN_INSM_5valueIiEEEEEEEEEEENSB_17counting_iteratorIlNSB_11use_defaultES13_S13_EEEEEEEPS9_ySF_S9_S9_NS7_10__identityEEEvT0_T1_T2_T3_T4_T6_:
	.zero		1176


//--------------------- .nv.shared._ZN3cub18CUB_300001_SM_10006detail6reduce28DeviceReduceSingleTileKernelINS2_10policy_hubIN4cuda3std3__45tupleIJblEEEjN6thrust24THRUST_300001_SM_1000_NS8cuda_cub9__find_if7functorIS9_EEE10Policy1000EPS9_SI_iSF_S9_S9_NS7_10__identityEEEvT0_T1_T2_T3_T4_T6_ --------------------------
	.section	.nv.shared._ZN3cub18CUB_300001_SM_10006detail6reduce28DeviceReduceSingleTileKernelINS2_10policy_hubIN4cuda3std3__45tupleIJblEEEjN6thrust24THRUST_300001_SM_1000_NS8cuda_cub9__find_if7functorIS9_EEE10Policy1000EPS9_SI_iSF_S9_S9_NS7_10__identityEEEvT0_T1_T2_T3_T4_T6_,"aw",@nobits
	.sectionflags	@""
	.align	8
.nv.shared._ZN3cub18CUB_300001_SM_10006detail6reduce28DeviceReduceSingleTileKernelINS2_10policy_hubIN4cuda3std3__45tupleIJblEEEjN6thrust24THRUST_300001_SM_1000_NS8cuda_cub9__find_if7functorIS9_EEE10Policy1000EPS9_SI_iSF_S9_S9_NS7_10__identityEEEvT0_T1_T2_T3_T4_T6_:
	.zero		1176


//--------------------- .nv.shared._ZN3cub18CUB_300001_SM_10006detail6reduce18DeviceReduceKernelINS2_10policy_hubIN4cuda3std3__45tupleIJblEEEjN6thrust24THRUST_300001_SM_1000_NS8cuda_cub9__find_if7functorIS9_EEE10Policy1000ENSB_12zip_iteratorINS8_IJNSD_26transform_input_iterator_tIbPiNSB_6detail10functional5actorINSM_9compositeIJNSM_16operator_adaptorINS7_8equal_toIvEEEENSN_INSM_8argumentILj0EEEEENSN_INSM_5valueIiEEEEEEEEEEENSB_17counting_iteratorIlNSB_11use_defaultES13_S13_EEEEEEEjSF_S9_NS7_10__identityEEEvT0_PT3_T1_NS0_13GridEvenShareIS1B_EET2_T4_ --------------------------
	.section	.nv.shared._ZN3cub18CUB_300001_SM_10006detail6reduce18DeviceReduceKernelINS2_10policy_hubIN4cuda3std3__45tupleIJblEEEjN6thrust24THRUST_300001_SM_1000_NS8cuda_cub9__find_if7functorIS9_EEE10Policy1000ENSB_12zip_iteratorINS8_IJNSD_26transform_input_iterator_tIbPiNSB_6detail10functional5actorINSM_9compositeIJNSM_16operator_adaptorINS7_8equal_toIvEEEENSN_INSM_8argumentILj0EEEEENSN_INSM_5valueIiEEEEEEEEEEENSB_17counting_iteratorIlNSB_11use_defaultES13_S13_EEEEEEEjSF_S9_NS7_10__identityEEEvT0_PT3_T1_NS0_13GridEvenShareIS1B_EET2_T4_,"aw",@nobits
	.sectionflags	@""
	.align	8
.nv.shared._ZN3cub18CUB_300001_SM_10006detail6reduce18DeviceReduceKernelINS2_10policy_hubIN4cuda3std3__45tupleIJblEEEjN6thrust24THRUST_300001_SM_1000_NS8cuda_cub9__find_if7functorIS9_EEE10Policy1000ENSB_12zip_iteratorINS8_IJNSD_26transform_input_iterator_tIbPiNSB_6detail10functional5actorINSM_9compositeIJNSM_16operator_adaptorINS7_8equal_toIvEEEENSN_INSM_8argumentILj0EEEEENSN_INSM_5valueIiEEEEEEEEEEENSB_17counting_iteratorIlNSB_11use_defaultES13_S13_EEEEEEEjSF_S9_NS7_10__identityEEEvT0_PT3_T1_NS0_13GridEvenShareIS1B_EET2_T4_:
	.zero		1176


//--------------------- .nv.shared._ZN3cub18CUB_300001_SM_10006detail6reduce28DeviceReduceSingleTileKernelINS2_10policy_hubIN4cuda3std3__45tupleIJblEEEjN6thrust24THRUST_300001_SM_1000_NS8cuda_cub9__find_if7functorIS9_EEE10Policy1000ENSB_12zip_iteratorINS8_IJNSD_26transform_input_iterator_tIbPiNSB_6detail10functional5actorINSM_9compositeIJNSM_16operator_adaptorINS7_8equal_toIvEEEENSN_INSM_8argumentILj0EEEEENSN_INSM_5valueIiEEEEEEEEEEENSB_17counting_iteratorIlNSB_11use_defaultES13_S13_EEEEEEEPS9_jSF_S9_S9_NS7_10__identityEEEvT0_T1_T2_T3_T4_T6_ --------------------------
	.section	.nv.shared._ZN3cub18CUB_300001_SM_10006detail6reduce28DeviceReduceSingleTileKernelINS2_10policy_hubIN4cuda3std3__45tupleIJblEEEjN6thrust24THRUST_300001_SM_1000_NS8cuda_cub9__find_if7functorIS9_EEE10Policy1000ENSB_12zip_iteratorINS8_IJNSD_26transform_input_iterator_tIbPiNSB_6detail10functional5actorINSM_9compositeIJNSM_16operator_adaptorINS7_8equal_toIvEEEENSN_INSM_8argumentILj0EEEEENSN_INSM_5valueIiEEEEEEEEEEENSB_17counting_iteratorIlNSB_11use_defaultES13_S13_EEEEEEEPS9_jSF_S9_S9_NS7_10__identityEEEvT0_T1_T2_T3_T4_T6_,"aw",@nobits
	.sectionflags	@""
	.align	8
.nv.shared._ZN3cub18CUB_300001_SM_10006detail6reduce28DeviceReduceSingleTileKernelINS2_10policy_hubIN4cuda3std3__45tupleIJblEEEjN6thrust24THRUST_300001_SM_1000_NS8cuda_cub9__find_if7functorIS9_EEE10Policy1000ENSB_12zip_iteratorINS8_IJNSD_26transform_input_iterator_tIbPiNSB_6detail10functional5actorINSM_9compositeIJNSM_16operator_adaptorINS7_8equal_toIvEEEENSN_INSM_8argumentILj0EEEEENSN_INSM_5valueIiEEEEEEEEEEENSB_17counting_iteratorIlNSB_11use_defaultES13_S13_EEEEEEEPS9_jSF_S9_S9_NS7_10__identityEEEvT0_T1_T2_T3_T4_T6_:
	.zero		1176


//--------------------- .nv.constant0._ZN3cub18CUB_300001_SM_10006detail6reduce28DeviceReduceSingleTileKernelINS2_10policy_hubIN4cuda3std3__45tupleIJblEEEyN6thrust24THRUST_300001_SM_1000_NS8cuda_cub9__find_if7functorIS9_EEE10Policy1000EPS9_SI_iSF_S9_S9_NS7_10__identityEEEvT0_T1_T2_T3_T4_T6_ --------------------------
	.section	.nv.constant0._ZN3cub18CUB_300001_SM_10006detail6reduce28DeviceReduceSingleTileKernelINS2_10policy_hubIN4cuda3std3__45tupleIJblEEEyN6thrust24THRUST_300001_SM_1000_NS8cuda_cub9__find_if7functorIS9_EEE10Policy1000EPS9_SI_iSF_S9_S9_NS7_10__identityEEEvT0_T1_T2_T3_T4_T6_,"a",@progbits
	.sectionflags	@""
	.align	4
.nv.constant0._ZN3cub18CUB_300001_SM_10006detail6reduce28DeviceReduceSingleTileKernelINS2_10policy_hubIN4cuda3std3__45tupleIJblEEEyN6thrust24THRUST_300001_SM_1000_NS8cuda_cub9__find_if7functorIS9_EEE10Policy1000EPS9_SI_iSF_S9_S9_NS7_10__identityEEEvT0_T1_T2_T3_T4_T6_:
	.zero		937


//--------------------- .nv.constant0._ZN3cub18CUB_300001_SM_10006detail6reduce18DeviceReduceKernelINS2_10policy_hubIN4cuda3std3__45tupleIJblEEEyN6thrust24THRUST_300001_SM_1000_NS8cuda_cub9__find_if7functorIS9_EEE10Policy1000ENSB_12zip_iteratorINS8_IJNSD_26transform_input_iterator_tIbPiNSB_6detail10functional5actorINSM_9compositeIJNSM_16operator_adaptorINS7_8equal_toIvEEEENSN_INSM_8argumentILj0EEEEENSN_INSM_5valueIiEEEEEEEEEEENSB_17counting_iteratorIlNSB_11use_defaultES13_S13_EEEEEEEySF_S9_NS7_10__identityEEEvT0_PT3_T1_NS0_13GridEvenShareIS1B_EET2_T4_ --------------------------
	.section	.nv.constant0._ZN3cub18CUB_300001_SM_10006detail6reduce18DeviceReduceKernelINS2_10policy_hubIN4cuda3std3__45tupleIJblEEEyN6thrust24THRUST_300001_SM_1000_NS8cuda_cub9__find_if7functorIS9_EEE10Policy1000ENSB_12zip_iteratorINS8_IJNSD_26transform_input_iterator_tIbPiNSB_6detail10functional5actorINSM_9compositeIJNSM_16operator_adaptorINS7_8equal_toIvEEEENSN_INSM_8argumentILj0EEEEENSN_INSM_5valueIiEEEEEEEEEEENSB_17counting_iteratorIlNSB_11use_defaultES13_S13_EEEEEEEySF_S9_NS7_10__identityEEEvT0_PT3_T1_NS0_13GridEvenShareIS1B_EET2_T4_,"a",@progbits
	.sectionflags	@""
	.align	4
.nv.constant0._ZN3cub18CUB_300001_SM_10006detail6reduce18DeviceReduceKernelINS2_10policy_hubIN4cuda3std3__45tupleIJblEEEyN6thrust24THRUST_300001_SM_1000_NS8cuda_cub9__find_if7functorIS9_EEE10Policy1000ENSB_12zip_iteratorINS8_IJNSD_26transform_input_iterator_tIbPiNSB_6detail10functional5actorINSM_9compositeIJNSM_16operator_adaptorINS7_8equal_toIvEEEENSN_INSM_8argumentILj0EEEEENSN_INSM_5valueIiEEEEEEEEEEENSB_17counting_iteratorIlNSB_11use_defaultES13_S13_EEEEEEEySF_S9_NS7_10__identityEEEvT0_PT3_T1_NS0_13GridEvenShareIS1B_EET2_T4_:
	.zero		1010


//--------------------- .nv.constant0._ZN3cub18CUB_300001_SM_10006detail6reduce28DeviceReduceSingleTileKernelINS2_10policy_hubIN4cuda3std3__45tupleIJblEEEyN6thrust24THRUST_300001_SM_1000_NS8cuda_cub9__find_if7functorIS9_EEE10Policy1000ENSB_12zip_iteratorINS8_IJNSD_26transform_input_iterator_tIbPiNSB_6detail10functional5actorINSM_9compositeIJNSM_16operator_adaptorINS7_8equal_toIvEEEENSN_INSM_8argumentILj0EEEEENSN_INSM_5valueIiEEEEEEEEEEENSB_17counting_iteratorIlNSB_11use_defaultES13_S13_EEEEEEEPS9_ySF_S9_S9_NS7_10__identityEEEvT0_T1_T2_T3_T4_T6_ --------------------------
	.section	.nv.constant0._ZN3cub18CUB_300001_SM_10006detail6reduce28DeviceReduceSingleTileKernelINS2_10policy_hubIN4cuda3std3__45tupleIJblEEEyN6thrust24THRUST_300001_SM_1000_NS8cuda_cub9__find_if7functorIS9_EEE10Policy1000ENSB_12zip_iteratorINS8_IJNSD_26transform_input_iterator_tIbPiNSB_6detail10functional5actorINSM_9compositeIJNSM_16operator_adaptorINS7_8equal_toIvEEEENSN_INSM_8argumentILj0EEEEENSN_INSM_5valueIiEEEEEEEEEEENSB_17counting_iteratorIlNSB_11use_defaultES13_S13_EEEEEEEPS9_ySF_S9_S9_NS7_10__identityEEEvT0_T1_T2_T3_T4_T6_,"a",@progbits
	.sectionflags	@""
	.align	4
.nv.constant0._ZN3cub18CUB_300001_SM_10006detail6reduce28DeviceReduceSingleTileKernelINS2_10policy_hubIN4cuda3std3__45tupleIJblEEEyN6thrust24THRUST_300001_SM_1000_NS8cuda_cub9__find_if7functorIS9_EEE10Policy1000ENSB_12zip_iteratorINS8_IJNSD_26transform_input_iterator_tIbPiNSB_6detail10functional5actorINSM_9compositeIJNSM_16operator_adaptorINS7_8equal_toIvEEEENSN_INSM_8argumentILj0EEEEENSN_INSM_5valueIiEEEEEEEEEEENSB_17counting_iteratorIlNSB_11use_defaultES13_S13_EEEEEEEPS9_ySF_S9_S9_NS7_10__identityEEEvT0_T1_T2_T3_T4_T6_:
	.zero		961


//--------------------- .nv.constant0._ZN3cub18CUB_300001_SM_10006detail6reduce28DeviceReduceSingleTileKernelINS2_10policy_hubIN4cuda3std3__45tupleIJblEEEjN6thrust24THRUST_300001_SM_1000_NS8cuda_cub9__find_if7functorIS9_EEE10Policy1000EPS9_SI_iSF_S9_S9_NS7_10__identityEEEvT0_T1_T2_T3_T4_T6_ --------------------------
	.section	.nv.constant0._ZN3cub18CUB_300001_SM_10006detail6reduce28DeviceReduceSingleTileKernelINS2_10policy_hubIN4cuda3std3__45tupleIJblEEEjN6thrust24THRUST_300001_SM_1000_NS8cuda_cub9__find_if7functorIS9_EEE10Policy1000EPS9_SI_iSF_S9_S9_NS7_10__identityEEEvT0_T1_T2_T3_T4_T6_,"a",@progbits
	.sectionflags	@""
	.align	4
.nv.constant0._ZN3cub18CUB_300001_SM_10006detail6reduce28DeviceReduceSingleTileKernelINS2_10policy_hubIN4cuda3std3__45tupleIJblEEEjN6thrust24THRUST_300001_SM_1000_NS8cuda_cub9__find_if7functorIS9_EEE10Policy1000EPS9_SI_iSF_S9_S9_NS7_10__identityEEEvT0_T1_T2_T3_T4_T6_:
	.zero		937


//--------------------- .nv.constant0._ZN3cub18CUB_300001_SM_10006detail6reduce18DeviceReduceKernelINS2_10policy_hubIN4cuda3std3__45tupleIJblEEEjN6thrust24THRUST_300001_SM_1000_NS8cuda_cub9__find_if7functorIS9_EEE10Policy1000ENSB_12zip_iteratorINS8_IJNSD_26transform_input_iterator_tIbPiNSB_6detail10functional5actorINSM_9compositeIJNSM_16operator_adaptorINS7_8equal_toIvEEEENSN_INSM_8argumentILj0EEEEENSN_INSM_5valueIiEEEEEEEEEEENSB_17counting_iteratorIlNSB_11use_defaultES13_S13_EEEEEEEjSF_S9_NS7_10__identityEEEvT0_PT3_T1_NS0_13GridEvenShareIS1B_EET2_T4_ --------------------------
	.section	.nv.constant0._ZN3cub18CUB_300001_SM_10006detail6reduce18DeviceReduceKernelINS2_10policy_hubIN4cuda3std3__45tupleIJblEEEjN6thrust24THRUST_300001_SM_1000_NS8cuda_cub9__find_if7functorIS9_EEE10Policy1000ENSB_12zip_iteratorINS8_IJNSD_26transform_input_iterator_tIbPiNSB_6detail10functional5actorINSM_9compositeIJNSM_16operator_adaptorINS7_8equal_toIvEEEENSN_INSM_8argumentILj0EEEEENSN_INSM_5valueIiEEEEEEEEEEENSB_17counting_iteratorIlNSB_11use_defaultES13_S13_EEEEEEEjSF_S9_NS7_10__identityEEEvT0_PT3_T1_NS0_13GridEvenShareIS1B_EET2_T4_,"a",@progbits
	.sectionflags	@""
	.align	4
.nv.constant0._ZN3cub18CUB_300001_SM_10006detail6reduce18DeviceReduceKernelINS2_10policy_hubIN4cuda3std3__45tupleIJblEEEjN6thrust24THRUST_300001_SM_1000_NS8cuda_cub9__find_if7functorIS9_EEE10Policy1000ENSB_12zip_iteratorINS8_IJNSD_26transform_input_iterator_tIbPiNSB_6detail10functional5actorINSM_9compositeIJNSM_16operator_adaptorINS7_8equal_toIvEEEENSN_INSM_8argumentILj0EEEEENSN_INSM_5valueIiEEEEEEEEEEENSB_17counting_iteratorIlNSB_11use_defaultES13_S13_EEEEEEEjSF_S9_NS7_10__identityEEEvT0_PT3_T1_NS0_13GridEvenShareIS1B_EET2_T4_:
	.zero		974


//--------------------- .nv.constant0._ZN3cub18CUB_300001_SM_10006detail6reduce28DeviceReduceSingleTileKernelINS2_10policy_hubIN4cuda3std3__45tupleIJblEEEjN6thrust24THRUST_300001_SM_1000_NS8cuda_cub9__find_if7functorIS9_EEE10Policy1000ENSB_12zip_iteratorINS8_IJNSD_26transform_input_iterator_tIbPiNSB_6detail10functional5actorINSM_9compositeIJNSM_16operator_adaptorINS7_8equal_toIvEEEENSN_INSM_8argumentILj0EEEEENSN_INSM_5valueIiEEEEEEEEEEENSB_17counting_iteratorIlNSB_11use_defaultES13_S13_EEEEEEEPS9_jSF_S9_S9_NS7_10__identityEEEvT0_T1_T2_T3_T4_T6_ --------------------------
	.section	.nv.constant0._ZN3cub18CUB_300001_SM_10006detail6reduce28DeviceReduceSingleTileKernelINS2_10policy_hubIN4cuda3std3__45tupleIJblEEEjN6thrust24THRUST_300001_SM_1000_NS8cuda_cub9__find_if7functorIS9_EEE10Policy1000ENSB_12zip_iteratorINS8_IJNSD_26transform_input_iterator_tIbPiNSB_6detail10functional5actorINSM_9compositeIJNSM_16operator_adaptorINS7_8equal_toIvEEEENSN_INSM_8argumentILj0EEEEENSN_INSM_5valueIiEEEEEEEEEEENSB_17counting_iteratorIlNSB_11use_defaultES13_S13_EEEEEEEPS9_jSF_S9_S9_NS7_10__identityEEEvT0_T1_T2_T3_T4_T6_,"a",@progbits
	.sectionflags	@""
	.align	4
.nv.constant0._ZN3cub18CUB_300001_SM_10006detail6reduce28DeviceReduceSingleTileKernelINS2_10policy_hubIN4cuda3std3__45tupleIJblEEEjN6thrust24THRUST_300001_SM_1000_NS8cuda_cub9__find_if7functorIS9_EEE10Policy1000ENSB_12zip_iteratorINS8_IJNSD_26transform_input_iterator_tIbPiNSB_6detail10functional5actorINSM_9compositeIJNSM_16operator_adaptorINS7_8equal_toIvEEEENSN_INSM_8argumentILj0EEEEENSN_INSM_5valueIiEEEEEEEEEEENSB_17counting_iteratorIlNSB_11use_defaultES13_S13_EEEEEEEPS9_jSF_S9_S9_NS7_10__identityEEEvT0_T1_T2_T3_T4_T6_:
	.zero		953


//--------------------- .nv.constant0._ZN3cub18CUB_300001_SM_10006detail8for_each13static_kernelINS2_12policy_hub_t12policy_500_tElNS2_12op_wrapper_tIlN6thrust24THRUST_300001_SM_1000_NS6system6detail7generic6detail21binary_search_functorIPfNSC_18binary_search_lessENSC_3lbfEEENS8_12zip_iteratorIN4cuda3std3__45tupleIJNS8_6detail15normal_iteratorINS8_7pointerIfNS8_8cuda_cub5par_tENS8_11use_defaultESS_EEEENSO_INSP_IlSR_SS_SS_EEEEEEEEEEEEEvT0_T1_ --------------------------
	.section	.nv.constant0._ZN3cub18CUB_300001_SM_10006detail8for_each13static_kernelINS2_12policy_hub_t12policy_500_tElNS2_12op_wrapper_tIlN6thrust24THRUST_300001_SM_1000_NS6system6detail7generic6detail21binary_search_functorIPfNSC_18binary_search_lessENSC_3lbfEEENS8_12zip_iteratorIN4cuda3std3__45tupleIJNS8_6detail15normal_iteratorINS8_7pointerIfNS8_8cuda_cub5par_tENS8_11use_defaultESS_EEEENSO_INSP_IlSR_SS_SS_EEEEEEEEEEEEEvT0_T1_,"a",@progbits
	.sectionflags	@""
	.align	4
.nv.constant0._ZN3cub18CUB_300001_SM_10006detail8for_each13static_kernelINS2_12policy_hub_t12policy_500_tElNS2_12op_wrapper_tIlN6thrust24THRUST_300001_SM_1000_NS6system6detail7generic6detail21binary_search_functorIPfNSC_18binary_search_lessENSC_3lbfEEENS8_12zip_iteratorIN4cuda3std3__45tupleIJNS8_6detail15normal_iteratorINS8_7pointerIfNS8_8cuda_cub5par_tENS8_11use_defaultESS_EEEENSO_INSP_IlSR_SS_SS_EEEEEEEEEEEEEvT0_T1_:
	.zero		944


//--------------------- .nv.constant0._ZN3cub18CUB_300001_SM_10006detail11EmptyKernelIvEEvv --------------------------
	.section	.nv.constant0._ZN3cub18CUB_300001_SM_10006detail11EmptyKernelIvEEvv,"a",@progbits
	.sectionflags	@""
	.align	4
.nv.constant0._ZN3cub18CUB_300001_SM_10006detail11EmptyKernelIvEEvv:
	.zero		896


//--------------------- .nv.constant0._Z6mutatePA48_i --------------------------
	.section	.nv.constant0._Z6mutatePA48_i,"a",@progbits
	.sectionflags	@""
	.align	4
.nv.constant0._Z6mutatePA48_i:
	.zero		904


//--------------------- .nv.constant0._Z21crossover_and_migratePA48_iPfS1_S0_ --------------------------
	.section	.nv.constant0._Z21crossover_and_migratePA48_iPfS1_S0_,"a",@progbits
	.sectionflags	@""
	.align	4
.nv.constant0._Z21crossover_and_migratePA48_iPfS1_S0_:
	.zero		928


//--------------------- .nv.constant0._Z16rank_individualsPA48_iPA48_fPf --------------------------
	.section	.nv.constant0._Z16rank_individualsPA48_iPA48_fPf,"a",@progbits
	.sectionflags	@""
	.align	4
.nv.constant0._Z16rank_individualsPA48_iPA48_fPf:
	.zero		920


//--------------------- SYMBOLS --------------------------

	.type		.nv.reservedSmem.offset0,@object
	.size		.nv.reservedSmem.offset0,0x4
	.type		.nv.reservedSmem.cap,@object
	.size		.nv.reservedSmem.cap,0x4
	.type		vprintf,@function
	.type		malloc,@function
	.type		free,@function
